//
// Generated by NVIDIA NVVM Compiler
//
// Compiler Build ID: CL-36424714
// Cuda compilation tools, release 13.0, V13.0.88
// Based on NVVM 20.0.0
//

.version 9.0
.target sm_100
.address_size 64

	// .globl	_ZN3cub18CUB_300001_SM_10006detail11EmptyKernelIvEEvv
// _ZZN3cub18CUB_300001_SM_10006detail9transform23transform_kernel_ublkcpINS2_19async_copy_policy_tILi128EEEiN4cuda3std3__410multipliesIfEEN6thrust24THRUST_300001_SM_1000_NS6detail15normal_iteratorINSC_10device_ptrIfEEEEJffEEEvT0_iT1_T2_DpNS2_16aligned_base_ptrIT3_EEE3bar has been demoted
// _ZZN3cub18CUB_300001_SM_10006detail9transform23transform_kernel_ublkcpINS2_19async_copy_policy_tILi128EEElN4cuda3std3__410multipliesIfEEN6thrust24THRUST_300001_SM_1000_NS6detail15normal_iteratorINSC_10device_ptrIfEEEEJffEEEvT0_iT1_T2_DpNS2_16aligned_base_ptrIT3_EEE3bar has been demoted
// _ZZN3cub18CUB_300001_SM_10006detail9transform23transform_kernel_ublkcpINS2_19async_copy_policy_tILi128EEEiN4cuda3std3__44plusIfEEN6thrust24THRUST_300001_SM_1000_NS6detail15normal_iteratorINSC_10device_ptrIfEEEEJffEEEvT0_iT1_T2_DpNS2_16aligned_base_ptrIT3_EEE3bar has been demoted
// _ZZN3cub18CUB_300001_SM_10006detail9transform23transform_kernel_ublkcpINS2_19async_copy_policy_tILi128EEElN4cuda3std3__44plusIfEEN6thrust24THRUST_300001_SM_1000_NS6detail15normal_iteratorINSC_10device_ptrIfEEEEJffEEEvT0_iT1_T2_DpNS2_16aligned_base_ptrIT3_EEE3bar has been demoted
// _ZZN3cub18CUB_300001_SM_10006detail9transform23transform_kernel_ublkcpINS2_19async_copy_policy_tILi128EEEiN4cuda3std3__46negateIiEEN6thrust24THRUST_300001_SM_1000_NS6detail15normal_iteratorINSC_10device_ptrIiEEEEJiEEEvT0_iT1_T2_DpNS2_16aligned_base_ptrIT3_EEE3bar has been demoted
// _ZZN3cub18CUB_300001_SM_10006detail9transform23transform_kernel_ublkcpINS2_19async_copy_policy_tILi128EEElN4cuda3std3__46negateIiEEN6thrust24THRUST_300001_SM_1000_NS6detail15normal_iteratorINSC_10device_ptrIiEEEEJiEEEvT0_iT1_T2_DpNS2_16aligned_base_ptrIT3_EEE3bar has been demoted
// _ZZN3cub18CUB_300001_SM_10006detail9transform23transform_kernel_ublkcpINS2_19async_copy_policy_tILi128EEEiN4cuda3std3__47modulusIiEEN6thrust24THRUST_300001_SM_1000_NS6detail15normal_iteratorINSC_10device_ptrIiEEEEJiiEEEvT0_iT1_T2_DpNS2_16aligned_base_ptrIT3_EEE3bar has been demoted
// _ZZN3cub18CUB_300001_SM_10006detail9transform23transform_kernel_ublkcpINS2_19async_copy_policy_tILi128EEElN4cuda3std3__47modulusIiEEN6thrust24THRUST_300001_SM_1000_NS6detail15normal_iteratorINSC_10device_ptrIiEEEEJiiEEEvT0_iT1_T2_DpNS2_16aligned_base_ptrIT3_EEE3bar has been demoted
.global .align 1 .b8 _ZN34_INTERNAL_6317bcc2_4_k_cu_54babb5d4cuda3std3__45__cpo5beginE[1];
.global .align 1 .b8 _ZN34_INTERNAL_6317bcc2_4_k_cu_54babb5d4cuda3std3__45__cpo3endE[1];
.global .align 1 .b8 _ZN34_INTERNAL_6317bcc2_4_k_cu_54babb5d4cuda3std3__45__cpo6cbeginE[1];
.global .align 1 .b8 _ZN34_INTERNAL_6317bcc2_4_k_cu_54babb5d4cuda3std3__45__cpo4cendE[1];
.global .align 1 .b8 _ZN34_INTERNAL_6317bcc2_4_k_cu_54babb5d4cuda3std3__45__cpo6rbeginE[1];
.global .align 1 .b8 _ZN34_INTERNAL_6317bcc2_4_k_cu_54babb5d4cuda3std3__45__cpo4rendE[1];
.global .align 1 .b8 _ZN34_INTERNAL_6317bcc2_4_k_cu_54babb5d4cuda3std3__45__cpo7crbeginE[1];
.global .align 1 .b8 _ZN34_INTERNAL_6317bcc2_4_k_cu_54babb5d4cuda3std3__45__cpo5crendE[1];
.global .align 1 .b8 _ZN34_INTERNAL_6317bcc2_4_k_cu_54babb5d4cuda3std3__436_GLOBAL__N__6317bcc2_4_k_cu_54babb5d6ignoreE[1];
.global .align 1 .b8 _ZN34_INTERNAL_6317bcc2_4_k_cu_54babb5d4cuda3std3__419piecewise_constructE[1];
.global .align 1 .b8 _ZN34_INTERNAL_6317bcc2_4_k_cu_54babb5d4cuda3std3__48in_placeE[1];
.global .align 1 .b8 _ZN34_INTERNAL_6317bcc2_4_k_cu_54babb5d4cuda3std3__420unreachable_sentinelE[1];
.global .align 1 .b8 _ZN34_INTERNAL_6317bcc2_4_k_cu_54babb5d4cuda3std3__47nulloptE[1];
.global .align 1 .b8 _ZN34_INTERNAL_6317bcc2_4_k_cu_54babb5d4cuda3std3__48unexpectE[1];
.global .align 1 .b8 _ZN34_INTERNAL_6317bcc2_4_k_cu_54babb5d4cuda3std6ranges3__45__cpo4swapE[1];
.global .align 1 .b8 _ZN34_INTERNAL_6317bcc2_4_k_cu_54babb5d4cuda3std6ranges3__45__cpo9iter_moveE[1];
.global .align 1 .b8 _ZN34_INTERNAL_6317bcc2_4_k_cu_54babb5d4cuda3std6ranges3__45__cpo5beginE[1];
.global .align 1 .b8 _ZN34_INTERNAL_6317bcc2_4_k_cu_54babb5d4cuda3std6ranges3__45__cpo3endE[1];
.global .align 1 .b8 _ZN34_INTERNAL_6317bcc2_4_k_cu_54babb5d4cuda3std6ranges3__45__cpo6cbeginE[1];
.global .align 1 .b8 _ZN34_INTERNAL_6317bcc2_4_k_cu_54babb5d4cuda3std6ranges3__45__cpo4cendE[1];
.global .align 1 .b8 _ZN34_INTERNAL_6317bcc2_4_k_cu_54babb5d4cuda3std6ranges3__45__cpo7advanceE[1];
.global .align 1 .b8 _ZN34_INTERNAL_6317bcc2_4_k_cu_54babb5d4cuda3std6ranges3__45__cpo9iter_swapE[1];
.global .align 1 .b8 _ZN34_INTERNAL_6317bcc2_4_k_cu_54babb5d4cuda3std6ranges3__45__cpo4nextE[1];
.global .align 1 .b8 _ZN34_INTERNAL_6317bcc2_4_k_cu_54babb5d4cuda3std6ranges3__45__cpo4prevE[1];
.global .align 1 .b8 _ZN34_INTERNAL_6317bcc2_4_k_cu_54babb5d4cuda3std6ranges3__45__cpo4dataE[1];
.global .align 1 .b8 _ZN34_INTERNAL_6317bcc2_4_k_cu_54babb5d4cuda3std6ranges3__45__cpo5cdataE[1];
.global .align 1 .b8 _ZN34_INTERNAL_6317bcc2_4_k_cu_54babb5d4cuda3std6ranges3__45__cpo4sizeE[1];
.global .align 1 .b8 _ZN34_INTERNAL_6317bcc2_4_k_cu_54babb5d4cuda3std6ranges3__45__cpo5ssizeE[1];
.global .align 1 .b8 _ZN34_INTERNAL_6317bcc2_4_k_cu_54babb5d4cuda3std6ranges3__45__cpo8distanceE[1];
.global .align 1 .b8 _ZN34_INTERNAL_6317bcc2_4_k_cu_54babb5d6thrust24THRUST_300001_SM_1000_NS8cuda_cub3parE[1];
.global .align 1 .b8 _ZN34_INTERNAL_6317bcc2_4_k_cu_54babb5d6thrust24THRUST_300001_SM_1000_NS8cuda_cub10par_nosyncE[1];
.global .align 1 .b8 _ZN34_INTERNAL_6317bcc2_4_k_cu_54babb5d6thrust24THRUST_300001_SM_1000_NS6system6detail10sequential3seqE[1];
.global .align 1 .b8 _ZN34_INTERNAL_6317bcc2_4_k_cu_54babb5d6thrust24THRUST_300001_SM_1000_NS12placeholders2_1E[1];
.global .align 1 .b8 _ZN34_INTERNAL_6317bcc2_4_k_cu_54babb5d6thrust24THRUST_300001_SM_1000_NS12placeholders2_2E[1];
.global .align 1 .b8 _ZN34_INTERNAL_6317bcc2_4_k_cu_54babb5d6thrust24THRUST_300001_SM_1000_NS12placeholders2_3E[1];
.global .align 1 .b8 _ZN34_INTERNAL_6317bcc2_4_k_cu_54babb5d6thrust24THRUST_300001_SM_1000_NS12placeholders2_4E[1];
.global .align 1 .b8 _ZN34_INTERNAL_6317bcc2_4_k_cu_54babb5d6thrust24THRUST_300001_SM_1000_NS12placeholders2_5E[1];
.global .align 1 .b8 _ZN34_INTERNAL_6317bcc2_4_k_cu_54babb5d6thrust24THRUST_300001_SM_1000_NS12placeholders2_6E[1];
.global .align 1 .b8 _ZN34_INTERNAL_6317bcc2_4_k_cu_54babb5d6thrust24THRUST_300001_SM_1000_NS12placeholders2_7E[1];
.global .align 1 .b8 _ZN34_INTERNAL_6317bcc2_4_k_cu_54babb5d6thrust24THRUST_300001_SM_1000_NS12placeholders2_8E[1];
.global .align 1 .b8 _ZN34_INTERNAL_6317bcc2_4_k_cu_54babb5d6thrust24THRUST_300001_SM_1000_NS12placeholders2_9E[1];
.global .align 1 .b8 _ZN34_INTERNAL_6317bcc2_4_k_cu_54babb5d6thrust24THRUST_300001_SM_1000_NS12placeholders3_10E[1];
.global .align 1 .b8 _ZN34_INTERNAL_6317bcc2_4_k_cu_54babb5d6thrust24THRUST_300001_SM_1000_NS3seqE[1];
.extern .shared .align 128 .b8 _ZN3cub18CUB_300001_SM_10006detail9transform4smemE[];

.visible .entry _ZN3cub18CUB_300001_SM_10006detail11EmptyKernelIvEEvv()
{


	ret;

}
	// .globl	_ZN3cub18CUB_300001_SM_10006detail8for_each13static_kernelINS2_12policy_hub_t12policy_500_tEmN6thrust24THRUST_300001_SM_1000_NS8cuda_cub20__uninitialized_fill7functorINS7_10device_ptrIfEEfEEEEvT0_T1_
.visible .entry _ZN3cub18CUB_300001_SM_10006detail8for_each13static_kernelINS2_12policy_hub_t12policy_500_tEmN6thrust24THRUST_300001_SM_1000_NS8cuda_cub20__uninitialized_fill7functorINS7_10device_ptrIfEEfEEEEvT0_T1_(
	.param .u64 _ZN3cub18CUB_300001_SM_10006detail8for_each13static_kernelINS2_12policy_hub_t12policy_500_tEmN6thrust24THRUST_300001_SM_1000_NS8cuda_cub20__uninitialized_fill7functorINS7_10device_ptrIfEEfEEEEvT0_T1__param_0,
	.param .align 8 .b8 _ZN3cub18CUB_300001_SM_10006detail8for_each13static_kernelINS2_12policy_hub_t12policy_500_tEmN6thrust24THRUST_300001_SM_1000_NS8cuda_cub20__uninitialized_fill7functorINS7_10device_ptrIfEEfEEEEvT0_T1__param_1[16]
)
.maxntid 256
{
	.reg .pred 	%p<4>;
	.reg .b16 	%rs<5>;
	.reg .b32 	%r<10>;
	.reg .b32 	%f<3>;
	.reg .b64 	%rd<16>;

	ld.param.f32 	%f2, [_ZN3cub18CUB_300001_SM_10006detail8for_each13static_kernelINS2_12policy_hub_t12policy_500_tEmN6thrust24THRUST_300001_SM_1000_NS8cuda_cub20__uninitialized_fill7functorINS7_10device_ptrIfEEfEEEEvT0_T1__param_1+8];
	ld.param.u64 	%rd4, [_ZN3cub18CUB_300001_SM_10006detail8for_each13static_kernelINS2_12policy_hub_t12policy_500_tEmN6thrust24THRUST_300001_SM_1000_NS8cuda_cub20__uninitialized_fill7functorINS7_10device_ptrIfEEfEEEEvT0_T1__param_1];
	ld.param.u64 	%rd5, [_ZN3cub18CUB_300001_SM_10006detail8for_each13static_kernelINS2_12policy_hub_t12policy_500_tEmN6thrust24THRUST_300001_SM_1000_NS8cuda_cub20__uninitialized_fill7functorINS7_10device_ptrIfEEfEEEEvT0_T1__param_0];
	mov.u32 	%r7, %ctaid.x;
	mul.wide.u32 	%rd1, %r7, 512;
	sub.s64 	%rd2, %rd5, %rd1;
	setp.lt.u64 	%p1, %rd2, 512;
	@%p1 bra 	$L__BB1_2;
	mov.u32 	%r9, %tid.x;
	cvta.to.global.u64 	%rd11, %rd4;
	cvt.u64.u32 	%rd12, %r9;
	add.s64 	%rd13, %rd1, %rd12;
	shl.b64 	%rd14, %rd13, 2;
	add.s64 	%rd15, %rd11, %rd14;
	st.global.f32 	[%rd15], %f2;
	st.global.f32 	[%rd15+1024], %f2;
	bra.uni 	$L__BB1_6;
$L__BB1_2:
	cvta.to.global.u64 	%rd6, %rd4;
	mov.u32 	%r1, %tid.x;
	cvt.u64.u32 	%rd7, %r1;
	setp.le.u64 	%p2, %rd2, %rd7;
	add.s64 	%rd8, %rd1, %rd7;
	shl.b64 	%rd9, %rd8, 2;
	add.s64 	%rd3, %rd6, %rd9;
	@%p2 bra 	$L__BB1_4;
	st.global.f32 	[%rd3], %f2;
$L__BB1_4:
	add.s32 	%r8, %r1, 256;
	cvt.u64.u32 	%rd10, %r8;
	setp.le.u64 	%p3, %rd2, %rd10;
	@%p3 bra 	$L__BB1_6;
	st.global.f32 	[%rd3+1024], %f2;
$L__BB1_6:
	ret;

}
	// .globl	_ZN3cub18CUB_300001_SM_10006detail8for_each13static_kernelINS2_12policy_hub_t12policy_500_tElN6thrust24THRUST_300001_SM_1000_NS8cuda_cub6__fill7functorINS7_6detail15normal_iteratorINS7_10device_ptrIfEEEEfEEEEvT0_T1_
.visible .entry _ZN3cub18CUB_300001_SM_10006detail8for_each13static_kernelINS2_12policy_hub_t12policy_500_tElN6thrust24THRUST_300001_SM_1000_NS8cuda_cub6__fill7functorINS7_6detail15normal_iteratorINS7_10device_ptrIfEEEEfEEEEvT0_T1_(
	.param .u64 _ZN3cub18CUB_300001_SM_10006detail8for_each13static_kernelINS2_12policy_hub_t12policy_500_tElN6thrust24THRUST_300001_SM_1000_NS8cuda_cub6__fill7functorINS7_6detail15normal_iteratorINS7_10device_ptrIfEEEEfEEEEvT0_T1__param_0,
	.param .align 8 .b8 _ZN3cub18CUB_300001_SM_10006detail8for_each13static_kernelINS2_12policy_hub_t12policy_500_tElN6thrust24THRUST_300001_SM_1000_NS8cuda_cub6__fill7functorINS7_6detail15normal_iteratorINS7_10device_ptrIfEEEEfEEEEvT0_T1__param_1[16]
)
.maxntid 256
{
	.reg .pred 	%p<4>;
	.reg .b16 	%rs<5>;
	.reg .b32 	%r<10>;
	.reg .b32 	%f<3>;
	.reg .b64 	%rd<17>;

	ld.param.f32 	%f2, [_ZN3cub18CUB_300001_SM_10006detail8for_each13static_kernelINS2_12policy_hub_t12policy_500_tElN6thrust24THRUST_300001_SM_1000_NS8cuda_cub6__fill7functorINS7_6detail15normal_iteratorINS7_10device_ptrIfEEEEfEEEEvT0_T1__param_1+8];
	ld.param.u64 	%rd5, [_ZN3cub18CUB_300001_SM_10006detail8for_each13static_kernelINS2_12policy_hub_t12policy_500_tElN6thrust24THRUST_300001_SM_1000_NS8cuda_cub6__fill7functorINS7_6detail15normal_iteratorINS7_10device_ptrIfEEEEfEEEEvT0_T1__param_1];
	ld.param.u64 	%rd6, [_ZN3cub18CUB_300001_SM_10006detail8for_each13static_kernelINS2_12policy_hub_t12policy_500_tElN6thrust24THRUST_300001_SM_1000_NS8cuda_cub6__fill7functorINS7_6detail15normal_iteratorINS7_10device_ptrIfEEEEfEEEEvT0_T1__param_0];
	mov.u32 	%r7, %ctaid.x;
	mul.wide.u32 	%rd1, %r7, 512;
	sub.s64 	%rd2, %rd6, %rd1;
	setp.lt.s64 	%p1, %rd2, 512;
	@%p1 bra 	$L__BB2_2;
	mov.u32 	%r9, %tid.x;
	cvta.to.global.u64 	%rd12, %rd5;
	cvt.u64.u32 	%rd13, %r9;
	add.s64 	%rd14, %rd1, %rd13;
	shl.b64 	%rd15, %rd14, 2;
	add.s64 	%rd16, %rd12, %rd15;
	st.global.f32 	[%rd16], %f2;
	st.global.f32 	[%rd16+1024], %f2;
	bra.uni 	$L__BB2_6;
$L__BB2_2:
	cvta.to.global.u64 	%rd7, %rd5;
	mov.u32 	%r1, %tid.x;
	cvt.s64.s32 	%rd3, %rd2;
	cvt.u64.u32 	%rd8, %r1;
	setp.le.s64 	%p2, %rd3, %rd8;
	add.s64 	%rd9, %rd1, %rd8;
	shl.b64 	%rd10, %rd9, 2;
	add.s64 	%rd4, %rd7, %rd10;
	@%p2 bra 	$L__BB2_4;
	st.global.f32 	[%rd4], %f2;
$L__BB2_4:
	add.s32 	%r8, %r1, 256;
	cvt.u64.u32 	%rd11, %r8;
	setp.le.s64 	%p3, %rd3, %rd11;
	@%p3 bra 	$L__BB2_6;
	st.global.f32 	[%rd4+1024], %f2;
$L__BB2_6:
	ret;

}
	// .globl	_ZN3cub18CUB_300001_SM_10006detail8for_each13static_kernelINS2_12policy_hub_t12policy_500_tEmN6thrust24THRUST_300001_SM_1000_NS8cuda_cub20__uninitialized_fill7functorINS7_10device_ptrIiEEiEEEEvT0_T1_
.visible .entry _ZN3cub18CUB_300001_SM_10006detail8for_each13static_kernelINS2_12policy_hub_t12policy_500_tEmN6thrust24THRUST_300001_SM_1000_NS8cuda_cub20__uninitialized_fill7functorINS7_10device_ptrIiEEiEEEEvT0_T1_(
	.param .u64 _ZN3cub18CUB_300001_SM_10006detail8for_each13static_kernelINS2_12policy_hub_t12policy_500_tEmN6thrust24THRUST_300001_SM_1000_NS8cuda_cub20__uninitialized_fill7functorINS7_10device_ptrIiEEiEEEEvT0_T1__param_0,
	.param .align 8 .b8 _ZN3cub18CUB_300001_SM_10006detail8for_each13static_kernelINS2_12policy_hub_t12policy_500_tEmN6thrust24THRUST_300001_SM_1000_NS8cuda_cub20__uninitialized_fill7functorINS7_10device_ptrIiEEiEEEEvT0_T1__param_1[16]
)
.maxntid 256
{
	.reg .pred 	%p<4>;
	.reg .b16 	%rs<5>;
	.reg .b32 	%r<12>;
	.reg .b64 	%rd<16>;

	ld.param.u32 	%r3, [_ZN3cub18CUB_300001_SM_10006detail8for_each13static_kernelINS2_12policy_hub_t12policy_500_tEmN6thrust24THRUST_300001_SM_1000_NS8cuda_cub20__uninitialized_fill7functorINS7_10device_ptrIiEEiEEEEvT0_T1__param_1+8];
	ld.param.u64 	%rd4, [_ZN3cub18CUB_300001_SM_10006detail8for_each13static_kernelINS2_12policy_hub_t12policy_500_tEmN6thrust24THRUST_300001_SM_1000_NS8cuda_cub20__uninitialized_fill7functorINS7_10device_ptrIiEEiEEEEvT0_T1__param_1];
	ld.param.u64 	%rd5, [_ZN3cub18CUB_300001_SM_10006detail8for_each13static_kernelINS2_12policy_hub_t12policy_500_tEmN6thrust24THRUST_300001_SM_1000_NS8cuda_cub20__uninitialized_fill7functorINS7_10device_ptrIiEEiEEEEvT0_T1__param_0];
	mov.u32 	%r9, %ctaid.x;
	mul.wide.u32 	%rd1, %r9, 512;
	sub.s64 	%rd2, %rd5, %rd1;
	setp.lt.u64 	%p1, %rd2, 512;
	@%p1 bra 	$L__BB3_2;
	mov.u32 	%r11, %tid.x;
	cvta.to.global.u64 	%rd11, %rd4;
	cvt.u64.u32 	%rd12, %r11;
	add.s64 	%rd13, %rd1, %rd12;
	shl.b64 	%rd14, %rd13, 2;
	add.s64 	%rd15, %rd11, %rd14;
	st.global.u32 	[%rd15], %r3;
	st.global.u32 	[%rd15+1024], %r3;
	bra.uni 	$L__BB3_6;
$L__BB3_2:
	cvta.to.global.u64 	%rd6, %rd4;
	mov.u32 	%r2, %tid.x;
	cvt.u64.u32 	%rd7, %r2;
	setp.le.u64 	%p2, %rd2, %rd7;
	add.s64 	%rd8, %rd1, %rd7;
	shl.b64 	%rd9, %rd8, 2;
	add.s64 	%rd3, %rd6, %rd9;
	@%p2 bra 	$L__BB3_4;
	st.global.u32 	[%rd3], %r3;
$L__BB3_4:
	add.s32 	%r10, %r2, 256;
	cvt.u64.u32 	%rd10, %r10;
	setp.le.u64 	%p3, %rd2, %rd10;
	@%p3 bra 	$L__BB3_6;
	st.global.u32 	[%rd3+1024], %r3;
$L__BB3_6:
	ret;

}
	// .globl	_ZN3cub18CUB_300001_SM_10006detail8for_each13static_kernelINS2_12policy_hub_t12policy_500_tElN6thrust24THRUST_300001_SM_1000_NS8cuda_cub10__tabulate7functorINS7_6detail15normal_iteratorINS7_10device_ptrIiEEEENS7_6system6detail7generic6detail22compute_sequence_valueIivEElEEEEvT0_T1_
.visible .entry _ZN3cub18CUB_300001_SM_10006detail8for_each13static_kernelINS2_12policy_hub_t12policy_500_tElN6thrust24THRUST_300001_SM_1000_NS8cuda_cub10__tabulate7functorINS7_6detail15normal_iteratorINS7_10device_ptrIiEEEENS7_6system6detail7generic6detail22compute_sequence_valueIivEElEEEEvT0_T1_(
	.param .u64 _ZN3cub18CUB_300001_SM_10006detail8for_each13static_kernelINS2_12policy_hub_t12policy_500_tElN6thrust24THRUST_300001_SM_1000_NS8cuda_cub10__tabulate7functorINS7_6detail15normal_iteratorINS7_10device_ptrIiEEEENS7_6system6detail7generic6detail22compute_sequence_valueIivEElEEEEvT0_T1__param_0,
	.param .align 8 .b8 _ZN3cub18CUB_300001_SM_10006detail8for_each13static_kernelINS2_12policy_hub_t12policy_500_tElN6thrust24THRUST_300001_SM_1000_NS8cuda_cub10__tabulate7functorINS7_6detail15normal_iteratorINS7_10device_ptrIiEEEENS7_6system6detail7generic6detail22compute_sequence_valueIivEElEEEEvT0_T1__param_1[16]
)
.maxntid 256
{
	.reg .pred 	%p<4>;
	.reg .b32 	%r<18>;
	.reg .b64 	%rd<20>;

	ld.param.u64 	%rd7, [_ZN3cub18CUB_300001_SM_10006detail8for_each13static_kernelINS2_12policy_hub_t12policy_500_tElN6thrust24THRUST_300001_SM_1000_NS8cuda_cub10__tabulate7functorINS7_6detail15normal_iteratorINS7_10device_ptrIiEEEENS7_6system6detail7generic6detail22compute_sequence_valueIivEElEEEEvT0_T1__param_1];
	ld.param.u64 	%rd8, [_ZN3cub18CUB_300001_SM_10006detail8for_each13static_kernelINS2_12policy_hub_t12policy_500_tElN6thrust24THRUST_300001_SM_1000_NS8cuda_cub10__tabulate7functorINS7_6detail15normal_iteratorINS7_10device_ptrIiEEEENS7_6system6detail7generic6detail22compute_sequence_valueIivEElEEEEvT0_T1__param_0];
	ld.param.v2.u32 	{%r3, %r4}, [_ZN3cub18CUB_300001_SM_10006detail8for_each13static_kernelINS2_12policy_hub_t12policy_500_tElN6thrust24THRUST_300001_SM_1000_NS8cuda_cub10__tabulate7functorINS7_6detail15normal_iteratorINS7_10device_ptrIiEEEENS7_6system6detail7generic6detail22compute_sequence_valueIivEElEEEEvT0_T1__param_1+8];
	mov.u32 	%r5, %ctaid.x;
	mul.wide.u32 	%rd1, %r5, 512;
	sub.s64 	%rd2, %rd8, %rd1;
	setp.lt.s64 	%p1, %rd2, 512;
	@%p1 bra 	$L__BB4_2;
	mov.u32 	%r13, %tid.x;
	cvta.to.global.u64 	%rd15, %rd7;
	cvt.u64.u32 	%rd16, %r13;
	add.s64 	%rd17, %rd1, %rd16;
	cvt.u32.u64 	%r14, %rd17;
	mad.lo.s32 	%r15, %r4, %r14, %r3;
	shl.b64 	%rd18, %rd17, 2;
	add.s64 	%rd19, %rd15, %rd18;
	st.global.u32 	[%rd19], %r15;
	add.s32 	%r16, %r14, 256;
	mad.lo.s32 	%r17, %r4, %r16, %r3;
	st.global.u32 	[%rd19+1024], %r17;
	bra.uni 	$L__BB4_6;
$L__BB4_2:
	cvta.to.global.u64 	%rd3, %rd7;
	mov.u32 	%r6, %tid.x;
	cvt.s64.s32 	%rd4, %rd2;
	cvt.u64.u32 	%rd5, %r6;
	setp.le.s64 	%p2, %rd4, %rd5;
	@%p2 bra 	$L__BB4_4;
	add.s64 	%rd9, %rd1, %rd5;
	cvt.u32.u64 	%r7, %rd9;
	mad.lo.s32 	%r8, %r4, %r7, %r3;
	shl.b64 	%rd10, %rd9, 2;
	add.s64 	%rd11, %rd3, %rd10;
	st.global.u32 	[%rd11], %r8;
$L__BB4_4:
	cvt.u32.u64 	%r9, %rd5;
	add.s32 	%r10, %r9, 256;
	cvt.u64.u32 	%rd6, %r10;
	setp.le.s64 	%p3, %rd4, %rd6;
	@%p3 bra 	$L__BB4_6;
	add.s64 	%rd12, %rd1, %rd6;
	shl.b64 	%rd13, %rd12, 2;
	cvt.u32.u64 	%r11, %rd12;
	mad.lo.s32 	%r12, %r4, %r11, %r3;
	add.s64 	%rd14, %rd13, %rd3;
	st.global.u32 	[%rd14], %r12;
$L__BB4_6:
	ret;

}
	// .globl	_ZN3cub18CUB_300001_SM_10006detail8for_each13static_kernelINS2_12policy_hub_t12policy_500_tElN6thrust24THRUST_300001_SM_1000_NS8cuda_cub6__fill7functorINS7_6detail15normal_iteratorINS7_10device_ptrIiEEEEiEEEEvT0_T1_
.visible .entry _ZN3cub18CUB_300001_SM_10006detail8for_each13static_kernelINS2_12policy_hub_t12policy_500_tElN6thrust24THRUST_300001_SM_1000_NS8cuda_cub6__fill7functorINS7_6detail15normal_iteratorINS7_10device_ptrIiEEEEiEEEEvT0_T1_(
	.param .u64 _ZN3cub18CUB_300001_SM_10006detail8for_each13static_kernelINS2_12policy_hub_t12policy_500_tElN6thrust24THRUST_300001_SM_1000_NS8cuda_cub6__fill7functorINS7_6detail15normal_iteratorINS7_10device_ptrIiEEEEiEEEEvT0_T1__param_0,
	.param .align 8 .b8 _ZN3cub18CUB_300001_SM_10006detail8for_each13static_kernelINS2_12policy_hub_t12policy_500_tElN6thrust24THRUST_300001_SM_1000_NS8cuda_cub6__fill7functorINS7_6detail15normal_iteratorINS7_10device_ptrIiEEEEiEEEEvT0_T1__param_1[16]
)
.maxntid 256
{
	.reg .pred 	%p<4>;
	.reg .b16 	%rs<5>;
	.reg .b32 	%r<12>;
	.reg .b64 	%rd<17>;

	ld.param.u32 	%r3, [_ZN3cub18CUB_300001_SM_10006detail8for_each13static_kernelINS2_12policy_hub_t12policy_500_tElN6thrust24THRUST_300001_SM_1000_NS8cuda_cub6__fill7functorINS7_6detail15normal_iteratorINS7_10device_ptrIiEEEEiEEEEvT0_T1__param_1+8];
	ld.param.u64 	%rd5, [_ZN3cub18CUB_300001_SM_10006detail8for_each13static_kernelINS2_12policy_hub_t12policy_500_tElN6thrust24THRUST_300001_SM_1000_NS8cuda_cub6__fill7functorINS7_6detail15normal_iteratorINS7_10device_ptrIiEEEEiEEEEvT0_T1__param_1];
	ld.param.u64 	%rd6, [_ZN3cub18CUB_300001_SM_10006detail8for_each13static_kernelINS2_12policy_hub_t12policy_500_tElN6thrust24THRUST_300001_SM_1000_NS8cuda_cub6__fill7functorINS7_6detail15normal_iteratorINS7_10device_ptrIiEEEEiEEEEvT0_T1__param_0];
	mov.u32 	%r9, %ctaid.x;
	mul.wide.u32 	%rd1, %r9, 512;
	sub.s64 	%rd2, %rd6, %rd1;
	setp.lt.s64 	%p1, %rd2, 512;
	@%p1 bra 	$L__BB5_2;
	mov.u32 	%r11, %tid.x;
	cvta.to.global.u64 	%rd12, %rd5;
	cvt.u64.u32 	%rd13, %r11;
	add.s64 	%rd14, %rd1, %rd13;
	shl.b64 	%rd15, %rd14, 2;
	add.s64 	%rd16, %rd12, %rd15;
	st.global.u32 	[%rd16], %r3;
	st.global.u32 	[%rd16+1024], %r3;
	bra.uni 	$L__BB5_6;
$L__BB5_2:
	cvta.to.global.u64 	%rd7, %rd5;
	mov.u32 	%r2, %tid.x;
	cvt.s64.s32 	%rd3, %rd2;
	cvt.u64.u32 	%rd8, %r2;
	setp.le.s64 	%p2, %rd3, %rd8;
	add.s64 	%rd9, %rd1, %rd8;
	shl.b64 	%rd10, %rd9, 2;
	add.s64 	%rd4, %rd7, %rd10;
	@%p2 bra 	$L__BB5_4;
	st.global.u32 	[%rd4], %r3;
$L__BB5_4:
	add.s32 	%r10, %r2, 256;
	cvt.u64.u32 	%rd11, %r10;
	setp.le.s64 	%p3, %rd3, %rd11;
	@%p3 bra 	$L__BB5_6;
	st.global.u32 	[%rd4+1024], %r3;
$L__BB5_6:
	ret;

}
	// .globl	_ZN3cub18CUB_300001_SM_10006detail8for_each13static_kernelINS2_12policy_hub_t12policy_500_tElN6thrust24THRUST_300001_SM_1000_NS8cuda_cub11__transform17unary_transform_fINS7_6detail15normal_iteratorINS7_10device_ptrIiEEEESF_NS9_14no_stencil_tagENS8_9__replace10constant_fIiEENSB_10functional5actorINSK_9compositeIJNSK_16operator_adaptorIN4cuda3std3__48equal_toIvEEEENSL_INSK_8argumentILj0EEEEENSL_INSK_5valueIiEEEEEEEEEEEEEvT0_T1_
.visible .entry _ZN3cub18CUB_300001_SM_10006detail8for_each13static_kernelINS2_12policy_hub_t12policy_500_tElN6thrust24THRUST_300001_SM_1000_NS8cuda_cub11__transform17unary_transform_fINS7_6detail15normal_iteratorINS7_10device_ptrIiEEEESF_NS9_14no_stencil_tagENS8_9__replace10constant_fIiEENSB_10functional5actorINSK_9compositeIJNSK_16operator_adaptorIN4cuda3std3__48equal_toIvEEEENSL_INSK_8argumentILj0EEEEENSL_INSK_5valueIiEEEEEEEEEEEEEvT0_T1_(
	.param .u64 _ZN3cub18CUB_300001_SM_10006detail8for_each13static_kernelINS2_12policy_hub_t12policy_500_tElN6thrust24THRUST_300001_SM_1000_NS8cuda_cub11__transform17unary_transform_fINS7_6detail15normal_iteratorINS7_10device_ptrIiEEEESF_NS9_14no_stencil_tagENS8_9__replace10constant_fIiEENSB_10functional5actorINSK_9compositeIJNSK_16operator_adaptorIN4cuda3std3__48equal_toIvEEEENSL_INSK_8argumentILj0EEEEENSL_INSK_5valueIiEEEEEEEEEEEEEvT0_T1__param_0,
	.param .align 8 .b8 _ZN3cub18CUB_300001_SM_10006detail8for_each13static_kernelINS2_12policy_hub_t12policy_500_tElN6thrust24THRUST_300001_SM_1000_NS8cuda_cub11__transform17unary_transform_fINS7_6detail15normal_iteratorINS7_10device_ptrIiEEEESF_NS9_14no_stencil_tagENS8_9__replace10constant_fIiEENSB_10functional5actorINSK_9compositeIJNSK_16operator_adaptorIN4cuda3std3__48equal_toIvEEEENSL_INSK_8argumentILj0EEEEENSL_INSK_5valueIiEEEEEEEEEEEEEvT0_T1__param_1[32]
)
.maxntid 256
{
	.reg .pred 	%p<8>;
	.reg .b16 	%rs<7>;
	.reg .b32 	%r<21>;
	.reg .b64 	%rd<28>;

	ld.param.u32 	%r6, [_ZN3cub18CUB_300001_SM_10006detail8for_each13static_kernelINS2_12policy_hub_t12policy_500_tElN6thrust24THRUST_300001_SM_1000_NS8cuda_cub11__transform17unary_transform_fINS7_6detail15normal_iteratorINS7_10device_ptrIiEEEESF_NS9_14no_stencil_tagENS8_9__replace10constant_fIiEENSB_10functional5actorINSK_9compositeIJNSK_16operator_adaptorIN4cuda3std3__48equal_toIvEEEENSL_INSK_8argumentILj0EEEEENSL_INSK_5valueIiEEEEEEEEEEEEEvT0_T1__param_1+24];
	ld.param.u32 	%r5, [_ZN3cub18CUB_300001_SM_10006detail8for_each13static_kernelINS2_12policy_hub_t12policy_500_tElN6thrust24THRUST_300001_SM_1000_NS8cuda_cub11__transform17unary_transform_fINS7_6detail15normal_iteratorINS7_10device_ptrIiEEEESF_NS9_14no_stencil_tagENS8_9__replace10constant_fIiEENSB_10functional5actorINSK_9compositeIJNSK_16operator_adaptorIN4cuda3std3__48equal_toIvEEEENSL_INSK_8argumentILj0EEEEENSL_INSK_5valueIiEEEEEEEEEEEEEvT0_T1__param_1+16];
	ld.param.u64 	%rd12, [_ZN3cub18CUB_300001_SM_10006detail8for_each13static_kernelINS2_12policy_hub_t12policy_500_tElN6thrust24THRUST_300001_SM_1000_NS8cuda_cub11__transform17unary_transform_fINS7_6detail15normal_iteratorINS7_10device_ptrIiEEEESF_NS9_14no_stencil_tagENS8_9__replace10constant_fIiEENSB_10functional5actorINSK_9compositeIJNSK_16operator_adaptorIN4cuda3std3__48equal_toIvEEEENSL_INSK_8argumentILj0EEEEENSL_INSK_5valueIiEEEEEEEEEEEEEvT0_T1__param_1+8];
	ld.param.u64 	%rd11, [_ZN3cub18CUB_300001_SM_10006detail8for_each13static_kernelINS2_12policy_hub_t12policy_500_tElN6thrust24THRUST_300001_SM_1000_NS8cuda_cub11__transform17unary_transform_fINS7_6detail15normal_iteratorINS7_10device_ptrIiEEEESF_NS9_14no_stencil_tagENS8_9__replace10constant_fIiEENSB_10functional5actorINSK_9compositeIJNSK_16operator_adaptorIN4cuda3std3__48equal_toIvEEEENSL_INSK_8argumentILj0EEEEENSL_INSK_5valueIiEEEEEEEEEEEEEvT0_T1__param_1];
	ld.param.u64 	%rd13, [_ZN3cub18CUB_300001_SM_10006detail8for_each13static_kernelINS2_12policy_hub_t12policy_500_tElN6thrust24THRUST_300001_SM_1000_NS8cuda_cub11__transform17unary_transform_fINS7_6detail15normal_iteratorINS7_10device_ptrIiEEEESF_NS9_14no_stencil_tagENS8_9__replace10constant_fIiEENSB_10functional5actorINSK_9compositeIJNSK_16operator_adaptorIN4cuda3std3__48equal_toIvEEEENSL_INSK_8argumentILj0EEEEENSL_INSK_5valueIiEEEEEEEEEEEEEvT0_T1__param_0];
	mov.u32 	%r12, %ctaid.x;
	mul.wide.u32 	%rd1, %r12, 512;
	sub.s64 	%rd2, %rd13, %rd1;
	setp.lt.s64 	%p1, %rd2, 512;
	@%p1 bra 	$L__BB6_5;
	cvta.to.global.u64 	%rd23, %rd11;
	cvta.to.global.u64 	%rd24, %rd12;
	mov.u32 	%r18, %tid.x;
	cvt.u64.u32 	%rd25, %r18;
	add.s64 	%rd26, %rd1, %rd25;
	shl.b64 	%rd27, %rd26, 2;
	add.s64 	%rd3, %rd23, %rd27;
	ld.global.u32 	%r19, [%rd3];
	setp.ne.s32 	%p6, %r19, %r6;
	add.s64 	%rd4, %rd24, %rd27;
	@%p6 bra 	$L__BB6_3;
	st.global.u32 	[%rd4], %r5;
$L__BB6_3:
	ld.global.u32 	%r20, [%rd3+1024];
	setp.ne.s32 	%p7, %r20, %r6;
	@%p7 bra 	$L__BB6_11;
	st.global.u32 	[%rd4+1024], %r5;
	bra.uni 	$L__BB6_11;
$L__BB6_5:
	cvta.to.global.u64 	%rd5, %rd11;
	cvta.to.global.u64 	%rd6, %rd12;
	mov.u32 	%r13, %tid.x;
	cvt.s64.s32 	%rd7, %rd2;
	cvt.u64.u32 	%rd8, %r13;
	setp.le.s64 	%p2, %rd7, %rd8;
	@%p2 bra 	$L__BB6_8;
	add.s64 	%rd9, %rd1, %rd8;
	shl.b64 	%rd14, %rd9, 2;
	add.s64 	%rd15, %rd5, %rd14;
	ld.global.u32 	%r14, [%rd15];
	setp.ne.s32 	%p3, %r14, %r6;
	@%p3 bra 	$L__BB6_8;
	add.s64 	%rd17, %rd6, %rd14;
	st.global.u32 	[%rd17], %r5;
$L__BB6_8:
	cvt.u32.u64 	%r15, %rd8;
	add.s32 	%r16, %r15, 256;
	cvt.u64.u32 	%rd18, %r16;
	setp.le.s64 	%p4, %rd7, %rd18;
	@%p4 bra 	$L__BB6_11;
	add.s64 	%rd10, %rd1, %rd8;
	shl.b64 	%rd19, %rd10, 2;
	add.s64 	%rd20, %rd5, %rd19;
	ld.global.u32 	%r17, [%rd20+1024];
	setp.ne.s32 	%p5, %r17, %r6;
	@%p5 bra 	$L__BB6_11;
	add.s64 	%rd22, %rd6, %rd19;
	st.global.u32 	[%rd22+1024], %r5;
$L__BB6_11:
	ret;

}
	// .globl	_ZN3cub18CUB_300001_SM_10006detail8for_each13static_kernelINS2_12policy_hub_t12policy_500_tElN6thrust24THRUST_300001_SM_1000_NS8cuda_cub20__uninitialized_copy7functorINS7_6detail15normal_iteratorINS7_10device_ptrIiEEEENS7_7pointerIiNS8_3tagENS7_11use_defaultESI_EEEEEEvT0_T1_
.visible .entry _ZN3cub18CUB_300001_SM_10006detail8for_each13static_kernelINS2_12policy_hub_t12policy_500_tElN6thrust24THRUST_300001_SM_1000_NS8cuda_cub20__uninitialized_copy7functorINS7_6detail15normal_iteratorINS7_10device_ptrIiEEEENS7_7pointerIiNS8_3tagENS7_11use_defaultESI_EEEEEEvT0_T1_(
	.param .u64 _ZN3cub18CUB_300001_SM_10006detail8for_each13static_kernelINS2_12policy_hub_t12policy_500_tElN6thrust24THRUST_300001_SM_1000_NS8cuda_cub20__uninitialized_copy7functorINS7_6detail15normal_iteratorINS7_10device_ptrIiEEEENS7_7pointerIiNS8_3tagENS7_11use_defaultESI_EEEEEEvT0_T1__param_0,
	.param .align 8 .b8 _ZN3cub18CUB_300001_SM_10006detail8for_each13static_kernelINS2_12policy_hub_t12policy_500_tElN6thrust24THRUST_300001_SM_1000_NS8cuda_cub20__uninitialized_copy7functorINS7_6detail15normal_iteratorINS7_10device_ptrIiEEEENS7_7pointerIiNS8_3tagENS7_11use_defaultESI_EEEEEEvT0_T1__param_1[16]
)
.maxntid 256
{
	.reg .pred 	%p<4>;
	.reg .b32 	%r<10>;
	.reg .b64 	%rd<26>;

	ld.param.u64 	%rd8, [_ZN3cub18CUB_300001_SM_10006detail8for_each13static_kernelINS2_12policy_hub_t12policy_500_tElN6thrust24THRUST_300001_SM_1000_NS8cuda_cub20__uninitialized_copy7functorINS7_6detail15normal_iteratorINS7_10device_ptrIiEEEENS7_7pointerIiNS8_3tagENS7_11use_defaultESI_EEEEEEvT0_T1__param_1+8];
	ld.param.u64 	%rd7, [_ZN3cub18CUB_300001_SM_10006detail8for_each13static_kernelINS2_12policy_hub_t12policy_500_tElN6thrust24THRUST_300001_SM_1000_NS8cuda_cub20__uninitialized_copy7functorINS7_6detail15normal_iteratorINS7_10device_ptrIiEEEENS7_7pointerIiNS8_3tagENS7_11use_defaultESI_EEEEEEvT0_T1__param_1];
	ld.param.u64 	%rd9, [_ZN3cub18CUB_300001_SM_10006detail8for_each13static_kernelINS2_12policy_hub_t12policy_500_tElN6thrust24THRUST_300001_SM_1000_NS8cuda_cub20__uninitialized_copy7functorINS7_6detail15normal_iteratorINS7_10device_ptrIiEEEENS7_7pointerIiNS8_3tagENS7_11use_defaultESI_EEEEEEvT0_T1__param_0];
	mov.u32 	%r1, %ctaid.x;
	mul.wide.u32 	%rd1, %r1, 512;
	sub.s64 	%rd2, %rd9, %rd1;
	setp.lt.s64 	%p1, %rd2, 512;
	@%p1 bra 	$L__BB7_2;
	mov.u32 	%r7, %tid.x;
	cvta.to.global.u64 	%rd19, %rd8;
	cvta.to.global.u64 	%rd20, %rd7;
	cvt.u64.u32 	%rd21, %r7;
	add.s64 	%rd22, %rd1, %rd21;
	shl.b64 	%rd23, %rd22, 2;
	add.s64 	%rd24, %rd20, %rd23;
	add.s64 	%rd25, %rd19, %rd23;
	ld.global.u32 	%r8, [%rd24];
	st.global.u32 	[%rd25], %r8;
	ld.global.u32 	%r9, [%rd24+1024];
	st.global.u32 	[%rd25+1024], %r9;
	bra.uni 	$L__BB7_6;
$L__BB7_2:
	cvta.to.global.u64 	%rd3, %rd7;
	cvta.to.global.u64 	%rd4, %rd8;
	mov.u32 	%r2, %tid.x;
	cvt.s64.s32 	%rd5, %rd2;
	cvt.u64.u32 	%rd6, %r2;
	setp.le.s64 	%p2, %rd5, %rd6;
	@%p2 bra 	$L__BB7_4;
	add.s64 	%rd10, %rd1, %rd6;
	shl.b64 	%rd11, %rd10, 2;
	add.s64 	%rd12, %rd3, %rd11;
	add.s64 	%rd13, %rd4, %rd11;
	ld.global.u32 	%r3, [%rd12];
	st.global.u32 	[%rd13], %r3;
$L__BB7_4:
	cvt.u32.u64 	%r4, %rd6;
	add.s32 	%r5, %r4, 256;
	cvt.u64.u32 	%rd14, %r5;
	setp.le.s64 	%p3, %rd5, %rd14;
	@%p3 bra 	$L__BB7_6;
	add.s64 	%rd15, %rd1, %rd6;
	shl.b64 	%rd16, %rd15, 2;
	add.s64 	%rd17, %rd3, %rd16;
	add.s64 	%rd18, %rd4, %rd16;
	ld.global.u32 	%r6, [%rd17+1024];
	st.global.u32 	[%rd18+1024], %r6;
$L__BB7_6:
	ret;

}
	// .globl	_ZN3cub18CUB_300001_SM_10006detail9transform16transform_kernelINS2_10policy_hubILb1EN4cuda3std3__45tupleIJN6thrust24THRUST_300001_SM_1000_NS6detail15normal_iteratorINSA_10device_ptrIfEEEESF_EEEE10policy1000Ei13saxpy_functorSF_JPfSK_EEEvT0_iT1_T2_DpNS2_10kernel_argIT3_EE
.visible .entry _ZN3cub18CUB_300001_SM_10006detail9transform16transform_kernelINS2_10policy_hubILb1EN4cuda3std3__45tupleIJN6thrust24THRUST_300001_SM_1000_NS6detail15normal_iteratorINSA_10device_ptrIfEEEESF_EEEE10policy1000Ei13saxpy_functorSF_JPfSK_EEEvT0_iT1_T2_DpNS2_10kernel_argIT3_EE(
	.param .u32 _ZN3cub18CUB_300001_SM_10006detail9transform16transform_kernelINS2_10policy_hubILb1EN4cuda3std3__45tupleIJN6thrust24THRUST_300001_SM_1000_NS6detail15normal_iteratorINSA_10device_ptrIfEEEESF_EEEE10policy1000Ei13saxpy_functorSF_JPfSK_EEEvT0_iT1_T2_DpNS2_10kernel_argIT3_EE_param_0,
	.param .u32 _ZN3cub18CUB_300001_SM_10006detail9transform16transform_kernelINS2_10policy_hubILb1EN4cuda3std3__45tupleIJN6thrust24THRUST_300001_SM_1000_NS6detail15normal_iteratorINSA_10device_ptrIfEEEESF_EEEE10policy1000Ei13saxpy_functorSF_JPfSK_EEEvT0_iT1_T2_DpNS2_10kernel_argIT3_EE_param_1,
	.param .align 4 .b8 _ZN3cub18CUB_300001_SM_10006detail9transform16transform_kernelINS2_10policy_hubILb1EN4cuda3std3__45tupleIJN6thrust24THRUST_300001_SM_1000_NS6detail15normal_iteratorINSA_10device_ptrIfEEEESF_EEEE10policy1000Ei13saxpy_functorSF_JPfSK_EEEvT0_iT1_T2_DpNS2_10kernel_argIT3_EE_param_2[4],
	.param .align 8 .b8 _ZN3cub18CUB_300001_SM_10006detail9transform16transform_kernelINS2_10policy_hubILb1EN4cuda3std3__45tupleIJN6thrust24THRUST_300001_SM_1000_NS6detail15normal_iteratorINSA_10device_ptrIfEEEESF_EEEE10policy1000Ei13saxpy_functorSF_JPfSK_EEEvT0_iT1_T2_DpNS2_10kernel_argIT3_EE_param_3[8],
	.param .align 8 .b8 _ZN3cub18CUB_300001_SM_10006detail9transform16transform_kernelINS2_10policy_hubILb1EN4cuda3std3__45tupleIJN6thrust24THRUST_300001_SM_1000_NS6detail15normal_iteratorINSA_10device_ptrIfEEEESF_EEEE10policy1000Ei13saxpy_functorSF_JPfSK_EEEvT0_iT1_T2_DpNS2_10kernel_argIT3_EE_param_4[16],
	.param .align 8 .b8 _ZN3cub18CUB_300001_SM_10006detail9transform16transform_kernelINS2_10policy_hubILb1EN4cuda3std3__45tupleIJN6thrust24THRUST_300001_SM_1000_NS6detail15normal_iteratorINSA_10device_ptrIfEEEESF_EEEE10policy1000Ei13saxpy_functorSF_JPfSK_EEEvT0_iT1_T2_DpNS2_10kernel_argIT3_EE_param_5[16]
)
.maxntid 128
{
	.reg .pred 	%p<38>;
	.reg .b32 	%r<81>;
	.reg .b32 	%f<93>;
	.reg .b64 	%rd<97>;

	ld.param.f32 	%f2, [_ZN3cub18CUB_300001_SM_10006detail9transform16transform_kernelINS2_10policy_hubILb1EN4cuda3std3__45tupleIJN6thrust24THRUST_300001_SM_1000_NS6detail15normal_iteratorINSA_10device_ptrIfEEEESF_EEEE10policy1000Ei13saxpy_functorSF_JPfSK_EEEvT0_iT1_T2_DpNS2_10kernel_argIT3_EE_param_2];
	ld.param.u32 	%r45, [_ZN3cub18CUB_300001_SM_10006detail9transform16transform_kernelINS2_10policy_hubILb1EN4cuda3std3__45tupleIJN6thrust24THRUST_300001_SM_1000_NS6detail15normal_iteratorINSA_10device_ptrIfEEEESF_EEEE10policy1000Ei13saxpy_functorSF_JPfSK_EEEvT0_iT1_T2_DpNS2_10kernel_argIT3_EE_param_0];
	ld.param.u64 	%rd27, [_ZN3cub18CUB_300001_SM_10006detail9transform16transform_kernelINS2_10policy_hubILb1EN4cuda3std3__45tupleIJN6thrust24THRUST_300001_SM_1000_NS6detail15normal_iteratorINSA_10device_ptrIfEEEESF_EEEE10policy1000Ei13saxpy_functorSF_JPfSK_EEEvT0_iT1_T2_DpNS2_10kernel_argIT3_EE_param_5];
	ld.param.u64 	%rd25, [_ZN3cub18CUB_300001_SM_10006detail9transform16transform_kernelINS2_10policy_hubILb1EN4cuda3std3__45tupleIJN6thrust24THRUST_300001_SM_1000_NS6detail15normal_iteratorINSA_10device_ptrIfEEEESF_EEEE10policy1000Ei13saxpy_functorSF_JPfSK_EEEvT0_iT1_T2_DpNS2_10kernel_argIT3_EE_param_4];
	ld.param.u64 	%rd29, [_ZN3cub18CUB_300001_SM_10006detail9transform16transform_kernelINS2_10policy_hubILb1EN4cuda3std3__45tupleIJN6thrust24THRUST_300001_SM_1000_NS6detail15normal_iteratorINSA_10device_ptrIfEEEESF_EEEE10policy1000Ei13saxpy_functorSF_JPfSK_EEEvT0_iT1_T2_DpNS2_10kernel_argIT3_EE_param_3];
	ld.param.u32 	%r44, [_ZN3cub18CUB_300001_SM_10006detail9transform16transform_kernelINS2_10policy_hubILb1EN4cuda3std3__45tupleIJN6thrust24THRUST_300001_SM_1000_NS6detail15normal_iteratorINSA_10device_ptrIfEEEESF_EEEE10policy1000Ei13saxpy_functorSF_JPfSK_EEEvT0_iT1_T2_DpNS2_10kernel_argIT3_EE_param_1];
	cvta.to.global.u64 	%rd1, %rd29;
	cvta.to.global.u64 	%rd2, %rd25;
	cvta.to.global.u64 	%rd3, %rd27;
	shl.b32 	%r1, %r44, 7;
	mov.u32 	%r46, %ctaid.x;
	mul.lo.s32 	%r2, %r1, %r46;
	sub.s32 	%r3, %r45, %r2;
	min.s32 	%r4, %r1, %r3;
	shl.b32 	%r5, %r4, 2;
	mov.u32 	%r6, %tid.x;
	shl.b32 	%r71, %r6, 7;
	setp.ge.s32 	%p1, %r71, %r5;
	@%p1 bra 	$L__BB8_5;
	mul.wide.u32 	%rd4, %r6, 128;
	add.s64 	%rd30, %rd2, %rd4;
	mul.wide.s32 	%rd5, %r2, 4;
	add.s64 	%rd94, %rd30, %rd5;
	mov.u32 	%r70, %r71;
$L__BB8_2:
	.pragma "nounroll";
	// begin inline asm
	prefetch.global.L2 [%rd94];
	// end inline asm
	add.s32 	%r70, %r70, 16384;
	add.s64 	%rd94, %rd94, 16384;
	setp.lt.s32 	%p2, %r70, %r5;
	@%p2 bra 	$L__BB8_2;
	add.s64 	%rd32, %rd3, %rd4;
	add.s64 	%rd95, %rd32, %rd5;
$L__BB8_4:
	.pragma "nounroll";
	// begin inline asm
	prefetch.global.L2 [%rd95];
	// end inline asm
	add.s32 	%r71, %r71, 16384;
	add.s64 	%rd95, %rd95, 16384;
	setp.lt.s32 	%p3, %r71, %r5;
	@%p3 bra 	$L__BB8_4;
$L__BB8_5:
	mul.wide.s32 	%rd96, %r2, 4;
	add.s64 	%rd12, %rd2, %rd96;
	add.s64 	%rd13, %rd3, %rd96;
	add.s64 	%rd14, %rd1, %rd96;
	setp.gt.s32 	%p4, %r1, %r3;
	@%p4 bra 	$L__BB8_18;
	setp.lt.s32 	%p5, %r44, 1;
	@%p5 bra 	$L__BB8_59;
	setp.lt.u32 	%p6, %r44, 8;
	mov.b32 	%r79, 0;
	@%p6 bra 	$L__BB8_10;
	and.b32  	%r48, %r44, 2147483640;
	neg.s32 	%r73, %r48;
	mul.wide.u32 	%rd35, %r6, 4;
	add.s64 	%rd15, %rd1, %rd35;
	add.s64 	%rd36, %rd96, 1536;
	add.s64 	%rd17, %rd2, %rd36;
	add.s32 	%r72, %r6, 128;
	add.s64 	%rd18, %rd3, %rd36;
	add.s64 	%rd19, %rd1, %rd36;
$L__BB8_9:
	.pragma "nounroll";
	and.b32  	%r79, %r44, 2147483640;
	mul.wide.s32 	%rd37, %r72, 4;
	add.s64 	%rd38, %rd17, %rd37;
	add.s64 	%rd39, %rd18, %rd37;
	add.s64 	%rd40, %rd19, %rd37;
	cvta.to.global.u64 	%rd41, %rd25;
	mul.wide.u32 	%rd42, %r6, 4;
	add.s64 	%rd43, %rd41, %rd42;
	add.s64 	%rd44, %rd43, %rd96;
	cvta.to.global.u64 	%rd45, %rd27;
	add.s64 	%rd46, %rd45, %rd42;
	add.s64 	%rd47, %rd46, %rd96;
	ld.global.f32 	%f3, [%rd44];
	ld.global.f32 	%f4, [%rd47];
	fma.rn.f32 	%f5, %f2, %f3, %f4;
	add.s64 	%rd48, %rd15, %rd96;
	st.global.f32 	[%rd48], %f5;
	ld.global.f32 	%f6, [%rd38+-1536];
	ld.global.f32 	%f7, [%rd39+-1536];
	fma.rn.f32 	%f8, %f2, %f6, %f7;
	st.global.f32 	[%rd40+-1536], %f8;
	ld.global.f32 	%f9, [%rd38+-1024];
	ld.global.f32 	%f10, [%rd39+-1024];
	fma.rn.f32 	%f11, %f2, %f9, %f10;
	st.global.f32 	[%rd40+-1024], %f11;
	ld.global.f32 	%f12, [%rd38+-512];
	ld.global.f32 	%f13, [%rd39+-512];
	fma.rn.f32 	%f14, %f2, %f12, %f13;
	st.global.f32 	[%rd40+-512], %f14;
	ld.global.f32 	%f15, [%rd38];
	ld.global.f32 	%f16, [%rd39];
	fma.rn.f32 	%f17, %f2, %f15, %f16;
	st.global.f32 	[%rd40], %f17;
	ld.global.f32 	%f18, [%rd38+512];
	ld.global.f32 	%f19, [%rd39+512];
	fma.rn.f32 	%f20, %f2, %f18, %f19;
	st.global.f32 	[%rd40+512], %f20;
	ld.global.f32 	%f21, [%rd38+1024];
	ld.global.f32 	%f22, [%rd39+1024];
	fma.rn.f32 	%f23, %f2, %f21, %f22;
	st.global.f32 	[%rd40+1024], %f23;
	ld.global.f32 	%f24, [%rd38+1536];
	ld.global.f32 	%f25, [%rd39+1536];
	fma.rn.f32 	%f26, %f2, %f24, %f25;
	st.global.f32 	[%rd40+1536], %f26;
	add.s32 	%r73, %r73, 8;
	add.s64 	%rd96, %rd96, 4096;
	add.s32 	%r72, %r72, 1024;
	setp.eq.s32 	%p7, %r73, 0;
	@%p7 bra 	$L__BB8_10;
	bra.uni 	$L__BB8_9;
$L__BB8_10:
	and.b32  	%r38, %r44, 7;
	setp.eq.s32 	%p8, %r38, 0;
	@%p8 bra 	$L__BB8_59;
	and.b32  	%r39, %r44, 3;
	setp.lt.u32 	%p9, %r38, 4;
	@%p9 bra 	$L__BB8_13;
	shl.b32 	%r49, %r79, 7;
	add.s32 	%r50, %r49, %r6;
	mul.wide.s32 	%rd49, %r50, 4;
	add.s64 	%rd50, %rd12, %rd49;
	add.s64 	%rd51, %rd13, %rd49;
	ld.global.f32 	%f27, [%rd50];
	ld.global.f32 	%f28, [%rd51];
	fma.rn.f32 	%f29, %f2, %f27, %f28;
	add.s64 	%rd52, %rd14, %rd49;
	st.global.f32 	[%rd52], %f29;
	ld.global.f32 	%f30, [%rd50+512];
	ld.global.f32 	%f31, [%rd51+512];
	fma.rn.f32 	%f32, %f2, %f30, %f31;
	st.global.f32 	[%rd52+512], %f32;
	ld.global.f32 	%f33, [%rd50+1024];
	ld.global.f32 	%f34, [%rd51+1024];
	fma.rn.f32 	%f35, %f2, %f33, %f34;
	st.global.f32 	[%rd52+1024], %f35;
	ld.global.f32 	%f36, [%rd50+1536];
	ld.global.f32 	%f37, [%rd51+1536];
	fma.rn.f32 	%f38, %f2, %f36, %f37;
	st.global.f32 	[%rd52+1536], %f38;
	add.s32 	%r79, %r79, 4;
$L__BB8_13:
	setp.eq.s32 	%p10, %r39, 0;
	@%p10 bra 	$L__BB8_59;
	setp.eq.s32 	%p11, %r39, 1;
	@%p11 bra 	$L__BB8_16;
	shl.b32 	%r51, %r79, 7;
	add.s32 	%r52, %r51, %r6;
	mul.wide.s32 	%rd53, %r52, 4;
	add.s64 	%rd54, %rd12, %rd53;
	add.s64 	%rd55, %rd13, %rd53;
	ld.global.f32 	%f39, [%rd54];
	ld.global.f32 	%f40, [%rd55];
	fma.rn.f32 	%f41, %f2, %f39, %f40;
	add.s64 	%rd56, %rd14, %rd53;
	st.global.f32 	[%rd56], %f41;
	ld.global.f32 	%f42, [%rd54+512];
	ld.global.f32 	%f43, [%rd55+512];
	fma.rn.f32 	%f44, %f2, %f42, %f43;
	st.global.f32 	[%rd56+512], %f44;
	add.s32 	%r79, %r79, 2;
$L__BB8_16:
	and.b32  	%r53, %r44, 1;
	setp.eq.b32 	%p12, %r53, 1;
	not.pred 	%p13, %p12;
	@%p13 bra 	$L__BB8_59;
	shl.b32 	%r54, %r79, 7;
	add.s32 	%r55, %r54, %r6;
	mul.wide.s32 	%rd57, %r55, 4;
	add.s64 	%rd58, %rd12, %rd57;
	add.s64 	%rd59, %rd13, %rd57;
	ld.global.f32 	%f45, [%rd58];
	ld.global.f32 	%f46, [%rd59];
	fma.rn.f32 	%f47, %f2, %f45, %f46;
	add.s64 	%rd60, %rd14, %rd57;
	st.global.f32 	[%rd60], %f47;
	bra.uni 	$L__BB8_59;
$L__BB8_18:
	setp.lt.s32 	%p14, %r44, 1;
	@%p14 bra 	$L__BB8_59;
	and.b32  	%r14, %r44, 7;
	setp.lt.u32 	%p15, %r44, 8;
	mov.b32 	%r75, 0;
	@%p15 bra 	$L__BB8_38;
	and.b32  	%r75, %r44, 2147483640;
	mov.b32 	%r74, 0;
$L__BB8_21:
	.pragma "nounroll";
	shl.b32 	%r58, %r74, 7;
	add.s32 	%r22, %r58, %r6;
	setp.ge.s32 	%p16, %r22, %r4;
	@%p16 bra 	$L__BB8_23;
	mul.wide.u32 	%rd61, %r22, 4;
	add.s64 	%rd62, %rd12, %rd61;
	add.s64 	%rd63, %rd13, %rd61;
	ld.global.f32 	%f48, [%rd62];
	ld.global.f32 	%f49, [%rd63];
	fma.rn.f32 	%f50, %f2, %f48, %f49;
	add.s64 	%rd64, %rd14, %rd61;
	st.global.f32 	[%rd64], %f50;
$L__BB8_23:
	add.s32 	%r59, %r22, 128;
	setp.ge.s32 	%p17, %r59, %r4;
	mul.wide.s32 	%rd65, %r59, 4;
	add.s64 	%rd22, %rd12, %rd65;
	add.s64 	%rd23, %rd13, %rd65;
	add.s64 	%rd24, %rd14, %rd65;
	@%p17 bra 	$L__BB8_25;
	ld.global.f32 	%f51, [%rd22];
	ld.global.f32 	%f52, [%rd23];
	fma.rn.f32 	%f53, %f2, %f51, %f52;
	st.global.f32 	[%rd24], %f53;
$L__BB8_25:
	add.s32 	%r60, %r22, 256;
	setp.ge.s32 	%p18, %r60, %r4;
	@%p18 bra 	$L__BB8_27;
	ld.global.f32 	%f54, [%rd22+512];
	ld.global.f32 	%f55, [%rd23+512];
	fma.rn.f32 	%f56, %f2, %f54, %f55;
	st.global.f32 	[%rd24+512], %f56;
$L__BB8_27:
	add.s32 	%r61, %r22, 384;
	setp.ge.s32 	%p19, %r61, %r4;
	@%p19 bra 	$L__BB8_29;
	ld.global.f32 	%f57, [%rd22+1024];
	ld.global.f32 	%f58, [%rd23+1024];
	fma.rn.f32 	%f59, %f2, %f57, %f58;
	st.global.f32 	[%rd24+1024], %f59;
$L__BB8_29:
	add.s32 	%r62, %r22, 512;
	setp.ge.s32 	%p20, %r62, %r4;
	@%p20 bra 	$L__BB8_31;
	ld.global.f32 	%f60, [%rd22+1536];
	ld.global.f32 	%f61, [%rd23+1536];
	fma.rn.f32 	%f62, %f2, %f60, %f61;
	st.global.f32 	[%rd24+1536], %f62;
$L__BB8_31:
	add.s32 	%r63, %r22, 640;
	setp.ge.s32 	%p21, %r63, %r4;
	@%p21 bra 	$L__BB8_33;
	ld.global.f32 	%f63, [%rd22+2048];
	ld.global.f32 	%f64, [%rd23+2048];
	fma.rn.f32 	%f65, %f2, %f63, %f64;
	st.global.f32 	[%rd24+2048], %f65;
$L__BB8_33:
	add.s32 	%r64, %r22, 768;
	setp.ge.s32 	%p22, %r64, %r4;
	@%p22 bra 	$L__BB8_35;
	ld.global.f32 	%f66, [%rd22+2560];
	ld.global.f32 	%f67, [%rd23+2560];
	fma.rn.f32 	%f68, %f2, %f66, %f67;
	st.global.f32 	[%rd24+2560], %f68;
$L__BB8_35:
	add.s32 	%r65, %r22, 896;
	setp.ge.s32 	%p23, %r65, %r4;
	@%p23 bra 	$L__BB8_37;
	ld.global.f32 	%f69, [%rd22+3072];
	ld.global.f32 	%f70, [%rd23+3072];
	fma.rn.f32 	%f71, %f2, %f69, %f70;
	st.global.f32 	[%rd24+3072], %f71;
$L__BB8_37:
	add.s32 	%r74, %r74, 8;
	setp.ne.s32 	%p24, %r74, %r75;
	@%p24 bra 	$L__BB8_21;
$L__BB8_38:
	setp.eq.s32 	%p25, %r14, 0;
	@%p25 bra 	$L__BB8_59;
	and.b32  	%r25, %r44, 3;
	setp.lt.u32 	%p26, %r14, 4;
	@%p26 bra 	$L__BB8_49;
	shl.b32 	%r66, %r75, 7;
	add.s32 	%r26, %r66, %r6;
	setp.ge.s32 	%p27, %r26, %r4;
	@%p27 bra 	$L__BB8_42;
	mul.wide.s32 	%rd66, %r26, 4;
	add.s64 	%rd67, %rd12, %rd66;
	add.s64 	%rd68, %rd13, %rd66;
	ld.global.f32 	%f72, [%rd67];
	ld.global.f32 	%f73, [%rd68];
	fma.rn.f32 	%f74, %f2, %f72, %f73;
	add.s64 	%rd69, %rd14, %rd66;
	st.global.f32 	[%rd69], %f74;
$L__BB8_42:
	add.s32 	%r27, %r26, 128;
	setp.ge.s32 	%p28, %r27, %r4;
	@%p28 bra 	$L__BB8_44;
	mul.wide.s32 	%rd70, %r27, 4;
	add.s64 	%rd71, %rd12, %rd70;
	add.s64 	%rd72, %rd13, %rd70;
	ld.global.f32 	%f75, [%rd71];
	ld.global.f32 	%f76, [%rd72];
	fma.rn.f32 	%f77, %f2, %f75, %f76;
	add.s64 	%rd73, %rd14, %rd70;
	st.global.f32 	[%rd73], %f77;
$L__BB8_44:
	add.s32 	%r28, %r26, 256;
	setp.ge.s32 	%p29, %r28, %r4;
	@%p29 bra 	$L__BB8_46;
	mul.wide.s32 	%rd74, %r28, 4;
	add.s64 	%rd75, %rd12, %rd74;
	add.s64 	%rd76, %rd13, %rd74;
	ld.global.f32 	%f78, [%rd75];
	ld.global.f32 	%f79, [%rd76];
	fma.rn.f32 	%f80, %f2, %f78, %f79;
	add.s64 	%rd77, %rd14, %rd74;
	st.global.f32 	[%rd77], %f80;
$L__BB8_46:
	add.s32 	%r29, %r26, 384;
	setp.ge.s32 	%p30, %r29, %r4;
	@%p30 bra 	$L__BB8_48;
	mul.wide.s32 	%rd78, %r29, 4;
	add.s64 	%rd79, %rd12, %rd78;
	add.s64 	%rd80, %rd13, %rd78;
	ld.global.f32 	%f81, [%rd79];
	ld.global.f32 	%f82, [%rd80];
	fma.rn.f32 	%f83, %f2, %f81, %f82;
	add.s64 	%rd81, %rd14, %rd78;
	st.global.f32 	[%rd81], %f83;
$L__BB8_48:
	add.s32 	%r75, %r75, 4;
$L__BB8_49:
	setp.eq.s32 	%p31, %r25, 0;
	@%p31 bra 	$L__BB8_59;
	setp.eq.s32 	%p32, %r25, 1;
	@%p32 bra 	$L__BB8_56;
	shl.b32 	%r67, %r75, 7;
	add.s32 	%r32, %r67, %r6;
	setp.ge.s32 	%p33, %r32, %r4;
	@%p33 bra 	$L__BB8_53;
	mul.wide.s32 	%rd82, %r32, 4;
	add.s64 	%rd83, %rd12, %rd82;
	add.s64 	%rd84, %rd13, %rd82;
	ld.global.f32 	%f84, [%rd83];
	ld.global.f32 	%f85, [%rd84];
	fma.rn.f32 	%f86, %f2, %f84, %f85;
	add.s64 	%rd85, %rd14, %rd82;
	st.global.f32 	[%rd85], %f86;
$L__BB8_53:
	add.s32 	%r33, %r32, 128;
	setp.ge.s32 	%p34, %r33, %r4;
	@%p34 bra 	$L__BB8_55;
	mul.wide.s32 	%rd86, %r33, 4;
	add.s64 	%rd87, %rd12, %rd86;
	add.s64 	%rd88, %rd13, %rd86;
	ld.global.f32 	%f87, [%rd87];
	ld.global.f32 	%f88, [%rd88];
	fma.rn.f32 	%f89, %f2, %f87, %f88;
	add.s64 	%rd89, %rd14, %rd86;
	st.global.f32 	[%rd89], %f89;
$L__BB8_55:
	add.s32 	%r75, %r75, 2;
$L__BB8_56:
	and.b32  	%r68, %r44, 1;
	setp.eq.b32 	%p35, %r68, 1;
	not.pred 	%p36, %p35;
	@%p36 bra 	$L__BB8_59;
	shl.b32 	%r69, %r75, 7;
	add.s32 	%r36, %r69, %r6;
	setp.ge.s32 	%p37, %r36, %r4;
	@%p37 bra 	$L__BB8_59;
	mul.wide.s32 	%rd90, %r36, 4;
	add.s64 	%rd91, %rd12, %rd90;
	add.s64 	%rd92, %rd13, %rd90;
	ld.global.f32 	%f90, [%rd91];
	ld.global.f32 	%f91, [%rd92];
	fma.rn.f32 	%f92, %f2, %f90, %f91;
	add.s64 	%rd93, %rd14, %rd90;
	st.global.f32 	[%rd93], %f92;
$L__BB8_59:
	ret;

}
	// .globl	_ZN3cub18CUB_300001_SM_10006detail9transform16transform_kernelINS2_10policy_hubILb1EN4cuda3std3__45tupleIJN6thrust24THRUST_300001_SM_1000_NS6detail15normal_iteratorINSA_10device_ptrIfEEEESF_EEEE10policy1000El13saxpy_functorSF_JPfSK_EEEvT0_iT1_T2_DpNS2_10kernel_argIT3_EE
.visible .entry _ZN3cub18CUB_300001_SM_10006detail9transform16transform_kernelINS2_10policy_hubILb1EN4cuda3std3__45tupleIJN6thrust24THRUST_300001_SM_1000_NS6detail15normal_iteratorINSA_10device_ptrIfEEEESF_EEEE10policy1000El13saxpy_functorSF_JPfSK_EEEvT0_iT1_T2_DpNS2_10kernel_argIT3_EE(
	.param .u64 _ZN3cub18CUB_300001_SM_10006detail9transform16transform_kernelINS2_10policy_hubILb1EN4cuda3std3__45tupleIJN6thrust24THRUST_300001_SM_1000_NS6detail15normal_iteratorINSA_10device_ptrIfEEEESF_EEEE10policy1000El13saxpy_functorSF_JPfSK_EEEvT0_iT1_T2_DpNS2_10kernel_argIT3_EE_param_0,
	.param .u32 _ZN3cub18CUB_300001_SM_10006detail9transform16transform_kernelINS2_10policy_hubILb1EN4cuda3std3__45tupleIJN6thrust24THRUST_300001_SM_1000_NS6detail15normal_iteratorINSA_10device_ptrIfEEEESF_EEEE10policy1000El13saxpy_functorSF_JPfSK_EEEvT0_iT1_T2_DpNS2_10kernel_argIT3_EE_param_1,
	.param .align 4 .b8 _ZN3cub18CUB_300001_SM_10006detail9transform16transform_kernelINS2_10policy_hubILb1EN4cuda3std3__45tupleIJN6thrust24THRUST_300001_SM_1000_NS6detail15normal_iteratorINSA_10device_ptrIfEEEESF_EEEE10policy1000El13saxpy_functorSF_JPfSK_EEEvT0_iT1_T2_DpNS2_10kernel_argIT3_EE_param_2[4],
	.param .align 8 .b8 _ZN3cub18CUB_300001_SM_10006detail9transform16transform_kernelINS2_10policy_hubILb1EN4cuda3std3__45tupleIJN6thrust24THRUST_300001_SM_1000_NS6detail15normal_iteratorINSA_10device_ptrIfEEEESF_EEEE10policy1000El13saxpy_functorSF_JPfSK_EEEvT0_iT1_T2_DpNS2_10kernel_argIT3_EE_param_3[8],
	.param .align 8 .b8 _ZN3cub18CUB_300001_SM_10006detail9transform16transform_kernelINS2_10policy_hubILb1EN4cuda3std3__45tupleIJN6thrust24THRUST_300001_SM_1000_NS6detail15normal_iteratorINSA_10device_ptrIfEEEESF_EEEE10policy1000El13saxpy_functorSF_JPfSK_EEEvT0_iT1_T2_DpNS2_10kernel_argIT3_EE_param_4[16],
	.param .align 8 .b8 _ZN3cub18CUB_300001_SM_10006detail9transform16transform_kernelINS2_10policy_hubILb1EN4cuda3std3__45tupleIJN6thrust24THRUST_300001_SM_1000_NS6detail15normal_iteratorINSA_10device_ptrIfEEEESF_EEEE10policy1000El13saxpy_functorSF_JPfSK_EEEvT0_iT1_T2_DpNS2_10kernel_argIT3_EE_param_5[16]
)
.maxntid 128
{
	.reg .pred 	%p<38>;
	.reg .b32 	%r<78>;
	.reg .b32 	%f<93>;
	.reg .b64 	%rd<103>;

	ld.param.f32 	%f2, [_ZN3cub18CUB_300001_SM_10006detail9transform16transform_kernelINS2_10policy_hubILb1EN4cuda3std3__45tupleIJN6thrust24THRUST_300001_SM_1000_NS6detail15normal_iteratorINSA_10device_ptrIfEEEESF_EEEE10policy1000El13saxpy_functorSF_JPfSK_EEEvT0_iT1_T2_DpNS2_10kernel_argIT3_EE_param_2];
	ld.param.u64 	%rd30, [_ZN3cub18CUB_300001_SM_10006detail9transform16transform_kernelINS2_10policy_hubILb1EN4cuda3std3__45tupleIJN6thrust24THRUST_300001_SM_1000_NS6detail15normal_iteratorINSA_10device_ptrIfEEEESF_EEEE10policy1000El13saxpy_functorSF_JPfSK_EEEvT0_iT1_T2_DpNS2_10kernel_argIT3_EE_param_0];
	ld.param.u64 	%rd28, [_ZN3cub18CUB_300001_SM_10006detail9transform16transform_kernelINS2_10policy_hubILb1EN4cuda3std3__45tupleIJN6thrust24THRUST_300001_SM_1000_NS6detail15normal_iteratorINSA_10device_ptrIfEEEESF_EEEE10policy1000El13saxpy_functorSF_JPfSK_EEEvT0_iT1_T2_DpNS2_10kernel_argIT3_EE_param_5];
	ld.param.u64 	%rd26, [_ZN3cub18CUB_300001_SM_10006detail9transform16transform_kernelINS2_10policy_hubILb1EN4cuda3std3__45tupleIJN6thrust24THRUST_300001_SM_1000_NS6detail15normal_iteratorINSA_10device_ptrIfEEEESF_EEEE10policy1000El13saxpy_functorSF_JPfSK_EEEvT0_iT1_T2_DpNS2_10kernel_argIT3_EE_param_4];
	ld.param.u64 	%rd31, [_ZN3cub18CUB_300001_SM_10006detail9transform16transform_kernelINS2_10policy_hubILb1EN4cuda3std3__45tupleIJN6thrust24THRUST_300001_SM_1000_NS6detail15normal_iteratorINSA_10device_ptrIfEEEESF_EEEE10policy1000El13saxpy_functorSF_JPfSK_EEEvT0_iT1_T2_DpNS2_10kernel_argIT3_EE_param_3];
	ld.param.u32 	%r42, [_ZN3cub18CUB_300001_SM_10006detail9transform16transform_kernelINS2_10policy_hubILb1EN4cuda3std3__45tupleIJN6thrust24THRUST_300001_SM_1000_NS6detail15normal_iteratorINSA_10device_ptrIfEEEESF_EEEE10policy1000El13saxpy_functorSF_JPfSK_EEEvT0_iT1_T2_DpNS2_10kernel_argIT3_EE_param_1];
	cvta.to.global.u64 	%rd1, %rd31;
	cvta.to.global.u64 	%rd2, %rd26;
	cvta.to.global.u64 	%rd3, %rd28;
	shl.b32 	%r1, %r42, 7;
	mov.u32 	%r43, %ctaid.x;
	cvt.u64.u32 	%rd32, %r43;
	cvt.s64.s32 	%rd33, %r1;
	mul.lo.s64 	%rd4, %rd33, %rd32;
	sub.s64 	%rd34, %rd30, %rd4;
	min.s64 	%rd35, %rd34, %rd33;
	cvt.u32.u64 	%r2, %rd35;
	shl.b32 	%r3, %r2, 2;
	mov.u32 	%r4, %tid.x;
	shl.b32 	%r68, %r4, 7;
	setp.ge.s32 	%p1, %r68, %r3;
	@%p1 bra 	$L__BB9_5;
	shl.b64 	%rd5, %rd4, 2;
	add.s64 	%rd36, %rd2, %rd5;
	mul.wide.u32 	%rd6, %r4, 128;
	add.s64 	%rd100, %rd36, %rd6;
	mov.u32 	%r67, %r68;
$L__BB9_2:
	.pragma "nounroll";
	// begin inline asm
	prefetch.global.L2 [%rd100];
	// end inline asm
	add.s32 	%r67, %r67, 16384;
	add.s64 	%rd100, %rd100, 16384;
	setp.lt.s32 	%p2, %r67, %r3;
	@%p2 bra 	$L__BB9_2;
	add.s64 	%rd38, %rd3, %rd5;
	add.s64 	%rd101, %rd38, %rd6;
$L__BB9_4:
	.pragma "nounroll";
	// begin inline asm
	prefetch.global.L2 [%rd101];
	// end inline asm
	add.s32 	%r68, %r68, 16384;
	add.s64 	%rd101, %rd101, 16384;
	setp.lt.s32 	%p3, %r68, %r3;
	@%p3 bra 	$L__BB9_4;
$L__BB9_5:
	shl.b64 	%rd102, %rd4, 2;
	add.s64 	%rd13, %rd2, %rd102;
	add.s64 	%rd14, %rd3, %rd102;
	add.s64 	%rd15, %rd1, %rd102;
	setp.eq.s32 	%p4, %r1, %r2;
	@%p4 bra 	$L__BB9_47;
	setp.lt.s32 	%p5, %r42, 1;
	@%p5 bra 	$L__BB9_59;
	and.b32  	%r10, %r42, 7;
	setp.lt.u32 	%p6, %r42, 8;
	mov.b32 	%r75, 0;
	@%p6 bra 	$L__BB9_26;
	and.b32  	%r75, %r42, 2147483640;
	mov.b32 	%r71, 0;
$L__BB9_9:
	.pragma "nounroll";
	shl.b32 	%r46, %r71, 7;
	add.s32 	%r20, %r46, %r4;
	setp.ge.s32 	%p7, %r20, %r2;
	@%p7 bra 	$L__BB9_11;
	mul.wide.u32 	%rd41, %r20, 4;
	add.s64 	%rd42, %rd13, %rd41;
	add.s64 	%rd43, %rd14, %rd41;
	ld.global.f32 	%f3, [%rd42];
	ld.global.f32 	%f4, [%rd43];
	fma.rn.f32 	%f5, %f2, %f3, %f4;
	add.s64 	%rd44, %rd15, %rd41;
	st.global.f32 	[%rd44], %f5;
$L__BB9_11:
	add.s32 	%r47, %r20, 128;
	setp.ge.s32 	%p8, %r47, %r2;
	mul.wide.s32 	%rd45, %r47, 4;
	add.s64 	%rd23, %rd13, %rd45;
	add.s64 	%rd24, %rd14, %rd45;
	add.s64 	%rd25, %rd15, %rd45;
	@%p8 bra 	$L__BB9_13;
	ld.global.f32 	%f6, [%rd23];
	ld.global.f32 	%f7, [%rd24];
	fma.rn.f32 	%f8, %f2, %f6, %f7;
	st.global.f32 	[%rd25], %f8;
$L__BB9_13:
	add.s32 	%r48, %r20, 256;
	setp.ge.s32 	%p9, %r48, %r2;
	@%p9 bra 	$L__BB9_15;
	ld.global.f32 	%f9, [%rd23+512];
	ld.global.f32 	%f10, [%rd24+512];
	fma.rn.f32 	%f11, %f2, %f9, %f10;
	st.global.f32 	[%rd25+512], %f11;
$L__BB9_15:
	add.s32 	%r49, %r20, 384;
	setp.ge.s32 	%p10, %r49, %r2;
	@%p10 bra 	$L__BB9_17;
	ld.global.f32 	%f12, [%rd23+1024];
	ld.global.f32 	%f13, [%rd24+1024];
	fma.rn.f32 	%f14, %f2, %f12, %f13;
	st.global.f32 	[%rd25+1024], %f14;
$L__BB9_17:
	add.s32 	%r50, %r20, 512;
	setp.ge.s32 	%p11, %r50, %r2;
	@%p11 bra 	$L__BB9_19;
	ld.global.f32 	%f15, [%rd23+1536];
	ld.global.f32 	%f16, [%rd24+1536];
	fma.rn.f32 	%f17, %f2, %f15, %f16;
	st.global.f32 	[%rd25+1536], %f17;
$L__BB9_19:
	add.s32 	%r51, %r20, 640;
	setp.ge.s32 	%p12, %r51, %r2;
	@%p12 bra 	$L__BB9_21;
	ld.global.f32 	%f18, [%rd23+2048];
	ld.global.f32 	%f19, [%rd24+2048];
	fma.rn.f32 	%f20, %f2, %f18, %f19;
	st.global.f32 	[%rd25+2048], %f20;
$L__BB9_21:
	add.s32 	%r52, %r20, 768;
	setp.ge.s32 	%p13, %r52, %r2;
	@%p13 bra 	$L__BB9_23;
	ld.global.f32 	%f21, [%rd23+2560];
	ld.global.f32 	%f22, [%rd24+2560];
	fma.rn.f32 	%f23, %f2, %f21, %f22;
	st.global.f32 	[%rd25+2560], %f23;
$L__BB9_23:
	add.s32 	%r53, %r20, 896;
	setp.ge.s32 	%p14, %r53, %r2;
	@%p14 bra 	$L__BB9_25;
	ld.global.f32 	%f24, [%rd23+3072];
	ld.global.f32 	%f25, [%rd24+3072];
	fma.rn.f32 	%f26, %f2, %f24, %f25;
	st.global.f32 	[%rd25+3072], %f26;
$L__BB9_25:
	add.s32 	%r71, %r71, 8;
	setp.eq.s32 	%p15, %r71, %r75;
	@%p15 bra 	$L__BB9_26;
	bra.uni 	$L__BB9_9;
$L__BB9_26:
	setp.eq.s32 	%p16, %r10, 0;
	@%p16 bra 	$L__BB9_59;
	and.b32  	%r30, %r42, 3;
	setp.lt.u32 	%p17, %r10, 4;
	@%p17 bra 	$L__BB9_37;
	shl.b32 	%r54, %r75, 7;
	add.s32 	%r31, %r54, %r4;
	setp.ge.s32 	%p18, %r31, %r2;
	@%p18 bra 	$L__BB9_30;
	mul.wide.s32 	%rd46, %r31, 4;
	add.s64 	%rd47, %rd13, %rd46;
	add.s64 	%rd48, %rd14, %rd46;
	ld.global.f32 	%f27, [%rd47];
	ld.global.f32 	%f28, [%rd48];
	fma.rn.f32 	%f29, %f2, %f27, %f28;
	add.s64 	%rd49, %rd15, %rd46;
	st.global.f32 	[%rd49], %f29;
$L__BB9_30:
	add.s32 	%r32, %r31, 128;
	setp.ge.s32 	%p19, %r32, %r2;
	@%p19 bra 	$L__BB9_32;
	mul.wide.s32 	%rd50, %r32, 4;
	add.s64 	%rd51, %rd13, %rd50;
	add.s64 	%rd52, %rd14, %rd50;
	ld.global.f32 	%f30, [%rd51];
	ld.global.f32 	%f31, [%rd52];
	fma.rn.f32 	%f32, %f2, %f30, %f31;
	add.s64 	%rd53, %rd15, %rd50;
	st.global.f32 	[%rd53], %f32;
$L__BB9_32:
	add.s32 	%r33, %r31, 256;
	setp.ge.s32 	%p20, %r33, %r2;
	@%p20 bra 	$L__BB9_34;
	mul.wide.s32 	%rd54, %r33, 4;
	add.s64 	%rd55, %rd13, %rd54;
	add.s64 	%rd56, %rd14, %rd54;
	ld.global.f32 	%f33, [%rd55];
	ld.global.f32 	%f34, [%rd56];
	fma.rn.f32 	%f35, %f2, %f33, %f34;
	add.s64 	%rd57, %rd15, %rd54;
	st.global.f32 	[%rd57], %f35;
$L__BB9_34:
	add.s32 	%r34, %r31, 384;
	setp.ge.s32 	%p21, %r34, %r2;
	@%p21 bra 	$L__BB9_36;
	mul.wide.s32 	%rd58, %r34, 4;
	add.s64 	%rd59, %rd13, %rd58;
	add.s64 	%rd60, %rd14, %rd58;
	ld.global.f32 	%f36, [%rd59];
	ld.global.f32 	%f37, [%rd60];
	fma.rn.f32 	%f38, %f2, %f36, %f37;
	add.s64 	%rd61, %rd15, %rd58;
	st.global.f32 	[%rd61], %f38;
$L__BB9_36:
	add.s32 	%r75, %r75, 4;
$L__BB9_37:
	setp.eq.s32 	%p22, %r30, 0;
	@%p22 bra 	$L__BB9_59;
	setp.eq.s32 	%p23, %r30, 1;
	@%p23 bra 	$L__BB9_44;
	shl.b32 	%r55, %r75, 7;
	add.s32 	%r37, %r55, %r4;
	setp.ge.s32 	%p24, %r37, %r2;
	@%p24 bra 	$L__BB9_41;
	mul.wide.s32 	%rd62, %r37, 4;
	add.s64 	%rd63, %rd13, %rd62;
	add.s64 	%rd64, %rd14, %rd62;
	ld.global.f32 	%f39, [%rd63];
	ld.global.f32 	%f40, [%rd64];
	fma.rn.f32 	%f41, %f2, %f39, %f40;
	add.s64 	%rd65, %rd15, %rd62;
	st.global.f32 	[%rd65], %f41;
$L__BB9_41:
	add.s32 	%r38, %r37, 128;
	setp.ge.s32 	%p25, %r38, %r2;
	@%p25 bra 	$L__BB9_43;
	mul.wide.s32 	%rd66, %r38, 4;
	add.s64 	%rd67, %rd13, %rd66;
	add.s64 	%rd68, %rd14, %rd66;
	ld.global.f32 	%f42, [%rd67];
	ld.global.f32 	%f43, [%rd68];
	fma.rn.f32 	%f44, %f2, %f42, %f43;
	add.s64 	%rd69, %rd15, %rd66;
	st.global.f32 	[%rd69], %f44;
$L__BB9_43:
	add.s32 	%r75, %r75, 2;
$L__BB9_44:
	and.b32  	%r56, %r42, 1;
	setp.eq.b32 	%p26, %r56, 1;
	not.pred 	%p27, %p26;
	@%p27 bra 	$L__BB9_59;
	shl.b32 	%r57, %r75, 7;
	add.s32 	%r41, %r57, %r4;
	setp.ge.s32 	%p28, %r41, %r2;
	@%p28 bra 	$L__BB9_59;
	mul.wide.s32 	%rd70, %r41, 4;
	add.s64 	%rd71, %rd13, %rd70;
	add.s64 	%rd72, %rd14, %rd70;
	ld.global.f32 	%f45, [%rd71];
	ld.global.f32 	%f46, [%rd72];
	fma.rn.f32 	%f47, %f2, %f45, %f46;
	add.s64 	%rd73, %rd15, %rd70;
	st.global.f32 	[%rd73], %f47;
	bra.uni 	$L__BB9_59;
$L__BB9_47:
	setp.lt.s32 	%p29, %r42, 1;
	@%p29 bra 	$L__BB9_59;
	setp.lt.u32 	%p30, %r42, 8;
	mov.b32 	%r73, 0;
	@%p30 bra 	$L__BB9_51;
	and.b32  	%r73, %r42, 2147483640;
	neg.s32 	%r70, %r73;
	mul.wide.u32 	%rd74, %r4, 4;
	add.s64 	%rd16, %rd1, %rd74;
	add.s64 	%rd75, %rd102, 1536;
	add.s64 	%rd18, %rd2, %rd75;
	add.s32 	%r69, %r4, 128;
	add.s64 	%rd19, %rd3, %rd75;
	add.s64 	%rd20, %rd1, %rd75;
$L__BB9_50:
	.pragma "nounroll";
	mul.wide.s32 	%rd76, %r69, 4;
	add.s64 	%rd77, %rd18, %rd76;
	add.s64 	%rd78, %rd19, %rd76;
	add.s64 	%rd79, %rd20, %rd76;
	cvta.to.global.u64 	%rd80, %rd26;
	mul.wide.u32 	%rd81, %r4, 4;
	add.s64 	%rd82, %rd80, %rd81;
	add.s64 	%rd83, %rd82, %rd102;
	cvta.to.global.u64 	%rd84, %rd28;
	add.s64 	%rd85, %rd84, %rd81;
	add.s64 	%rd86, %rd85, %rd102;
	ld.global.f32 	%f48, [%rd83];
	ld.global.f32 	%f49, [%rd86];
	fma.rn.f32 	%f50, %f2, %f48, %f49;
	add.s64 	%rd87, %rd16, %rd102;
	st.global.f32 	[%rd87], %f50;
	ld.global.f32 	%f51, [%rd77+-1536];
	ld.global.f32 	%f52, [%rd78+-1536];
	fma.rn.f32 	%f53, %f2, %f51, %f52;
	st.global.f32 	[%rd79+-1536], %f53;
	ld.global.f32 	%f54, [%rd77+-1024];
	ld.global.f32 	%f55, [%rd78+-1024];
	fma.rn.f32 	%f56, %f2, %f54, %f55;
	st.global.f32 	[%rd79+-1024], %f56;
	ld.global.f32 	%f57, [%rd77+-512];
	ld.global.f32 	%f58, [%rd78+-512];
	fma.rn.f32 	%f59, %f2, %f57, %f58;
	st.global.f32 	[%rd79+-512], %f59;
	ld.global.f32 	%f60, [%rd77];
	ld.global.f32 	%f61, [%rd78];
	fma.rn.f32 	%f62, %f2, %f60, %f61;
	st.global.f32 	[%rd79], %f62;
	ld.global.f32 	%f63, [%rd77+512];
	ld.global.f32 	%f64, [%rd78+512];
	fma.rn.f32 	%f65, %f2, %f63, %f64;
	st.global.f32 	[%rd79+512], %f65;
	ld.global.f32 	%f66, [%rd77+1024];
	ld.global.f32 	%f67, [%rd78+1024];
	fma.rn.f32 	%f68, %f2, %f66, %f67;
	st.global.f32 	[%rd79+1024], %f68;
	ld.global.f32 	%f69, [%rd77+1536];
	ld.global.f32 	%f70, [%rd78+1536];
	fma.rn.f32 	%f71, %f2, %f69, %f70;
	st.global.f32 	[%rd79+1536], %f71;
	add.s32 	%r70, %r70, 8;
	add.s64 	%rd102, %rd102, 4096;
	add.s32 	%r69, %r69, 1024;
	setp.eq.s32 	%p31, %r70, 0;
	@%p31 bra 	$L__BB9_51;
	bra.uni 	$L__BB9_50;
$L__BB9_51:
	and.b32  	%r23, %r42, 7;
	setp.eq.s32 	%p32, %r23, 0;
	@%p32 bra 	$L__BB9_59;
	and.b32  	%r24, %r42, 3;
	setp.lt.u32 	%p33, %r23, 4;
	@%p33 bra 	$L__BB9_54;
	shl.b32 	%r60, %r73, 7;
	add.s32 	%r61, %r60, %r4;
	mul.wide.s32 	%rd88, %r61, 4;
	add.s64 	%rd89, %rd13, %rd88;
	add.s64 	%rd90, %rd14, %rd88;
	ld.global.f32 	%f72, [%rd89];
	ld.global.f32 	%f73, [%rd90];
	fma.rn.f32 	%f74, %f2, %f72, %f73;
	add.s64 	%rd91, %rd15, %rd88;
	st.global.f32 	[%rd91], %f74;
	ld.global.f32 	%f75, [%rd89+512];
	ld.global.f32 	%f76, [%rd90+512];
	fma.rn.f32 	%f77, %f2, %f75, %f76;
	st.global.f32 	[%rd91+512], %f77;
	ld.global.f32 	%f78, [%rd89+1024];
	ld.global.f32 	%f79, [%rd90+1024];
	fma.rn.f32 	%f80, %f2, %f78, %f79;
	st.global.f32 	[%rd91+1024], %f80;
	ld.global.f32 	%f81, [%rd89+1536];
	ld.global.f32 	%f82, [%rd90+1536];
	fma.rn.f32 	%f83, %f2, %f81, %f82;
	st.global.f32 	[%rd91+1536], %f83;
	add.s32 	%r73, %r73, 4;
$L__BB9_54:
	setp.eq.s32 	%p34, %r24, 0;
	@%p34 bra 	$L__BB9_59;
	setp.eq.s32 	%p35, %r24, 1;
	@%p35 bra 	$L__BB9_57;
	shl.b32 	%r62, %r73, 7;
	add.s32 	%r63, %r62, %r4;
	mul.wide.s32 	%rd92, %r63, 4;
	add.s64 	%rd93, %rd13, %rd92;
	add.s64 	%rd94, %rd14, %rd92;
	ld.global.f32 	%f84, [%rd93];
	ld.global.f32 	%f85, [%rd94];
	fma.rn.f32 	%f86, %f2, %f84, %f85;
	add.s64 	%rd95, %rd15, %rd92;
	st.global.f32 	[%rd95], %f86;
	ld.global.f32 	%f87, [%rd93+512];
	ld.global.f32 	%f88, [%rd94+512];
	fma.rn.f32 	%f89, %f2, %f87, %f88;
	st.global.f32 	[%rd95+512], %f89;
	add.s32 	%r73, %r73, 2;
$L__BB9_57:
	and.b32  	%r64, %r42, 1;
	setp.eq.b32 	%p36, %r64, 1;
	not.pred 	%p37, %p36;
	@%p37 bra 	$L__BB9_59;
	shl.b32 	%r65, %r73, 7;
	add.s32 	%r66, %r65, %r4;
	mul.wide.s32 	%rd96, %r66, 4;
	add.s64 	%rd97, %rd13, %rd96;
	add.s64 	%rd98, %rd14, %rd96;
	ld.global.f32 	%f90, [%rd97];
	ld.global.f32 	%f91, [%rd98];
	fma.rn.f32 	%f92, %f2, %f90, %f91;
	add.s64 	%rd99, %rd15, %rd96;
	st.global.f32 	[%rd99], %f92;
$L__BB9_59:
	ret;

}
	// .globl	_ZN3cub18CUB_300001_SM_10006detail9transform16transform_kernelINS2_10policy_hubILb0EN4cuda3std3__45tupleIJN6thrust24THRUST_300001_SM_1000_NS6detail15normal_iteratorINSA_10device_ptrIfEEEESF_EEEE10policy1000EiNS7_10multipliesIfEESF_JPfSL_EEEvT0_iT1_T2_DpNS2_10kernel_argIT3_EE
.visible .entry _ZN3cub18CUB_300001_SM_10006detail9transform16transform_kernelINS2_10policy_hubILb0EN4cuda3std3__45tupleIJN6thrust24THRUST_300001_SM_1000_NS6detail15normal_iteratorINSA_10device_ptrIfEEEESF_EEEE10policy1000EiNS7_10multipliesIfEESF_JPfSL_EEEvT0_iT1_T2_DpNS2_10kernel_argIT3_EE(
	.param .u32 _ZN3cub18CUB_300001_SM_10006detail9transform16transform_kernelINS2_10policy_hubILb0EN4cuda3std3__45tupleIJN6thrust24THRUST_300001_SM_1000_NS6detail15normal_iteratorINSA_10device_ptrIfEEEESF_EEEE10policy1000EiNS7_10multipliesIfEESF_JPfSL_EEEvT0_iT1_T2_DpNS2_10kernel_argIT3_EE_param_0,
	.param .u32 _ZN3cub18CUB_300001_SM_10006detail9transform16transform_kernelINS2_10policy_hubILb0EN4cuda3std3__45tupleIJN6thrust24THRUST_300001_SM_1000_NS6detail15normal_iteratorINSA_10device_ptrIfEEEESF_EEEE10policy1000EiNS7_10multipliesIfEESF_JPfSL_EEEvT0_iT1_T2_DpNS2_10kernel_argIT3_EE_param_1,
	.param .align 1 .b8 _ZN3cub18CUB_300001_SM_10006detail9transform16transform_kernelINS2_10policy_hubILb0EN4cuda3std3__45tupleIJN6thrust24THRUST_300001_SM_1000_NS6detail15normal_iteratorINSA_10device_ptrIfEEEESF_EEEE10policy1000EiNS7_10multipliesIfEESF_JPfSL_EEEvT0_iT1_T2_DpNS2_10kernel_argIT3_EE_param_2[1],
	.param .align 8 .b8 _ZN3cub18CUB_300001_SM_10006detail9transform16transform_kernelINS2_10policy_hubILb0EN4cuda3std3__45tupleIJN6thrust24THRUST_300001_SM_1000_NS6detail15normal_iteratorINSA_10device_ptrIfEEEESF_EEEE10policy1000EiNS7_10multipliesIfEESF_JPfSL_EEEvT0_iT1_T2_DpNS2_10kernel_argIT3_EE_param_3[8],
	.param .align 8 .b8 _ZN3cub18CUB_300001_SM_10006detail9transform16transform_kernelINS2_10policy_hubILb0EN4cuda3std3__45tupleIJN6thrust24THRUST_300001_SM_1000_NS6detail15normal_iteratorINSA_10device_ptrIfEEEESF_EEEE10policy1000EiNS7_10multipliesIfEESF_JPfSL_EEEvT0_iT1_T2_DpNS2_10kernel_argIT3_EE_param_4[16],
	.param .align 8 .b8 _ZN3cub18CUB_300001_SM_10006detail9transform16transform_kernelINS2_10policy_hubILb0EN4cuda3std3__45tupleIJN6thrust24THRUST_300001_SM_1000_NS6detail15normal_iteratorINSA_10device_ptrIfEEEESF_EEEE10policy1000EiNS7_10multipliesIfEESF_JPfSL_EEEvT0_iT1_T2_DpNS2_10kernel_argIT3_EE_param_5[16]
)
.maxntid 128
{
	.reg .pred 	%p<28>;
	.reg .b32 	%r<188>;
	.reg .b32 	%f<7>;
	.reg .b64 	%rd<143>;
	// demoted variable
	.shared .align 8 .u64 _ZZN3cub18CUB_300001_SM_10006detail9transform23transform_kernel_ublkcpINS2_19async_copy_policy_tILi128EEEiN4cuda3std3__410multipliesIfEEN6thrust24THRUST_300001_SM_1000_NS6detail15normal_iteratorINSC_10device_ptrIfEEEEJffEEEvT0_iT1_T2_DpNS2_16aligned_base_ptrIT3_EEE3bar;
	ld.param.u64 	%rd66, [_ZN3cub18CUB_300001_SM_10006detail9transform16transform_kernelINS2_10policy_hubILb0EN4cuda3std3__45tupleIJN6thrust24THRUST_300001_SM_1000_NS6detail15normal_iteratorINSA_10device_ptrIfEEEESF_EEEE10policy1000EiNS7_10multipliesIfEESF_JPfSL_EEEvT0_iT1_T2_DpNS2_10kernel_argIT3_EE_param_5];
	ld.param.u64 	%rd64, [_ZN3cub18CUB_300001_SM_10006detail9transform16transform_kernelINS2_10policy_hubILb0EN4cuda3std3__45tupleIJN6thrust24THRUST_300001_SM_1000_NS6detail15normal_iteratorINSA_10device_ptrIfEEEESF_EEEE10policy1000EiNS7_10multipliesIfEESF_JPfSL_EEEvT0_iT1_T2_DpNS2_10kernel_argIT3_EE_param_4];
	ld.param.u32 	%r71, [_ZN3cub18CUB_300001_SM_10006detail9transform16transform_kernelINS2_10policy_hubILb0EN4cuda3std3__45tupleIJN6thrust24THRUST_300001_SM_1000_NS6detail15normal_iteratorINSA_10device_ptrIfEEEESF_EEEE10policy1000EiNS7_10multipliesIfEESF_JPfSL_EEEvT0_iT1_T2_DpNS2_10kernel_argIT3_EE_param_0];
	ld.param.u64 	%rd67, [_ZN3cub18CUB_300001_SM_10006detail9transform16transform_kernelINS2_10policy_hubILb0EN4cuda3std3__45tupleIJN6thrust24THRUST_300001_SM_1000_NS6detail15normal_iteratorINSA_10device_ptrIfEEEESF_EEEE10policy1000EiNS7_10multipliesIfEESF_JPfSL_EEEvT0_iT1_T2_DpNS2_10kernel_argIT3_EE_param_5+8];
	ld.param.u64 	%rd65, [_ZN3cub18CUB_300001_SM_10006detail9transform16transform_kernelINS2_10policy_hubILb0EN4cuda3std3__45tupleIJN6thrust24THRUST_300001_SM_1000_NS6detail15normal_iteratorINSA_10device_ptrIfEEEESF_EEEE10policy1000EiNS7_10multipliesIfEESF_JPfSL_EEEvT0_iT1_T2_DpNS2_10kernel_argIT3_EE_param_4+8];
	ld.param.u64 	%rd68, [_ZN3cub18CUB_300001_SM_10006detail9transform16transform_kernelINS2_10policy_hubILb0EN4cuda3std3__45tupleIJN6thrust24THRUST_300001_SM_1000_NS6detail15normal_iteratorINSA_10device_ptrIfEEEESF_EEEE10policy1000EiNS7_10multipliesIfEESF_JPfSL_EEEvT0_iT1_T2_DpNS2_10kernel_argIT3_EE_param_3];
	ld.param.u32 	%r70, [_ZN3cub18CUB_300001_SM_10006detail9transform16transform_kernelINS2_10policy_hubILb0EN4cuda3std3__45tupleIJN6thrust24THRUST_300001_SM_1000_NS6detail15normal_iteratorINSA_10device_ptrIfEEEESF_EEEE10policy1000EiNS7_10multipliesIfEESF_JPfSL_EEEvT0_iT1_T2_DpNS2_10kernel_argIT3_EE_param_1];
	cvta.to.global.u64 	%rd1, %rd68;
	cvt.u32.u64 	%r1, %rd65;
	cvt.u32.u64 	%r2, %rd67;
	shl.b32 	%r3, %r70, 7;
	mov.u32 	%r72, %ctaid.x;
	mul.lo.s32 	%r4, %r3, %r72;
	sub.s32 	%r5, %r71, %r4;
	min.s32 	%r6, %r3, %r5;
	setp.eq.s32 	%p1, %r72, 0;
	add.s32 	%r74, %r72, 2;
	mov.u32 	%r75, %nctaid.x;
	setp.ge.u32 	%p2, %r74, %r75;
	shl.b32 	%r7, %r70, 9;
	or.pred  	%p3, %p1, %p2;
	@%p3 bra 	$L__BB10_5;
	mov.b32 	%r139, -1;
	// begin inline asm
	{
	 .reg .pred P_OUT; 
	elect.sync _|P_OUT, %r139;
	selp.b32 %r138, 1, 0, P_OUT; 
}
	// end inline asm
	mov.u32 	%r140, %tid.x;
	setp.gt.u32 	%p18, %r140, 31;
	setp.eq.s32 	%p19, %r138, 0;
	or.pred  	%p20, %p18, %p19;
	@%p20 bra 	$L__BB10_3;
	mov.u32 	%r141, _ZZN3cub18CUB_300001_SM_10006detail9transform23transform_kernel_ublkcpINS2_19async_copy_policy_tILi128EEEiN4cuda3std3__410multipliesIfEEN6thrust24THRUST_300001_SM_1000_NS6detail15normal_iteratorINSC_10device_ptrIfEEEEJffEEEvT0_iT1_T2_DpNS2_16aligned_base_ptrIT3_EEE3bar;
	mov.b32 	%r142, 1;
	// begin inline asm
	mbarrier.init.shared.b64 [%r141], %r142;
	// end inline asm
	// begin inline asm
	fence.proxy.async.shared::cta; // 6.
	// end inline asm
	mul.wide.s32 	%rd120, %r4, 4;
	add.s32 	%r151, %r7, 15;
	add.s32 	%r152, %r151, %r1;
	and.b32  	%r144, %r152, -16;
	cvta.to.global.u64 	%rd121, %rd64;
	add.s64 	%rd117, %rd121, %rd120;
	mov.u32 	%r143, _ZN3cub18CUB_300001_SM_10006detail9transform4smemE;
	// begin inline asm
	cp.async.bulk.shared::cluster.global.mbarrier::complete_tx::bytes [%r143], [%rd117], %r144, [%r141];
	// end inline asm
	add.s32 	%r153, %r151, %r2;
	and.b32  	%r147, %r153, -16;
	add.s32 	%r154, %r143, %r7;
	add.s32 	%r146, %r154, 128;
	cvta.to.global.u64 	%rd122, %rd66;
	add.s64 	%rd118, %rd122, %rd120;
	// begin inline asm
	cp.async.bulk.shared::cluster.global.mbarrier::complete_tx::bytes [%r146], [%rd118], %r147, [%r141];
	// end inline asm
	add.s32 	%r150, %r147, %r144;
	// begin inline asm
	mbarrier.arrive.expect_tx.release.cta.shared::cta.b64 %rd119, [%r141], %r150; // 8. 
	// end inline asm
$L__BB10_3:
	bar.sync 	0;
	mov.u32 	%r156, _ZZN3cub18CUB_300001_SM_10006detail9transform23transform_kernel_ublkcpINS2_19async_copy_policy_tILi128EEEiN4cuda3std3__410multipliesIfEEN6thrust24THRUST_300001_SM_1000_NS6detail15normal_iteratorINSC_10device_ptrIfEEEEJffEEEvT0_iT1_T2_DpNS2_16aligned_base_ptrIT3_EEE3bar;
$L__BB10_4:
	mov.b32 	%r157, 0;
	// begin inline asm
	{
	 .reg .pred P_OUT; 
	mbarrier.try_wait.parity.shared::cta.b64  P_OUT, [%r156], %r157;                                // 7a. 
	selp.b32 %r155, 1, 0, P_OUT; 
}
	// end inline asm
	setp.eq.s32 	%p21, %r155, 0;
	@%p21 bra 	$L__BB10_4;
	bra.uni 	$L__BB10_26;
$L__BB10_5:
	cvt.s64.s32 	%rd4, %r1;
	cvt.s64.s32 	%rd5, %r4;
	shl.b32 	%r77, %r6, 2;
	cvt.s64.s32 	%rd69, %r77;
	shr.u64 	%rd6, %rd69, 2;
	mov.u32 	%r8, %ntid.x;
	mov.u32 	%r9, %ntid.y;
	mul.lo.s32 	%r78, %r8, %r9;
	mov.u32 	%r10, %ntid.z;
	mul.lo.s32 	%r11, %r78, %r10;
	mov.u32 	%r79, %tid.x;
	mov.u32 	%r80, %tid.y;
	mov.u32 	%r81, %tid.z;
	mad.lo.s32 	%r82, %r81, %r9, %r80;
	mad.lo.s32 	%r83, %r82, %r8, %r79;
	cvt.u64.u32 	%rd140, %r83;
	setp.le.u64 	%p4, %rd6, %rd140;
	@%p4 bra 	$L__BB10_15;
	cvt.u32.u64 	%r84, %rd140;
	cvt.u64.u32 	%rd8, %r11;
	add.s32 	%r85, %r84, %r11;
	cvt.u64.u32 	%rd70, %r85;
	max.u64 	%rd71, %rd6, %rd70;
	setp.gt.u64 	%p5, %rd6, %rd70;
	selp.u64 	%rd9, 1, 0, %p5;
	add.s64 	%rd72, %rd9, %rd70;
	sub.s64 	%rd10, %rd71, %rd72;
	and.b64  	%rd73, %rd10, -4294967296;
	setp.ne.s64 	%p6, %rd73, 0;
	@%p6 bra 	$L__BB10_8;
	cvt.u32.u64 	%r86, %rd8;
	cvt.u32.u64 	%r87, %rd10;
	div.u32 	%r88, %r87, %r86;
	cvt.u64.u32 	%rd129, %r88;
	bra.uni 	$L__BB10_9;
$L__BB10_8:
	div.u64 	%rd129, %rd10, %rd8;
$L__BB10_9:
	add.s64 	%rd14, %rd129, %rd9;
	and.b64  	%rd74, %rd14, 3;
	setp.eq.s64 	%p7, %rd74, 3;
	mov.u64 	%rd133, %rd140;
	@%p7 bra 	$L__BB10_12;
	shl.b64 	%rd75, %rd140, 2;
	shl.b64 	%rd76, %rd5, 2;
	add.s64 	%rd77, %rd75, %rd76;
	add.s64 	%rd78, %rd77, %rd4;
	add.s64 	%rd131, %rd64, %rd78;
	mov.u32 	%r90, _ZN3cub18CUB_300001_SM_10006detail9transform4smemE;
	add.s32 	%r91, %r1, %r90;
	shl.b32 	%r92, %r84, 2;
	add.s32 	%r170, %r91, %r92;
	mul.lo.s32 	%r93, %r10, %r9;
	mul.lo.s32 	%r94, %r93, %r8;
	shl.b32 	%r13, %r94, 2;
	add.s64 	%rd79, %rd14, 1;
	and.b64  	%rd80, %rd79, 3;
	neg.s64 	%rd130, %rd80;
	mov.u64 	%rd133, %rd140;
$L__BB10_11:
	.pragma "nounroll";
	// begin inline asm
	cp.async.ca.shared.global [%r170], [%rd131], 4, 4;
	// end inline asm
	add.s64 	%rd133, %rd133, %rd8;
	shl.b64 	%rd82, %rd8, 2;
	add.s64 	%rd131, %rd131, %rd82;
	add.s32 	%r170, %r170, %r13;
	add.s64 	%rd130, %rd130, 1;
	setp.ne.s64 	%p8, %rd130, 0;
	@%p8 bra 	$L__BB10_11;
$L__BB10_12:
	setp.lt.u64 	%p9, %rd14, 3;
	@%p9 bra 	$L__BB10_15;
	shl.b64 	%rd24, %rd8, 2;
	shl.b64 	%rd83, %rd133, 2;
	shl.b64 	%rd84, %rd5, 2;
	add.s64 	%rd25, %rd83, %rd84;
	shl.b64 	%rd85, %rd8, 3;
	add.s64 	%rd26, %rd25, %rd85;
	add.s64 	%rd86, %rd133, %rd5;
	shl.b64 	%rd87, %rd86, 2;
	mad.lo.s64 	%rd27, %rd8, 12, %rd87;
	cvt.u32.u64 	%r96, %rd65;
	mov.u32 	%r97, _ZN3cub18CUB_300001_SM_10006detail9transform4smemE;
	add.s32 	%r98, %r96, %r97;
	mul.lo.s32 	%r99, %r10, %r9;
	mul.lo.s32 	%r100, %r99, %r8;
	shl.b32 	%r101, %r100, 2;
	cvt.u32.u64 	%r102, %rd133;
	shl.b32 	%r103, %r102, 2;
	add.s32 	%r171, %r98, %r103;
	add.s32 	%r174, %r171, %r101;
	shl.b32 	%r104, %r100, 3;
	add.s32 	%r173, %r171, %r104;
	mad.lo.s32 	%r172, %r100, 12, %r171;
	cvt.s64.s32 	%rd88, %rd65;
	add.s64 	%rd134, %rd64, %rd88;
$L__BB10_14:
	add.s64 	%rd89, %rd134, %rd25;
	// begin inline asm
	cp.async.ca.shared.global [%r171], [%rd89], 4, 4;
	// end inline asm
	add.s64 	%rd93, %rd25, %rd24;
	add.s64 	%rd90, %rd134, %rd93;
	// begin inline asm
	cp.async.ca.shared.global [%r174], [%rd90], 4, 4;
	// end inline asm
	add.s64 	%rd91, %rd134, %rd26;
	// begin inline asm
	cp.async.ca.shared.global [%r173], [%rd91], 4, 4;
	// end inline asm
	add.s64 	%rd92, %rd134, %rd27;
	// begin inline asm
	cp.async.ca.shared.global [%r172], [%rd92], 4, 4;
	// end inline asm
	add.s64 	%rd133, %rd133, %rd24;
	mul.wide.u32 	%rd94, %r11, 16;
	add.s64 	%rd134, %rd134, %rd94;
	mul.lo.s32 	%r109, %r10, %r9;
	mul.lo.s32 	%r110, %r109, %r8;
	shl.b32 	%r111, %r110, 4;
	add.s32 	%r174, %r174, %r111;
	add.s32 	%r173, %r173, %r111;
	add.s32 	%r172, %r172, %r111;
	add.s32 	%r171, %r171, %r111;
	setp.lt.u64 	%p10, %rd133, %rd6;
	@%p10 bra 	$L__BB10_14;
$L__BB10_15:
	setp.le.u64 	%p11, %rd6, %rd140;
	// begin inline asm
	cp.async.commit_group;
	// end inline asm
	cvt.s64.s32 	%rd33, %r2;
	@%p11 bra 	$L__BB10_25;
	cvt.u32.u64 	%r112, %rd140;
	cvt.u64.u32 	%rd34, %r11;
	add.s32 	%r113, %r112, %r11;
	cvt.u64.u32 	%rd95, %r113;
	max.u64 	%rd96, %rd6, %rd95;
	setp.gt.u64 	%p12, %rd6, %rd95;
	selp.u64 	%rd35, 1, 0, %p12;
	add.s64 	%rd97, %rd35, %rd95;
	sub.s64 	%rd36, %rd96, %rd97;
	and.b64  	%rd98, %rd36, -4294967296;
	setp.ne.s64 	%p13, %rd98, 0;
	@%p13 bra 	$L__BB10_18;
	cvt.u32.u64 	%r114, %rd34;
	cvt.u32.u64 	%r115, %rd36;
	div.u32 	%r116, %r115, %r114;
	cvt.u64.u32 	%rd136, %r116;
	bra.uni 	$L__BB10_19;
$L__BB10_18:
	div.u64 	%rd136, %rd36, %rd34;
$L__BB10_19:
	add.s64 	%rd40, %rd136, %rd35;
	and.b64  	%rd99, %rd40, 3;
	setp.eq.s64 	%p14, %rd99, 3;
	@%p14 bra 	$L__BB10_22;
	shl.b64 	%rd100, %rd140, 2;
	shl.b64 	%rd101, %rd5, 2;
	add.s64 	%rd102, %rd100, %rd101;
	add.s64 	%rd103, %rd102, %rd33;
	add.s64 	%rd138, %rd66, %rd103;
	shl.b64 	%rd42, %rd34, 2;
	mov.u32 	%r118, _ZN3cub18CUB_300001_SM_10006detail9transform4smemE;
	add.s32 	%r119, %r2, %r118;
	add.s32 	%r120, %r119, %r7;
	shl.b32 	%r121, %r112, 2;
	add.s32 	%r175, %r120, %r121;
	mul.lo.s32 	%r122, %r10, %r9;
	mul.lo.s32 	%r123, %r122, %r8;
	shl.b32 	%r29, %r123, 2;
	add.s64 	%rd104, %rd40, 1;
	and.b64  	%rd105, %rd104, 3;
	neg.s64 	%rd137, %rd105;
$L__BB10_21:
	.pragma "nounroll";
	add.s32 	%r124, %r175, 128;
	// begin inline asm
	cp.async.ca.shared.global [%r124], [%rd138], 4, 4;
	// end inline asm
	add.s64 	%rd140, %rd140, %rd34;
	add.s64 	%rd138, %rd138, %rd42;
	add.s32 	%r175, %r175, %r29;
	add.s64 	%rd137, %rd137, 1;
	setp.ne.s64 	%p15, %rd137, 0;
	@%p15 bra 	$L__BB10_21;
$L__BB10_22:
	setp.lt.u64 	%p16, %rd40, 3;
	@%p16 bra 	$L__BB10_25;
	shl.b64 	%rd51, %rd34, 2;
	shl.b64 	%rd107, %rd140, 2;
	shl.b64 	%rd108, %rd5, 2;
	add.s64 	%rd52, %rd107, %rd108;
	add.s64 	%rd53, %rd52, %rd51;
	shl.b64 	%rd54, %rd34, 4;
	shl.b64 	%rd109, %rd34, 3;
	add.s64 	%rd55, %rd52, %rd109;
	add.s64 	%rd110, %rd140, %rd5;
	shl.b64 	%rd111, %rd110, 2;
	mad.lo.s64 	%rd56, %rd34, 12, %rd111;
	mov.u32 	%r125, _ZN3cub18CUB_300001_SM_10006detail9transform4smemE;
	add.s32 	%r126, %r2, %r125;
	mul.lo.s32 	%r127, %r10, %r9;
	mul.lo.s32 	%r128, %r127, %r8;
	shl.b32 	%r129, %r128, 2;
	cvt.u32.u64 	%r130, %rd140;
	shl.b32 	%r131, %r130, 2;
	add.s32 	%r132, %r126, %r7;
	add.s32 	%r176, %r132, %r131;
	add.s32 	%r179, %r176, %r129;
	shl.b32 	%r33, %r128, 4;
	shl.b32 	%r133, %r128, 3;
	add.s32 	%r178, %r176, %r133;
	mad.lo.s32 	%r177, %r128, 12, %r176;
	add.s64 	%rd141, %rd66, %rd33;
$L__BB10_24:
	add.s64 	%rd113, %rd141, %rd52;
	add.s32 	%r134, %r176, 128;
	// begin inline asm
	cp.async.ca.shared.global [%r134], [%rd113], 4, 4;
	// end inline asm
	add.s64 	%rd114, %rd141, %rd53;
	add.s32 	%r135, %r179, 128;
	// begin inline asm
	cp.async.ca.shared.global [%r135], [%rd114], 4, 4;
	// end inline asm
	add.s64 	%rd115, %rd141, %rd55;
	add.s32 	%r136, %r178, 128;
	// begin inline asm
	cp.async.ca.shared.global [%r136], [%rd115], 4, 4;
	// end inline asm
	add.s64 	%rd116, %rd141, %rd56;
	add.s32 	%r137, %r177, 128;
	// begin inline asm
	cp.async.ca.shared.global [%r137], [%rd116], 4, 4;
	// end inline asm
	add.s64 	%rd140, %rd140, %rd51;
	add.s64 	%rd141, %rd141, %rd54;
	add.s32 	%r179, %r179, %r33;
	add.s32 	%r178, %r178, %r33;
	add.s32 	%r177, %r177, %r33;
	add.s32 	%r176, %r176, %r33;
	setp.lt.u64 	%p17, %rd140, %rd6;
	@%p17 bra 	$L__BB10_24;
$L__BB10_25:
	// begin inline asm
	cp.async.commit_group;
	// end inline asm
	// begin inline asm
	cp.async.wait_group 0;
	// end inline asm
	barrier.sync 	0;
$L__BB10_26:
	cvt.u32.u64 	%r45, %rd65;
	setp.gt.s32 	%p22, %r3, %r5;
	@%p22 bra 	$L__BB10_30;
	setp.lt.s32 	%p23, %r70, 1;
	@%p23 bra 	$L__BB10_35;
	mov.u32 	%r180, %tid.x;
	neg.s32 	%r183, %r70;
	add.s32 	%r158, %r2, %r7;
	shl.b32 	%r159, %r180, 2;
	add.s32 	%r160, %r158, %r159;
	mov.u32 	%r161, _ZN3cub18CUB_300001_SM_10006detail9transform4smemE;
	add.s32 	%r162, %r160, %r161;
	add.s32 	%r182, %r162, 128;
	add.s32 	%r163, %r45, %r159;
	add.s32 	%r181, %r161, %r163;
	mul.wide.s32 	%rd123, %r4, 4;
	add.s64 	%rd62, %rd1, %rd123;
$L__BB10_29:
	.pragma "nounroll";
	mul.wide.s32 	%rd124, %r180, 4;
	add.s64 	%rd125, %rd62, %rd124;
	ld.shared.f32 	%f1, [%r181];
	ld.shared.f32 	%f2, [%r182];
	mul.f32 	%f3, %f1, %f2;
	st.global.f32 	[%rd125], %f3;
	add.s32 	%r183, %r183, 1;
	setp.eq.s32 	%p24, %r183, 0;
	add.s32 	%r182, %r182, 512;
	add.s32 	%r181, %r181, 512;
	add.s32 	%r180, %r180, 128;
	@%p24 bra 	$L__BB10_35;
	bra.uni 	$L__BB10_29;
$L__BB10_30:
	setp.lt.s32 	%p25, %r70, 1;
	@%p25 bra 	$L__BB10_35;
	mov.u32 	%r184, %tid.x;
	neg.s32 	%r187, %r70;
	add.s32 	%r164, %r2, %r7;
	shl.b32 	%r165, %r184, 2;
	add.s32 	%r166, %r164, %r165;
	mov.u32 	%r167, _ZN3cub18CUB_300001_SM_10006detail9transform4smemE;
	add.s32 	%r168, %r166, %r167;
	add.s32 	%r186, %r168, 128;
	add.s32 	%r169, %r45, %r165;
	add.s32 	%r185, %r167, %r169;
	mul.wide.s32 	%rd126, %r4, 4;
	add.s64 	%rd63, %rd1, %rd126;
$L__BB10_32:
	.pragma "nounroll";
	setp.ge.s32 	%p26, %r184, %r6;
	@%p26 bra 	$L__BB10_34;
	ld.shared.f32 	%f4, [%r185];
	ld.shared.f32 	%f5, [%r186];
	mul.f32 	%f6, %f4, %f5;
	mul.wide.s32 	%rd127, %r184, 4;
	add.s64 	%rd128, %rd63, %rd127;
	st.global.f32 	[%rd128], %f6;
$L__BB10_34:
	add.s32 	%r187, %r187, 1;
	setp.ne.s32 	%p27, %r187, 0;
	add.s32 	%r186, %r186, 512;
	add.s32 	%r185, %r185, 512;
	add.s32 	%r184, %r184, 128;
	@%p27 bra 	$L__BB10_32;
$L__BB10_35:
	ret;

}
	// .globl	_ZN3cub18CUB_300001_SM_10006detail9transform16transform_kernelINS2_10policy_hubILb0EN4cuda3std3__45tupleIJN6thrust24THRUST_300001_SM_1000_NS6detail15normal_iteratorINSA_10device_ptrIfEEEESF_EEEE10policy1000ElNS7_10multipliesIfEESF_JPfSL_EEEvT0_iT1_T2_DpNS2_10kernel_argIT3_EE
.visible .entry _ZN3cub18CUB_300001_SM_10006detail9transform16transform_kernelINS2_10policy_hubILb0EN4cuda3std3__45tupleIJN6thrust24THRUST_300001_SM_1000_NS6detail15normal_iteratorINSA_10device_ptrIfEEEESF_EEEE10policy1000ElNS7_10multipliesIfEESF_JPfSL_EEEvT0_iT1_T2_DpNS2_10kernel_argIT3_EE(
	.param .u64 _ZN3cub18CUB_300001_SM_10006detail9transform16transform_kernelINS2_10policy_hubILb0EN4cuda3std3__45tupleIJN6thrust24THRUST_300001_SM_1000_NS6detail15normal_iteratorINSA_10device_ptrIfEEEESF_EEEE10policy1000ElNS7_10multipliesIfEESF_JPfSL_EEEvT0_iT1_T2_DpNS2_10kernel_argIT3_EE_param_0,
	.param .u32 _ZN3cub18CUB_300001_SM_10006detail9transform16transform_kernelINS2_10policy_hubILb0EN4cuda3std3__45tupleIJN6thrust24THRUST_300001_SM_1000_NS6detail15normal_iteratorINSA_10device_ptrIfEEEESF_EEEE10policy1000ElNS7_10multipliesIfEESF_JPfSL_EEEvT0_iT1_T2_DpNS2_10kernel_argIT3_EE_param_1,
	.param .align 1 .b8 _ZN3cub18CUB_300001_SM_10006detail9transform16transform_kernelINS2_10policy_hubILb0EN4cuda3std3__45tupleIJN6thrust24THRUST_300001_SM_1000_NS6detail15normal_iteratorINSA_10device_ptrIfEEEESF_EEEE10policy1000ElNS7_10multipliesIfEESF_JPfSL_EEEvT0_iT1_T2_DpNS2_10kernel_argIT3_EE_param_2[1],
	.param .align 8 .b8 _ZN3cub18CUB_300001_SM_10006detail9transform16transform_kernelINS2_10policy_hubILb0EN4cuda3std3__45tupleIJN6thrust24THRUST_300001_SM_1000_NS6detail15normal_iteratorINSA_10device_ptrIfEEEESF_EEEE10policy1000ElNS7_10multipliesIfEESF_JPfSL_EEEvT0_iT1_T2_DpNS2_10kernel_argIT3_EE_param_3[8],
	.param .align 8 .b8 _ZN3cub18CUB_300001_SM_10006detail9transform16transform_kernelINS2_10policy_hubILb0EN4cuda3std3__45tupleIJN6thrust24THRUST_300001_SM_1000_NS6detail15normal_iteratorINSA_10device_ptrIfEEEESF_EEEE10policy1000ElNS7_10multipliesIfEESF_JPfSL_EEEvT0_iT1_T2_DpNS2_10kernel_argIT3_EE_param_4[16],
	.param .align 8 .b8 _ZN3cub18CUB_300001_SM_10006detail9transform16transform_kernelINS2_10policy_hubILb0EN4cuda3std3__45tupleIJN6thrust24THRUST_300001_SM_1000_NS6detail15normal_iteratorINSA_10device_ptrIfEEEESF_EEEE10policy1000ElNS7_10multipliesIfEESF_JPfSL_EEEvT0_iT1_T2_DpNS2_10kernel_argIT3_EE_param_5[16]
)
.maxntid 128
{
	.reg .pred 	%p<28>;
	.reg .b32 	%r<181>;
	.reg .b32 	%f<7>;
	.reg .b64 	%rd<147>;
	// demoted variable
	.shared .align 8 .u64 _ZZN3cub18CUB_300001_SM_10006detail9transform23transform_kernel_ublkcpINS2_19async_copy_policy_tILi128EEElN4cuda3std3__410multipliesIfEEN6thrust24THRUST_300001_SM_1000_NS6detail15normal_iteratorINSC_10device_ptrIfEEEEJffEEEvT0_iT1_T2_DpNS2_16aligned_base_ptrIT3_EEE3bar;
	ld.param.u64 	%rd68, [_ZN3cub18CUB_300001_SM_10006detail9transform16transform_kernelINS2_10policy_hubILb0EN4cuda3std3__45tupleIJN6thrust24THRUST_300001_SM_1000_NS6detail15normal_iteratorINSA_10device_ptrIfEEEESF_EEEE10policy1000ElNS7_10multipliesIfEESF_JPfSL_EEEvT0_iT1_T2_DpNS2_10kernel_argIT3_EE_param_5];
	ld.param.u64 	%rd66, [_ZN3cub18CUB_300001_SM_10006detail9transform16transform_kernelINS2_10policy_hubILb0EN4cuda3std3__45tupleIJN6thrust24THRUST_300001_SM_1000_NS6detail15normal_iteratorINSA_10device_ptrIfEEEESF_EEEE10policy1000ElNS7_10multipliesIfEESF_JPfSL_EEEvT0_iT1_T2_DpNS2_10kernel_argIT3_EE_param_4];
	ld.param.u64 	%rd70, [_ZN3cub18CUB_300001_SM_10006detail9transform16transform_kernelINS2_10policy_hubILb0EN4cuda3std3__45tupleIJN6thrust24THRUST_300001_SM_1000_NS6detail15normal_iteratorINSA_10device_ptrIfEEEESF_EEEE10policy1000ElNS7_10multipliesIfEESF_JPfSL_EEEvT0_iT1_T2_DpNS2_10kernel_argIT3_EE_param_0];
	ld.param.u64 	%rd69, [_ZN3cub18CUB_300001_SM_10006detail9transform16transform_kernelINS2_10policy_hubILb0EN4cuda3std3__45tupleIJN6thrust24THRUST_300001_SM_1000_NS6detail15normal_iteratorINSA_10device_ptrIfEEEESF_EEEE10policy1000ElNS7_10multipliesIfEESF_JPfSL_EEEvT0_iT1_T2_DpNS2_10kernel_argIT3_EE_param_5+8];
	ld.param.u64 	%rd67, [_ZN3cub18CUB_300001_SM_10006detail9transform16transform_kernelINS2_10policy_hubILb0EN4cuda3std3__45tupleIJN6thrust24THRUST_300001_SM_1000_NS6detail15normal_iteratorINSA_10device_ptrIfEEEESF_EEEE10policy1000ElNS7_10multipliesIfEESF_JPfSL_EEEvT0_iT1_T2_DpNS2_10kernel_argIT3_EE_param_4+8];
	ld.param.u64 	%rd71, [_ZN3cub18CUB_300001_SM_10006detail9transform16transform_kernelINS2_10policy_hubILb0EN4cuda3std3__45tupleIJN6thrust24THRUST_300001_SM_1000_NS6detail15normal_iteratorINSA_10device_ptrIfEEEESF_EEEE10policy1000ElNS7_10multipliesIfEESF_JPfSL_EEEvT0_iT1_T2_DpNS2_10kernel_argIT3_EE_param_3];
	ld.param.u32 	%r68, [_ZN3cub18CUB_300001_SM_10006detail9transform16transform_kernelINS2_10policy_hubILb0EN4cuda3std3__45tupleIJN6thrust24THRUST_300001_SM_1000_NS6detail15normal_iteratorINSA_10device_ptrIfEEEESF_EEEE10policy1000ElNS7_10multipliesIfEESF_JPfSL_EEEvT0_iT1_T2_DpNS2_10kernel_argIT3_EE_param_1];
	cvta.to.global.u64 	%rd1, %rd71;
	cvt.u32.u64 	%r1, %rd67;
	cvt.u32.u64 	%r2, %rd69;
	shl.b32 	%r3, %r68, 7;
	mov.u32 	%r69, %ctaid.x;
	cvt.u64.u32 	%rd72, %r69;
	cvt.s64.s32 	%rd73, %r3;
	mul.lo.s64 	%rd4, %rd73, %rd72;
	sub.s64 	%rd74, %rd70, %rd4;
	min.s64 	%rd75, %rd74, %rd73;
	cvt.u32.u64 	%r4, %rd75;
	setp.eq.s32 	%p1, %r69, 0;
	add.s32 	%r71, %r69, 2;
	mov.u32 	%r72, %nctaid.x;
	setp.ge.u32 	%p2, %r71, %r72;
	shl.b32 	%r5, %r68, 9;
	or.pred  	%p3, %p1, %p2;
	@%p3 bra 	$L__BB11_5;
	mov.b32 	%r132, -1;
	// begin inline asm
	{
	 .reg .pred P_OUT; 
	elect.sync _|P_OUT, %r132;
	selp.b32 %r131, 1, 0, P_OUT; 
}
	// end inline asm
	mov.u32 	%r133, %tid.x;
	setp.gt.u32 	%p18, %r133, 31;
	setp.eq.s32 	%p19, %r131, 0;
	or.pred  	%p20, %p18, %p19;
	@%p20 bra 	$L__BB11_3;
	mov.u32 	%r134, _ZZN3cub18CUB_300001_SM_10006detail9transform23transform_kernel_ublkcpINS2_19async_copy_policy_tILi128EEElN4cuda3std3__410multipliesIfEEN6thrust24THRUST_300001_SM_1000_NS6detail15normal_iteratorINSC_10device_ptrIfEEEEJffEEEvT0_iT1_T2_DpNS2_16aligned_base_ptrIT3_EEE3bar;
	mov.b32 	%r135, 1;
	// begin inline asm
	mbarrier.init.shared.b64 [%r134], %r135;
	// end inline asm
	// begin inline asm
	fence.proxy.async.shared::cta; // 6.
	// end inline asm
	shl.b64 	%rd124, %rd4, 2;
	add.s32 	%r144, %r5, 15;
	add.s32 	%r145, %r144, %r1;
	and.b32  	%r137, %r145, -16;
	cvta.to.global.u64 	%rd125, %rd66;
	add.s64 	%rd121, %rd125, %rd124;
	mov.u32 	%r136, _ZN3cub18CUB_300001_SM_10006detail9transform4smemE;
	// begin inline asm
	cp.async.bulk.shared::cluster.global.mbarrier::complete_tx::bytes [%r136], [%rd121], %r137, [%r134];
	// end inline asm
	add.s32 	%r146, %r144, %r2;
	and.b32  	%r140, %r146, -16;
	add.s32 	%r147, %r136, %r5;
	add.s32 	%r139, %r147, 128;
	cvta.to.global.u64 	%rd126, %rd68;
	add.s64 	%rd122, %rd126, %rd124;
	// begin inline asm
	cp.async.bulk.shared::cluster.global.mbarrier::complete_tx::bytes [%r139], [%rd122], %r140, [%r134];
	// end inline asm
	add.s32 	%r143, %r140, %r137;
	// begin inline asm
	mbarrier.arrive.expect_tx.release.cta.shared::cta.b64 %rd123, [%r134], %r143; // 8. 
	// end inline asm
$L__BB11_3:
	bar.sync 	0;
	mov.u32 	%r149, _ZZN3cub18CUB_300001_SM_10006detail9transform23transform_kernel_ublkcpINS2_19async_copy_policy_tILi128EEElN4cuda3std3__410multipliesIfEEN6thrust24THRUST_300001_SM_1000_NS6detail15normal_iteratorINSC_10device_ptrIfEEEEJffEEEvT0_iT1_T2_DpNS2_16aligned_base_ptrIT3_EEE3bar;
$L__BB11_4:
	mov.b32 	%r150, 0;
	// begin inline asm
	{
	 .reg .pred P_OUT; 
	mbarrier.try_wait.parity.shared::cta.b64  P_OUT, [%r149], %r150;                                // 7a. 
	selp.b32 %r148, 1, 0, P_OUT; 
}
	// end inline asm
	setp.eq.s32 	%p21, %r148, 0;
	@%p21 bra 	$L__BB11_4;
	bra.uni 	$L__BB11_26;
$L__BB11_5:
	cvt.s64.s32 	%rd5, %r1;
	shl.b32 	%r74, %r4, 2;
	cvt.s64.s32 	%rd76, %r74;
	shr.u64 	%rd6, %rd76, 2;
	mov.u32 	%r6, %ntid.x;
	mov.u32 	%r7, %ntid.y;
	mul.lo.s32 	%r75, %r6, %r7;
	mov.u32 	%r8, %ntid.z;
	mul.lo.s32 	%r9, %r75, %r8;
	mov.u32 	%r76, %tid.x;
	mov.u32 	%r77, %tid.y;
	mov.u32 	%r78, %tid.z;
	mad.lo.s32 	%r79, %r78, %r7, %r77;
	mad.lo.s32 	%r80, %r79, %r6, %r76;
	cvt.u64.u32 	%rd144, %r80;
	setp.le.u64 	%p4, %rd6, %rd144;
	@%p4 bra 	$L__BB11_15;
	cvt.u32.u64 	%r81, %rd144;
	cvt.u64.u32 	%rd8, %r9;
	add.s32 	%r82, %r81, %r9;
	cvt.u64.u32 	%rd77, %r82;
	max.u64 	%rd78, %rd6, %rd77;
	setp.gt.u64 	%p5, %rd6, %rd77;
	selp.u64 	%rd9, 1, 0, %p5;
	add.s64 	%rd79, %rd9, %rd77;
	sub.s64 	%rd10, %rd78, %rd79;
	and.b64  	%rd80, %rd10, -4294967296;
	setp.ne.s64 	%p6, %rd80, 0;
	@%p6 bra 	$L__BB11_8;
	cvt.u32.u64 	%r83, %rd8;
	cvt.u32.u64 	%r84, %rd10;
	div.u32 	%r85, %r84, %r83;
	cvt.u64.u32 	%rd133, %r85;
	bra.uni 	$L__BB11_9;
$L__BB11_8:
	div.u64 	%rd133, %rd10, %rd8;
$L__BB11_9:
	add.s64 	%rd14, %rd133, %rd9;
	and.b64  	%rd81, %rd14, 3;
	setp.eq.s64 	%p7, %rd81, 3;
	mov.u64 	%rd137, %rd144;
	@%p7 bra 	$L__BB11_12;
	shl.b64 	%rd82, %rd4, 2;
	shl.b64 	%rd83, %rd144, 2;
	add.s64 	%rd84, %rd82, %rd83;
	add.s64 	%rd85, %rd84, %rd5;
	add.s64 	%rd135, %rd66, %rd85;
	shl.b64 	%rd16, %rd8, 2;
	mov.u32 	%r87, _ZN3cub18CUB_300001_SM_10006detail9transform4smemE;
	add.s32 	%r88, %r1, %r87;
	shl.b32 	%r89, %r81, 2;
	add.s32 	%r163, %r88, %r89;
	mul.lo.s32 	%r90, %r8, %r7;
	mul.lo.s32 	%r91, %r90, %r6;
	shl.b32 	%r11, %r91, 2;
	add.s64 	%rd86, %rd14, 1;
	and.b64  	%rd87, %rd86, 3;
	neg.s64 	%rd134, %rd87;
	mov.u64 	%rd137, %rd144;
$L__BB11_11:
	.pragma "nounroll";
	// begin inline asm
	cp.async.ca.shared.global [%r163], [%rd135], 4, 4;
	// end inline asm
	add.s64 	%rd137, %rd137, %rd8;
	add.s64 	%rd135, %rd135, %rd16;
	add.s32 	%r163, %r163, %r11;
	add.s64 	%rd134, %rd134, 1;
	setp.ne.s64 	%p8, %rd134, 0;
	@%p8 bra 	$L__BB11_11;
$L__BB11_12:
	setp.lt.u64 	%p9, %rd14, 3;
	@%p9 bra 	$L__BB11_15;
	shl.b64 	%rd25, %rd8, 2;
	shl.b64 	%rd89, %rd4, 2;
	shl.b64 	%rd90, %rd137, 2;
	add.s64 	%rd26, %rd89, %rd90;
	shl.b64 	%rd27, %rd8, 4;
	shl.b64 	%rd91, %rd8, 3;
	add.s64 	%rd28, %rd26, %rd91;
	add.s64 	%rd92, %rd137, %rd4;
	shl.b64 	%rd93, %rd92, 2;
	mad.lo.s64 	%rd29, %rd8, 12, %rd93;
	mov.u32 	%r93, _ZN3cub18CUB_300001_SM_10006detail9transform4smemE;
	add.s32 	%r94, %r1, %r93;
	mul.lo.s32 	%r95, %r8, %r7;
	mul.lo.s32 	%r96, %r95, %r6;
	shl.b32 	%r97, %r96, 2;
	cvt.u32.u64 	%r98, %rd137;
	shl.b32 	%r99, %r98, 2;
	add.s32 	%r164, %r94, %r99;
	add.s32 	%r167, %r164, %r97;
	shl.b32 	%r15, %r96, 4;
	shl.b32 	%r100, %r96, 3;
	add.s32 	%r166, %r164, %r100;
	mad.lo.s32 	%r165, %r96, 12, %r164;
	cvt.s64.s32 	%rd94, %r1;
	add.s64 	%rd138, %rd66, %rd94;
$L__BB11_14:
	add.s64 	%rd95, %rd138, %rd26;
	// begin inline asm
	cp.async.ca.shared.global [%r164], [%rd95], 4, 4;
	// end inline asm
	add.s64 	%rd99, %rd26, %rd25;
	add.s64 	%rd96, %rd138, %rd99;
	// begin inline asm
	cp.async.ca.shared.global [%r167], [%rd96], 4, 4;
	// end inline asm
	add.s64 	%rd97, %rd138, %rd28;
	// begin inline asm
	cp.async.ca.shared.global [%r166], [%rd97], 4, 4;
	// end inline asm
	add.s64 	%rd98, %rd138, %rd29;
	// begin inline asm
	cp.async.ca.shared.global [%r165], [%rd98], 4, 4;
	// end inline asm
	add.s64 	%rd137, %rd137, %rd25;
	add.s64 	%rd138, %rd138, %rd27;
	add.s32 	%r167, %r167, %r15;
	add.s32 	%r166, %r166, %r15;
	add.s32 	%r165, %r165, %r15;
	add.s32 	%r164, %r164, %r15;
	setp.lt.u64 	%p10, %rd137, %rd6;
	@%p10 bra 	$L__BB11_14;
$L__BB11_15:
	setp.le.u64 	%p11, %rd6, %rd144;
	// begin inline asm
	cp.async.commit_group;
	// end inline asm
	cvt.s64.s32 	%rd35, %r2;
	@%p11 bra 	$L__BB11_25;
	cvt.u32.u64 	%r105, %rd144;
	cvt.u64.u32 	%rd36, %r9;
	add.s32 	%r106, %r105, %r9;
	cvt.u64.u32 	%rd100, %r106;
	max.u64 	%rd101, %rd6, %rd100;
	setp.gt.u64 	%p12, %rd6, %rd100;
	selp.u64 	%rd37, 1, 0, %p12;
	add.s64 	%rd102, %rd37, %rd100;
	sub.s64 	%rd38, %rd101, %rd102;
	and.b64  	%rd103, %rd38, -4294967296;
	setp.ne.s64 	%p13, %rd103, 0;
	@%p13 bra 	$L__BB11_18;
	cvt.u32.u64 	%r107, %rd36;
	cvt.u32.u64 	%r108, %rd38;
	div.u32 	%r109, %r108, %r107;
	cvt.u64.u32 	%rd140, %r109;
	bra.uni 	$L__BB11_19;
$L__BB11_18:
	div.u64 	%rd140, %rd38, %rd36;
$L__BB11_19:
	add.s64 	%rd42, %rd140, %rd37;
	and.b64  	%rd104, %rd42, 3;
	setp.eq.s64 	%p14, %rd104, 3;
	@%p14 bra 	$L__BB11_22;
	shl.b64 	%rd105, %rd4, 2;
	shl.b64 	%rd106, %rd144, 2;
	add.s64 	%rd107, %rd105, %rd106;
	add.s64 	%rd108, %rd107, %rd35;
	add.s64 	%rd142, %rd68, %rd108;
	shl.b64 	%rd44, %rd36, 2;
	mov.u32 	%r111, _ZN3cub18CUB_300001_SM_10006detail9transform4smemE;
	add.s32 	%r112, %r2, %r111;
	add.s32 	%r113, %r112, %r5;
	shl.b32 	%r114, %r105, 2;
	add.s32 	%r168, %r113, %r114;
	mul.lo.s32 	%r115, %r8, %r7;
	mul.lo.s32 	%r116, %r115, %r6;
	shl.b32 	%r28, %r116, 2;
	add.s64 	%rd109, %rd42, 1;
	and.b64  	%rd110, %rd109, 3;
	neg.s64 	%rd141, %rd110;
$L__BB11_21:
	.pragma "nounroll";
	add.s32 	%r117, %r168, 128;
	// begin inline asm
	cp.async.ca.shared.global [%r117], [%rd142], 4, 4;
	// end inline asm
	add.s64 	%rd144, %rd144, %rd36;
	add.s64 	%rd142, %rd142, %rd44;
	add.s32 	%r168, %r168, %r28;
	add.s64 	%rd141, %rd141, 1;
	setp.ne.s64 	%p15, %rd141, 0;
	@%p15 bra 	$L__BB11_21;
$L__BB11_22:
	setp.lt.u64 	%p16, %rd42, 3;
	@%p16 bra 	$L__BB11_25;
	shl.b64 	%rd53, %rd36, 2;
	shl.b64 	%rd112, %rd4, 2;
	shl.b64 	%rd113, %rd144, 2;
	add.s64 	%rd54, %rd112, %rd113;
	add.s64 	%rd55, %rd54, %rd53;
	shl.b64 	%rd56, %rd36, 4;
	shl.b64 	%rd114, %rd36, 3;
	add.s64 	%rd57, %rd54, %rd114;
	add.s64 	%rd115, %rd144, %rd4;
	shl.b64 	%rd116, %rd115, 2;
	mad.lo.s64 	%rd58, %rd36, 12, %rd116;
	mov.u32 	%r118, _ZN3cub18CUB_300001_SM_10006detail9transform4smemE;
	add.s32 	%r119, %r2, %r118;
	mul.lo.s32 	%r120, %r8, %r7;
	mul.lo.s32 	%r121, %r120, %r6;
	shl.b32 	%r122, %r121, 2;
	cvt.u32.u64 	%r123, %rd144;
	shl.b32 	%r124, %r123, 2;
	add.s32 	%r125, %r119, %r5;
	add.s32 	%r169, %r125, %r124;
	add.s32 	%r172, %r169, %r122;
	shl.b32 	%r32, %r121, 4;
	shl.b32 	%r126, %r121, 3;
	add.s32 	%r171, %r169, %r126;
	mad.lo.s32 	%r170, %r121, 12, %r169;
	add.s64 	%rd145, %rd68, %rd35;
$L__BB11_24:
	add.s64 	%rd117, %rd145, %rd54;
	add.s32 	%r127, %r169, 128;
	// begin inline asm
	cp.async.ca.shared.global [%r127], [%rd117], 4, 4;
	// end inline asm
	add.s64 	%rd118, %rd145, %rd55;
	add.s32 	%r128, %r172, 128;
	// begin inline asm
	cp.async.ca.shared.global [%r128], [%rd118], 4, 4;
	// end inline asm
	add.s64 	%rd119, %rd145, %rd57;
	add.s32 	%r129, %r171, 128;
	// begin inline asm
	cp.async.ca.shared.global [%r129], [%rd119], 4, 4;
	// end inline asm
	add.s64 	%rd120, %rd145, %rd58;
	add.s32 	%r130, %r170, 128;
	// begin inline asm
	cp.async.ca.shared.global [%r130], [%rd120], 4, 4;
	// end inline asm
	add.s64 	%rd144, %rd144, %rd53;
	add.s64 	%rd145, %rd145, %rd56;
	add.s32 	%r172, %r172, %r32;
	add.s32 	%r171, %r171, %r32;
	add.s32 	%r170, %r170, %r32;
	add.s32 	%r169, %r169, %r32;
	setp.lt.u64 	%p17, %rd144, %rd6;
	@%p17 bra 	$L__BB11_24;
$L__BB11_25:
	// begin inline asm
	cp.async.commit_group;
	// end inline asm
	// begin inline asm
	cp.async.wait_group 0;
	// end inline asm
	barrier.sync 	0;
$L__BB11_26:
	setp.eq.s32 	%p22, %r3, %r4;
	@%p22 bra 	$L__BB11_32;
	setp.lt.s32 	%p23, %r68, 1;
	@%p23 bra 	$L__BB11_35;
	mov.u32 	%r177, %tid.x;
	neg.s32 	%r180, %r68;
	add.s32 	%r151, %r2, %r5;
	shl.b32 	%r152, %r177, 2;
	add.s32 	%r153, %r151, %r152;
	mov.u32 	%r154, _ZN3cub18CUB_300001_SM_10006detail9transform4smemE;
	add.s32 	%r155, %r153, %r154;
	add.s32 	%r179, %r155, 128;
	add.s32 	%r156, %r1, %r152;
	add.s32 	%r178, %r154, %r156;
	shl.b64 	%rd127, %rd4, 2;
	add.s64 	%rd64, %rd1, %rd127;
$L__BB11_29:
	.pragma "nounroll";
	setp.ge.s32 	%p24, %r177, %r4;
	@%p24 bra 	$L__BB11_31;
	ld.shared.f32 	%f1, [%r178];
	ld.shared.f32 	%f2, [%r179];
	mul.f32 	%f3, %f1, %f2;
	mul.wide.s32 	%rd128, %r177, 4;
	add.s64 	%rd129, %rd64, %rd128;
	st.global.f32 	[%rd129], %f3;
$L__BB11_31:
	add.s32 	%r180, %r180, 1;
	setp.ne.s32 	%p25, %r180, 0;
	add.s32 	%r179, %r179, 512;
	add.s32 	%r178, %r178, 512;
	add.s32 	%r177, %r177, 128;
	@%p25 bra 	$L__BB11_29;
	bra.uni 	$L__BB11_35;
$L__BB11_32:
	setp.lt.s32 	%p26, %r68, 1;
	@%p26 bra 	$L__BB11_35;
	mov.u32 	%r173, %tid.x;
	neg.s32 	%r176, %r68;
	add.s32 	%r157, %r2, %r5;
	shl.b32 	%r158, %r173, 2;
	add.s32 	%r159, %r157, %r158;
	mov.u32 	%r160, _ZN3cub18CUB_300001_SM_10006detail9transform4smemE;
	add.s32 	%r161, %r159, %r160;
	add.s32 	%r175, %r161, 128;
	add.s32 	%r162, %r1, %r158;
	add.s32 	%r174, %r160, %r162;
	shl.b64 	%rd130, %rd4, 2;
	add.s64 	%rd65, %rd1, %rd130;
$L__BB11_34:
	.pragma "nounroll";
	mul.wide.s32 	%rd131, %r173, 4;
	add.s64 	%rd132, %rd65, %rd131;
	ld.shared.f32 	%f4, [%r174];
	ld.shared.f32 	%f5, [%r175];
	mul.f32 	%f6, %f4, %f5;
	st.global.f32 	[%rd132], %f6;
	add.s32 	%r176, %r176, 1;
	setp.eq.s32 	%p27, %r176, 0;
	add.s32 	%r175, %r175, 512;
	add.s32 	%r174, %r174, 512;
	add.s32 	%r173, %r173, 128;
	@%p27 bra 	$L__BB11_35;
	bra.uni 	$L__BB11_34;
$L__BB11_35:
	ret;

}
	// .globl	_ZN3cub18CUB_300001_SM_10006detail9transform16transform_kernelINS2_10policy_hubILb0EN4cuda3std3__45tupleIJN6thrust24THRUST_300001_SM_1000_NS6detail15normal_iteratorINSA_10device_ptrIfEEEESF_EEEE10policy1000EiNS7_4plusIfEESF_JPfSL_EEEvT0_iT1_T2_DpNS2_10kernel_argIT3_EE
.visible .entry _ZN3cub18CUB_300001_SM_10006detail9transform16transform_kernelINS2_10policy_hubILb0EN4cuda3std3__45tupleIJN6thrust24THRUST_300001_SM_1000_NS6detail15normal_iteratorINSA_10device_ptrIfEEEESF_EEEE10policy1000EiNS7_4plusIfEESF_JPfSL_EEEvT0_iT1_T2_DpNS2_10kernel_argIT3_EE(
	.param .u32 _ZN3cub18CUB_300001_SM_10006detail9transform16transform_kernelINS2_10policy_hubILb0EN4cuda3std3__45tupleIJN6thrust24THRUST_300001_SM_1000_NS6detail15normal_iteratorINSA_10device_ptrIfEEEESF_EEEE10policy1000EiNS7_4plusIfEESF_JPfSL_EEEvT0_iT1_T2_DpNS2_10kernel_argIT3_EE_param_0,
	.param .u32 _ZN3cub18CUB_300001_SM_10006detail9transform16transform_kernelINS2_10policy_hubILb0EN4cuda3std3__45tupleIJN6thrust24THRUST_300001_SM_1000_NS6detail15normal_iteratorINSA_10device_ptrIfEEEESF_EEEE10policy1000EiNS7_4plusIfEESF_JPfSL_EEEvT0_iT1_T2_DpNS2_10kernel_argIT3_EE_param_1,
	.param .align 1 .b8 _ZN3cub18CUB_300001_SM_10006detail9transform16transform_kernelINS2_10policy_hubILb0EN4cuda3std3__45tupleIJN6thrust24THRUST_300001_SM_1000_NS6detail15normal_iteratorINSA_10device_ptrIfEEEESF_EEEE10policy1000EiNS7_4plusIfEESF_JPfSL_EEEvT0_iT1_T2_DpNS2_10kernel_argIT3_EE_param_2[1],
	.param .align 8 .b8 _ZN3cub18CUB_300001_SM_10006detail9transform16transform_kernelINS2_10policy_hubILb0EN4cuda3std3__45tupleIJN6thrust24THRUST_300001_SM_1000_NS6detail15normal_iteratorINSA_10device_ptrIfEEEESF_EEEE10policy1000EiNS7_4plusIfEESF_JPfSL_EEEvT0_iT1_T2_DpNS2_10kernel_argIT3_EE_param_3[8],
	.param .align 8 .b8 _ZN3cub18CUB_300001_SM_10006detail9transform16transform_kernelINS2_10policy_hubILb0EN4cuda3std3__45tupleIJN6thrust24THRUST_300001_SM_1000_NS6detail15normal_iteratorINSA_10device_ptrIfEEEESF_EEEE10policy1000EiNS7_4plusIfEESF_JPfSL_EEEvT0_iT1_T2_DpNS2_10kernel_argIT3_EE_param_4[16],
	.param .align 8 .b8 _ZN3cub18CUB_300001_SM_10006detail9transform16transform_kernelINS2_10policy_hubILb0EN4cuda3std3__45tupleIJN6thrust24THRUST_300001_SM_1000_NS6detail15normal_iteratorINSA_10device_ptrIfEEEESF_EEEE10policy1000EiNS7_4plusIfEESF_JPfSL_EEEvT0_iT1_T2_DpNS2_10kernel_argIT3_EE_param_5[16]
)
.maxntid 128
{
	.reg .pred 	%p<28>;
	.reg .b32 	%r<188>;
	.reg .b32 	%f<7>;
	.reg .b64 	%rd<143>;
	// demoted variable
	.shared .align 8 .u64 _ZZN3cub18CUB_300001_SM_10006detail9transform23transform_kernel_ublkcpINS2_19async_copy_policy_tILi128EEEiN4cuda3std3__44plusIfEEN6thrust24THRUST_300001_SM_1000_NS6detail15normal_iteratorINSC_10device_ptrIfEEEEJffEEEvT0_iT1_T2_DpNS2_16aligned_base_ptrIT3_EEE3bar;
	ld.param.u64 	%rd66, [_ZN3cub18CUB_300001_SM_10006detail9transform16transform_kernelINS2_10policy_hubILb0EN4cuda3std3__45tupleIJN6thrust24THRUST_300001_SM_1000_NS6detail15normal_iteratorINSA_10device_ptrIfEEEESF_EEEE10policy1000EiNS7_4plusIfEESF_JPfSL_EEEvT0_iT1_T2_DpNS2_10kernel_argIT3_EE_param_5];
	ld.param.u64 	%rd64, [_ZN3cub18CUB_300001_SM_10006detail9transform16transform_kernelINS2_10policy_hubILb0EN4cuda3std3__45tupleIJN6thrust24THRUST_300001_SM_1000_NS6detail15normal_iteratorINSA_10device_ptrIfEEEESF_EEEE10policy1000EiNS7_4plusIfEESF_JPfSL_EEEvT0_iT1_T2_DpNS2_10kernel_argIT3_EE_param_4];
	ld.param.u32 	%r71, [_ZN3cub18CUB_300001_SM_10006detail9transform16transform_kernelINS2_10policy_hubILb0EN4cuda3std3__45tupleIJN6thrust24THRUST_300001_SM_1000_NS6detail15normal_iteratorINSA_10device_ptrIfEEEESF_EEEE10policy1000EiNS7_4plusIfEESF_JPfSL_EEEvT0_iT1_T2_DpNS2_10kernel_argIT3_EE_param_0];
	ld.param.u64 	%rd67, [_ZN3cub18CUB_300001_SM_10006detail9transform16transform_kernelINS2_10policy_hubILb0EN4cuda3std3__45tupleIJN6thrust24THRUST_300001_SM_1000_NS6detail15normal_iteratorINSA_10device_ptrIfEEEESF_EEEE10policy1000EiNS7_4plusIfEESF_JPfSL_EEEvT0_iT1_T2_DpNS2_10kernel_argIT3_EE_param_5+8];
	ld.param.u64 	%rd65, [_ZN3cub18CUB_300001_SM_10006detail9transform16transform_kernelINS2_10policy_hubILb0EN4cuda3std3__45tupleIJN6thrust24THRUST_300001_SM_1000_NS6detail15normal_iteratorINSA_10device_ptrIfEEEESF_EEEE10policy1000EiNS7_4plusIfEESF_JPfSL_EEEvT0_iT1_T2_DpNS2_10kernel_argIT3_EE_param_4+8];
	ld.param.u64 	%rd68, [_ZN3cub18CUB_300001_SM_10006detail9transform16transform_kernelINS2_10policy_hubILb0EN4cuda3std3__45tupleIJN6thrust24THRUST_300001_SM_1000_NS6detail15normal_iteratorINSA_10device_ptrIfEEEESF_EEEE10policy1000EiNS7_4plusIfEESF_JPfSL_EEEvT0_iT1_T2_DpNS2_10kernel_argIT3_EE_param_3];
	ld.param.u32 	%r70, [_ZN3cub18CUB_300001_SM_10006detail9transform16transform_kernelINS2_10policy_hubILb0EN4cuda3std3__45tupleIJN6thrust24THRUST_300001_SM_1000_NS6detail15normal_iteratorINSA_10device_ptrIfEEEESF_EEEE10policy1000EiNS7_4plusIfEESF_JPfSL_EEEvT0_iT1_T2_DpNS2_10kernel_argIT3_EE_param_1];
	cvta.to.global.u64 	%rd1, %rd68;
	cvt.u32.u64 	%r1, %rd65;
	cvt.u32.u64 	%r2, %rd67;
	shl.b32 	%r3, %r70, 7;
	mov.u32 	%r72, %ctaid.x;
	mul.lo.s32 	%r4, %r3, %r72;
	sub.s32 	%r5, %r71, %r4;
	min.s32 	%r6, %r3, %r5;
	setp.eq.s32 	%p1, %r72, 0;
	add.s32 	%r74, %r72, 2;
	mov.u32 	%r75, %nctaid.x;
	setp.ge.u32 	%p2, %r74, %r75;
	shl.b32 	%r7, %r70, 9;
	or.pred  	%p3, %p1, %p2;
	@%p3 bra 	$L__BB12_5;
	mov.b32 	%r139, -1;
	// begin inline asm
	{
	 .reg .pred P_OUT; 
	elect.sync _|P_OUT, %r139;
	selp.b32 %r138, 1, 0, P_OUT; 
}
	// end inline asm
	mov.u32 	%r140, %tid.x;
	setp.gt.u32 	%p18, %r140, 31;
	setp.eq.s32 	%p19, %r138, 0;
	or.pred  	%p20, %p18, %p19;
	@%p20 bra 	$L__BB12_3;
	mov.u32 	%r141, _ZZN3cub18CUB_300001_SM_10006detail9transform23transform_kernel_ublkcpINS2_19async_copy_policy_tILi128EEEiN4cuda3std3__44plusIfEEN6thrust24THRUST_300001_SM_1000_NS6detail15normal_iteratorINSC_10device_ptrIfEEEEJffEEEvT0_iT1_T2_DpNS2_16aligned_base_ptrIT3_EEE3bar;
	mov.b32 	%r142, 1;
	// begin inline asm
	mbarrier.init.shared.b64 [%r141], %r142;
	// end inline asm
	// begin inline asm
	fence.proxy.async.shared::cta; // 6.
	// end inline asm
	mul.wide.s32 	%rd120, %r4, 4;
	add.s32 	%r151, %r7, 15;
	add.s32 	%r152, %r151, %r1;
	and.b32  	%r144, %r152, -16;
	cvta.to.global.u64 	%rd121, %rd64;
	add.s64 	%rd117, %rd121, %rd120;
	mov.u32 	%r143, _ZN3cub18CUB_300001_SM_10006detail9transform4smemE;
	// begin inline asm
	cp.async.bulk.shared::cluster.global.mbarrier::complete_tx::bytes [%r143], [%rd117], %r144, [%r141];
	// end inline asm
	add.s32 	%r153, %r151, %r2;
	and.b32  	%r147, %r153, -16;
	add.s32 	%r154, %r143, %r7;
	add.s32 	%r146, %r154, 128;
	cvta.to.global.u64 	%rd122, %rd66;
	add.s64 	%rd118, %rd122, %rd120;
	// begin inline asm
	cp.async.bulk.shared::cluster.global.mbarrier::complete_tx::bytes [%r146], [%rd118], %r147, [%r141];
	// end inline asm
	add.s32 	%r150, %r147, %r144;
	// begin inline asm
	mbarrier.arrive.expect_tx.release.cta.shared::cta.b64 %rd119, [%r141], %r150; // 8. 
	// end inline asm
$L__BB12_3:
	bar.sync 	0;
	mov.u32 	%r156, _ZZN3cub18CUB_300001_SM_10006detail9transform23transform_kernel_ublkcpINS2_19async_copy_policy_tILi128EEEiN4cuda3std3__44plusIfEEN6thrust24THRUST_300001_SM_1000_NS6detail15normal_iteratorINSC_10device_ptrIfEEEEJffEEEvT0_iT1_T2_DpNS2_16aligned_base_ptrIT3_EEE3bar;
$L__BB12_4:
	mov.b32 	%r157, 0;
	// begin inline asm
	{
	 .reg .pred P_OUT; 
	mbarrier.try_wait.parity.shared::cta.b64  P_OUT, [%r156], %r157;                                // 7a. 
	selp.b32 %r155, 1, 0, P_OUT; 
}
	// end inline asm
	setp.eq.s32 	%p21, %r155, 0;
	@%p21 bra 	$L__BB12_4;
	bra.uni 	$L__BB12_26;
$L__BB12_5:
	cvt.s64.s32 	%rd4, %r1;
	cvt.s64.s32 	%rd5, %r4;
	shl.b32 	%r77, %r6, 2;
	cvt.s64.s32 	%rd69, %r77;
	shr.u64 	%rd6, %rd69, 2;
	mov.u32 	%r8, %ntid.x;
	mov.u32 	%r9, %ntid.y;
	mul.lo.s32 	%r78, %r8, %r9;
	mov.u32 	%r10, %ntid.z;
	mul.lo.s32 	%r11, %r78, %r10;
	mov.u32 	%r79, %tid.x;
	mov.u32 	%r80, %tid.y;
	mov.u32 	%r81, %tid.z;
	mad.lo.s32 	%r82, %r81, %r9, %r80;
	mad.lo.s32 	%r83, %r82, %r8, %r79;
	cvt.u64.u32 	%rd140, %r83;
	setp.le.u64 	%p4, %rd6, %rd140;
	@%p4 bra 	$L__BB12_15;
	cvt.u32.u64 	%r84, %rd140;
	cvt.u64.u32 	%rd8, %r11;
	add.s32 	%r85, %r84, %r11;
	cvt.u64.u32 	%rd70, %r85;
	max.u64 	%rd71, %rd6, %rd70;
	setp.gt.u64 	%p5, %rd6, %rd70;
	selp.u64 	%rd9, 1, 0, %p5;
	add.s64 	%rd72, %rd9, %rd70;
	sub.s64 	%rd10, %rd71, %rd72;
	and.b64  	%rd73, %rd10, -4294967296;
	setp.ne.s64 	%p6, %rd73, 0;
	@%p6 bra 	$L__BB12_8;
	cvt.u32.u64 	%r86, %rd8;
	cvt.u32.u64 	%r87, %rd10;
	div.u32 	%r88, %r87, %r86;
	cvt.u64.u32 	%rd129, %r88;
	bra.uni 	$L__BB12_9;
$L__BB12_8:
	div.u64 	%rd129, %rd10, %rd8;
$L__BB12_9:
	add.s64 	%rd14, %rd129, %rd9;
	and.b64  	%rd74, %rd14, 3;
	setp.eq.s64 	%p7, %rd74, 3;
	mov.u64 	%rd133, %rd140;
	@%p7 bra 	$L__BB12_12;
	shl.b64 	%rd75, %rd140, 2;
	shl.b64 	%rd76, %rd5, 2;
	add.s64 	%rd77, %rd75, %rd76;
	add.s64 	%rd78, %rd77, %rd4;
	add.s64 	%rd131, %rd64, %rd78;
	mov.u32 	%r90, _ZN3cub18CUB_300001_SM_10006detail9transform4smemE;
	add.s32 	%r91, %r1, %r90;
	shl.b32 	%r92, %r84, 2;
	add.s32 	%r170, %r91, %r92;
	mul.lo.s32 	%r93, %r10, %r9;
	mul.lo.s32 	%r94, %r93, %r8;
	shl.b32 	%r13, %r94, 2;
	add.s64 	%rd79, %rd14, 1;
	and.b64  	%rd80, %rd79, 3;
	neg.s64 	%rd130, %rd80;
	mov.u64 	%rd133, %rd140;
$L__BB12_11:
	.pragma "nounroll";
	// begin inline asm
	cp.async.ca.shared.global [%r170], [%rd131], 4, 4;
	// end inline asm
	add.s64 	%rd133, %rd133, %rd8;
	shl.b64 	%rd82, %rd8, 2;
	add.s64 	%rd131, %rd131, %rd82;
	add.s32 	%r170, %r170, %r13;
	add.s64 	%rd130, %rd130, 1;
	setp.ne.s64 	%p8, %rd130, 0;
	@%p8 bra 	$L__BB12_11;
$L__BB12_12:
	setp.lt.u64 	%p9, %rd14, 3;
	@%p9 bra 	$L__BB12_15;
	shl.b64 	%rd24, %rd8, 2;
	shl.b64 	%rd83, %rd133, 2;
	shl.b64 	%rd84, %rd5, 2;
	add.s64 	%rd25, %rd83, %rd84;
	shl.b64 	%rd85, %rd8, 3;
	add.s64 	%rd26, %rd25, %rd85;
	add.s64 	%rd86, %rd133, %rd5;
	shl.b64 	%rd87, %rd86, 2;
	mad.lo.s64 	%rd27, %rd8, 12, %rd87;
	cvt.u32.u64 	%r96, %rd65;
	mov.u32 	%r97, _ZN3cub18CUB_300001_SM_10006detail9transform4smemE;
	add.s32 	%r98, %r96, %r97;
	mul.lo.s32 	%r99, %r10, %r9;
	mul.lo.s32 	%r100, %r99, %r8;
	shl.b32 	%r101, %r100, 2;
	cvt.u32.u64 	%r102, %rd133;
	shl.b32 	%r103, %r102, 2;
	add.s32 	%r171, %r98, %r103;
	add.s32 	%r174, %r171, %r101;
	shl.b32 	%r104, %r100, 3;
	add.s32 	%r173, %r171, %r104;
	mad.lo.s32 	%r172, %r100, 12, %r171;
	cvt.s64.s32 	%rd88, %rd65;
	add.s64 	%rd134, %rd64, %rd88;
$L__BB12_14:
	add.s64 	%rd89, %rd134, %rd25;
	// begin inline asm
	cp.async.ca.shared.global [%r171], [%rd89], 4, 4;
	// end inline asm
	add.s64 	%rd93, %rd25, %rd24;
	add.s64 	%rd90, %rd134, %rd93;
	// begin inline asm
	cp.async.ca.shared.global [%r174], [%rd90], 4, 4;
	// end inline asm
	add.s64 	%rd91, %rd134, %rd26;
	// begin inline asm
	cp.async.ca.shared.global [%r173], [%rd91], 4, 4;
	// end inline asm
	add.s64 	%rd92, %rd134, %rd27;
	// begin inline asm
	cp.async.ca.shared.global [%r172], [%rd92], 4, 4;
	// end inline asm
	add.s64 	%rd133, %rd133, %rd24;
	mul.wide.u32 	%rd94, %r11, 16;
	add.s64 	%rd134, %rd134, %rd94;
	mul.lo.s32 	%r109, %r10, %r9;
	mul.lo.s32 	%r110, %r109, %r8;
	shl.b32 	%r111, %r110, 4;
	add.s32 	%r174, %r174, %r111;
	add.s32 	%r173, %r173, %r111;
	add.s32 	%r172, %r172, %r111;
	add.s32 	%r171, %r171, %r111;
	setp.lt.u64 	%p10, %rd133, %rd6;
	@%p10 bra 	$L__BB12_14;
$L__BB12_15:
	setp.le.u64 	%p11, %rd6, %rd140;
	// begin inline asm
	cp.async.commit_group;
	// end inline asm
	cvt.s64.s32 	%rd33, %r2;
	@%p11 bra 	$L__BB12_25;
	cvt.u32.u64 	%r112, %rd140;
	cvt.u64.u32 	%rd34, %r11;
	add.s32 	%r113, %r112, %r11;
	cvt.u64.u32 	%rd95, %r113;
	max.u64 	%rd96, %rd6, %rd95;
	setp.gt.u64 	%p12, %rd6, %rd95;
	selp.u64 	%rd35, 1, 0, %p12;
	add.s64 	%rd97, %rd35, %rd95;
	sub.s64 	%rd36, %rd96, %rd97;
	and.b64  	%rd98, %rd36, -4294967296;
	setp.ne.s64 	%p13, %rd98, 0;
	@%p13 bra 	$L__BB12_18;
	cvt.u32.u64 	%r114, %rd34;
	cvt.u32.u64 	%r115, %rd36;
	div.u32 	%r116, %r115, %r114;
	cvt.u64.u32 	%rd136, %r116;
	bra.uni 	$L__BB12_19;
$L__BB12_18:
	div.u64 	%rd136, %rd36, %rd34;
$L__BB12_19:
	add.s64 	%rd40, %rd136, %rd35;
	and.b64  	%rd99, %rd40, 3;
	setp.eq.s64 	%p14, %rd99, 3;
	@%p14 bra 	$L__BB12_22;
	shl.b64 	%rd100, %rd140, 2;
	shl.b64 	%rd101, %rd5, 2;
	add.s64 	%rd102, %rd100, %rd101;
	add.s64 	%rd103, %rd102, %rd33;
	add.s64 	%rd138, %rd66, %rd103;
	shl.b64 	%rd42, %rd34, 2;
	mov.u32 	%r118, _ZN3cub18CUB_300001_SM_10006detail9transform4smemE;
	add.s32 	%r119, %r2, %r118;
	add.s32 	%r120, %r119, %r7;
	shl.b32 	%r121, %r112, 2;
	add.s32 	%r175, %r120, %r121;
	mul.lo.s32 	%r122, %r10, %r9;
	mul.lo.s32 	%r123, %r122, %r8;
	shl.b32 	%r29, %r123, 2;
	add.s64 	%rd104, %rd40, 1;
	and.b64  	%rd105, %rd104, 3;
	neg.s64 	%rd137, %rd105;
$L__BB12_21:
	.pragma "nounroll";
	add.s32 	%r124, %r175, 128;
	// begin inline asm
	cp.async.ca.shared.global [%r124], [%rd138], 4, 4;
	// end inline asm
	add.s64 	%rd140, %rd140, %rd34;
	add.s64 	%rd138, %rd138, %rd42;
	add.s32 	%r175, %r175, %r29;
	add.s64 	%rd137, %rd137, 1;
	setp.ne.s64 	%p15, %rd137, 0;
	@%p15 bra 	$L__BB12_21;
$L__BB12_22:
	setp.lt.u64 	%p16, %rd40, 3;
	@%p16 bra 	$L__BB12_25;
	shl.b64 	%rd51, %rd34, 2;
	shl.b64 	%rd107, %rd140, 2;
	shl.b64 	%rd108, %rd5, 2;
	add.s64 	%rd52, %rd107, %rd108;
	add.s64 	%rd53, %rd52, %rd51;
	shl.b64 	%rd54, %rd34, 4;
	shl.b64 	%rd109, %rd34, 3;
	add.s64 	%rd55, %rd52, %rd109;
	add.s64 	%rd110, %rd140, %rd5;
	shl.b64 	%rd111, %rd110, 2;
	mad.lo.s64 	%rd56, %rd34, 12, %rd111;
	mov.u32 	%r125, _ZN3cub18CUB_300001_SM_10006detail9transform4smemE;
	add.s32 	%r126, %r2, %r125;
	mul.lo.s32 	%r127, %r10, %r9;
	mul.lo.s32 	%r128, %r127, %r8;
	shl.b32 	%r129, %r128, 2;
	cvt.u32.u64 	%r130, %rd140;
	shl.b32 	%r131, %r130, 2;
	add.s32 	%r132, %r126, %r7;
	add.s32 	%r176, %r132, %r131;
	add.s32 	%r179, %r176, %r129;
	shl.b32 	%r33, %r128, 4;
	shl.b32 	%r133, %r128, 3;
	add.s32 	%r178, %r176, %r133;
	mad.lo.s32 	%r177, %r128, 12, %r176;
	add.s64 	%rd141, %rd66, %rd33;
$L__BB12_24:
	add.s64 	%rd113, %rd141, %rd52;
	add.s32 	%r134, %r176, 128;
	// begin inline asm
	cp.async.ca.shared.global [%r134], [%rd113], 4, 4;
	// end inline asm
	add.s64 	%rd114, %rd141, %rd53;
	add.s32 	%r135, %r179, 128;
	// begin inline asm
	cp.async.ca.shared.global [%r135], [%rd114], 4, 4;
	// end inline asm
	add.s64 	%rd115, %rd141, %rd55;
	add.s32 	%r136, %r178, 128;
	// begin inline asm
	cp.async.ca.shared.global [%r136], [%rd115], 4, 4;
	// end inline asm
	add.s64 	%rd116, %rd141, %rd56;
	add.s32 	%r137, %r177, 128;
	// begin inline asm
	cp.async.ca.shared.global [%r137], [%rd116], 4, 4;
	// end inline asm
	add.s64 	%rd140, %rd140, %rd51;
	add.s64 	%rd141, %rd141, %rd54;
	add.s32 	%r179, %r179, %r33;
	add.s32 	%r178, %r178, %r33;
	add.s32 	%r177, %r177, %r33;
	add.s32 	%r176, %r176, %r33;
	setp.lt.u64 	%p17, %rd140, %rd6;
	@%p17 bra 	$L__BB12_24;
$L__BB12_25:
	// begin inline asm
	cp.async.commit_group;
	// end inline asm
	// begin inline asm
	cp.async.wait_group 0;
	// end inline asm
	barrier.sync 	0;
$L__BB12_26:
	cvt.u32.u64 	%r45, %rd65;
	setp.gt.s32 	%p22, %r3, %r5;
	@%p22 bra 	$L__BB12_30;
	setp.lt.s32 	%p23, %r70, 1;
	@%p23 bra 	$L__BB12_35;
	mov.u32 	%r180, %tid.x;
	neg.s32 	%r183, %r70;
	add.s32 	%r158, %r2, %r7;
	shl.b32 	%r159, %r180, 2;
	add.s32 	%r160, %r158, %r159;
	mov.u32 	%r161, _ZN3cub18CUB_300001_SM_10006detail9transform4smemE;
	add.s32 	%r162, %r160, %r161;
	add.s32 	%r182, %r162, 128;
	add.s32 	%r163, %r45, %r159;
	add.s32 	%r181, %r161, %r163;
	mul.wide.s32 	%rd123, %r4, 4;
	add.s64 	%rd62, %rd1, %rd123;
$L__BB12_29:
	.pragma "nounroll";
	mul.wide.s32 	%rd124, %r180, 4;
	add.s64 	%rd125, %rd62, %rd124;
	ld.shared.f32 	%f1, [%r181];
	ld.shared.f32 	%f2, [%r182];
	add.f32 	%f3, %f1, %f2;
	st.global.f32 	[%rd125], %f3;
	add.s32 	%r183, %r183, 1;
	setp.eq.s32 	%p24, %r183, 0;
	add.s32 	%r182, %r182, 512;
	add.s32 	%r181, %r181, 512;
	add.s32 	%r180, %r180, 128;
	@%p24 bra 	$L__BB12_35;
	bra.uni 	$L__BB12_29;
$L__BB12_30:
	setp.lt.s32 	%p25, %r70, 1;
	@%p25 bra 	$L__BB12_35;
	mov.u32 	%r184, %tid.x;
	neg.s32 	%r187, %r70;
	add.s32 	%r164, %r2, %r7;
	shl.b32 	%r165, %r184, 2;
	add.s32 	%r166, %r164, %r165;
	mov.u32 	%r167, _ZN3cub18CUB_300001_SM_10006detail9transform4smemE;
	add.s32 	%r168, %r166, %r167;
	add.s32 	%r186, %r168, 128;
	add.s32 	%r169, %r45, %r165;
	add.s32 	%r185, %r167, %r169;
	mul.wide.s32 	%rd126, %r4, 4;
	add.s64 	%rd63, %rd1, %rd126;
$L__BB12_32:
	.pragma "nounroll";
	setp.ge.s32 	%p26, %r184, %r6;
	@%p26 bra 	$L__BB12_34;
	ld.shared.f32 	%f4, [%r185];
	ld.shared.f32 	%f5, [%r186];
	add.f32 	%f6, %f4, %f5;
	mul.wide.s32 	%rd127, %r184, 4;
	add.s64 	%rd128, %rd63, %rd127;
	st.global.f32 	[%rd128], %f6;
$L__BB12_34:
	add.s32 	%r187, %r187, 1;
	setp.ne.s32 	%p27, %r187, 0;
	add.s32 	%r186, %r186, 512;
	add.s32 	%r185, %r185, 512;
	add.s32 	%r184, %r184, 128;
	@%p27 bra 	$L__BB12_32;
$L__BB12_35:
	ret;

}
	// .globl	_ZN3cub18CUB_300001_SM_10006detail9transform16transform_kernelINS2_10policy_hubILb0EN4cuda3std3__45tupleIJN6thrust24THRUST_300001_SM_1000_NS6detail15normal_iteratorINSA_10device_ptrIfEEEESF_EEEE10policy1000ElNS7_4plusIfEESF_JPfSL_EEEvT0_iT1_T2_DpNS2_10kernel_argIT3_EE
.visible .entry _ZN3cub18CUB_300001_SM_10006detail9transform16transform_kernelINS2_10policy_hubILb0EN4cuda3std3__45tupleIJN6thrust24THRUST_300001_SM_1000_NS6detail15normal_iteratorINSA_10device_ptrIfEEEESF_EEEE10policy1000ElNS7_4plusIfEESF_JPfSL_EEEvT0_iT1_T2_DpNS2_10kernel_argIT3_EE(
	.param .u64 _ZN3cub18CUB_300001_SM_10006detail9transform16transform_kernelINS2_10policy_hubILb0EN4cuda3std3__45tupleIJN6thrust24THRUST_300001_SM_1000_NS6detail15normal_iteratorINSA_10device_ptrIfEEEESF_EEEE10policy1000ElNS7_4plusIfEESF_JPfSL_EEEvT0_iT1_T2_DpNS2_10kernel_argIT3_EE_param_0,
	.param .u32 _ZN3cub18CUB_300001_SM_10006detail9transform16transform_kernelINS2_10policy_hubILb0EN4cuda3std3__45tupleIJN6thrust24THRUST_300001_SM_1000_NS6detail15normal_iteratorINSA_10device_ptrIfEEEESF_EEEE10policy1000ElNS7_4plusIfEESF_JPfSL_EEEvT0_iT1_T2_DpNS2_10kernel_argIT3_EE_param_1,
	.param .align 1 .b8 _ZN3cub18CUB_300001_SM_10006detail9transform16transform_kernelINS2_10policy_hubILb0EN4cuda3std3__45tupleIJN6thrust24THRUST_300001_SM_1000_NS6detail15normal_iteratorINSA_10device_ptrIfEEEESF_EEEE10policy1000ElNS7_4plusIfEESF_JPfSL_EEEvT0_iT1_T2_DpNS2_10kernel_argIT3_EE_param_2[1],
	.param .align 8 .b8 _ZN3cub18CUB_300001_SM_10006detail9transform16transform_kernelINS2_10policy_hubILb0EN4cuda3std3__45tupleIJN6thrust24THRUST_300001_SM_1000_NS6detail15normal_iteratorINSA_10device_ptrIfEEEESF_EEEE10policy1000ElNS7_4plusIfEESF_JPfSL_EEEvT0_iT1_T2_DpNS2_10kernel_argIT3_EE_param_3[8],
	.param .align 8 .b8 _ZN3cub18CUB_300001_SM_10006detail9transform16transform_kernelINS2_10policy_hubILb0EN4cuda3std3__45tupleIJN6thrust24THRUST_300001_SM_1000_NS6detail15normal_iteratorINSA_10device_ptrIfEEEESF_EEEE10policy1000ElNS7_4plusIfEESF_JPfSL_EEEvT0_iT1_T2_DpNS2_10kernel_argIT3_EE_param_4[16],
	.param .align 8 .b8 _ZN3cub18CUB_300001_SM_10006detail9transform16transform_kernelINS2_10policy_hubILb0EN4cuda3std3__45tupleIJN6thrust24THRUST_300001_SM_1000_NS6detail15normal_iteratorINSA_10device_ptrIfEEEESF_EEEE10policy1000ElNS7_4plusIfEESF_JPfSL_EEEvT0_iT1_T2_DpNS2_10kernel_argIT3_EE_param_5[16]
)
.maxntid 128
{
	.reg .pred 	%p<28>;
	.reg .b32 	%r<181>;
	.reg .b32 	%f<7>;
	.reg .b64 	%rd<147>;
	// demoted variable
	.shared .align 8 .u64 _ZZN3cub18CUB_300001_SM_10006detail9transform23transform_kernel_ublkcpINS2_19async_copy_policy_tILi128EEElN4cuda3std3__44plusIfEEN6thrust24THRUST_300001_SM_1000_NS6detail15normal_iteratorINSC_10device_ptrIfEEEEJffEEEvT0_iT1_T2_DpNS2_16aligned_base_ptrIT3_EEE3bar;
	ld.param.u64 	%rd68, [_ZN3cub18CUB_300001_SM_10006detail9transform16transform_kernelINS2_10policy_hubILb0EN4cuda3std3__45tupleIJN6thrust24THRUST_300001_SM_1000_NS6detail15normal_iteratorINSA_10device_ptrIfEEEESF_EEEE10policy1000ElNS7_4plusIfEESF_JPfSL_EEEvT0_iT1_T2_DpNS2_10kernel_argIT3_EE_param_5];
	ld.param.u64 	%rd66, [_ZN3cub18CUB_300001_SM_10006detail9transform16transform_kernelINS2_10policy_hubILb0EN4cuda3std3__45tupleIJN6thrust24THRUST_300001_SM_1000_NS6detail15normal_iteratorINSA_10device_ptrIfEEEESF_EEEE10policy1000ElNS7_4plusIfEESF_JPfSL_EEEvT0_iT1_T2_DpNS2_10kernel_argIT3_EE_param_4];
	ld.param.u64 	%rd70, [_ZN3cub18CUB_300001_SM_10006detail9transform16transform_kernelINS2_10policy_hubILb0EN4cuda3std3__45tupleIJN6thrust24THRUST_300001_SM_1000_NS6detail15normal_iteratorINSA_10device_ptrIfEEEESF_EEEE10policy1000ElNS7_4plusIfEESF_JPfSL_EEEvT0_iT1_T2_DpNS2_10kernel_argIT3_EE_param_0];
	ld.param.u64 	%rd69, [_ZN3cub18CUB_300001_SM_10006detail9transform16transform_kernelINS2_10policy_hubILb0EN4cuda3std3__45tupleIJN6thrust24THRUST_300001_SM_1000_NS6detail15normal_iteratorINSA_10device_ptrIfEEEESF_EEEE10policy1000ElNS7_4plusIfEESF_JPfSL_EEEvT0_iT1_T2_DpNS2_10kernel_argIT3_EE_param_5+8];
	ld.param.u64 	%rd67, [_ZN3cub18CUB_300001_SM_10006detail9transform16transform_kernelINS2_10policy_hubILb0EN4cuda3std3__45tupleIJN6thrust24THRUST_300001_SM_1000_NS6detail15normal_iteratorINSA_10device_ptrIfEEEESF_EEEE10policy1000ElNS7_4plusIfEESF_JPfSL_EEEvT0_iT1_T2_DpNS2_10kernel_argIT3_EE_param_4+8];
	ld.param.u64 	%rd71, [_ZN3cub18CUB_300001_SM_10006detail9transform16transform_kernelINS2_10policy_hubILb0EN4cuda3std3__45tupleIJN6thrust24THRUST_300001_SM_1000_NS6detail15normal_iteratorINSA_10device_ptrIfEEEESF_EEEE10policy1000ElNS7_4plusIfEESF_JPfSL_EEEvT0_iT1_T2_DpNS2_10kernel_argIT3_EE_param_3];
	ld.param.u32 	%r68, [_ZN3cub18CUB_300001_SM_10006detail9transform16transform_kernelINS2_10policy_hubILb0EN4cuda3std3__45tupleIJN6thrust24THRUST_300001_SM_1000_NS6detail15normal_iteratorINSA_10device_ptrIfEEEESF_EEEE10policy1000ElNS7_4plusIfEESF_JPfSL_EEEvT0_iT1_T2_DpNS2_10kernel_argIT3_EE_param_1];
	cvta.to.global.u64 	%rd1, %rd71;
	cvt.u32.u64 	%r1, %rd67;
	cvt.u32.u64 	%r2, %rd69;
	shl.b32 	%r3, %r68, 7;
	mov.u32 	%r69, %ctaid.x;
	cvt.u64.u32 	%rd72, %r69;
	cvt.s64.s32 	%rd73, %r3;
	mul.lo.s64 	%rd4, %rd73, %rd72;
	sub.s64 	%rd74, %rd70, %rd4;
	min.s64 	%rd75, %rd74, %rd73;
	cvt.u32.u64 	%r4, %rd75;
	setp.eq.s32 	%p1, %r69, 0;
	add.s32 	%r71, %r69, 2;
	mov.u32 	%r72, %nctaid.x;
	setp.ge.u32 	%p2, %r71, %r72;
	shl.b32 	%r5, %r68, 9;
	or.pred  	%p3, %p1, %p2;
	@%p3 bra 	$L__BB13_5;
	mov.b32 	%r132, -1;
	// begin inline asm
	{
	 .reg .pred P_OUT; 
	elect.sync _|P_OUT, %r132;
	selp.b32 %r131, 1, 0, P_OUT; 
}
	// end inline asm
	mov.u32 	%r133, %tid.x;
	setp.gt.u32 	%p18, %r133, 31;
	setp.eq.s32 	%p19, %r131, 0;
	or.pred  	%p20, %p18, %p19;
	@%p20 bra 	$L__BB13_3;
	mov.u32 	%r134, _ZZN3cub18CUB_300001_SM_10006detail9transform23transform_kernel_ublkcpINS2_19async_copy_policy_tILi128EEElN4cuda3std3__44plusIfEEN6thrust24THRUST_300001_SM_1000_NS6detail15normal_iteratorINSC_10device_ptrIfEEEEJffEEEvT0_iT1_T2_DpNS2_16aligned_base_ptrIT3_EEE3bar;
	mov.b32 	%r135, 1;
	// begin inline asm
	mbarrier.init.shared.b64 [%r134], %r135;
	// end inline asm
	// begin inline asm
	fence.proxy.async.shared::cta; // 6.
	// end inline asm
	shl.b64 	%rd124, %rd4, 2;
	add.s32 	%r144, %r5, 15;
	add.s32 	%r145, %r144, %r1;
	and.b32  	%r137, %r145, -16;
	cvta.to.global.u64 	%rd125, %rd66;
	add.s64 	%rd121, %rd125, %rd124;
	mov.u32 	%r136, _ZN3cub18CUB_300001_SM_10006detail9transform4smemE;
	// begin inline asm
	cp.async.bulk.shared::cluster.global.mbarrier::complete_tx::bytes [%r136], [%rd121], %r137, [%r134];
	// end inline asm
	add.s32 	%r146, %r144, %r2;
	and.b32  	%r140, %r146, -16;
	add.s32 	%r147, %r136, %r5;
	add.s32 	%r139, %r147, 128;
	cvta.to.global.u64 	%rd126, %rd68;
	add.s64 	%rd122, %rd126, %rd124;
	// begin inline asm
	cp.async.bulk.shared::cluster.global.mbarrier::complete_tx::bytes [%r139], [%rd122], %r140, [%r134];
	// end inline asm
	add.s32 	%r143, %r140, %r137;
	// begin inline asm
	mbarrier.arrive.expect_tx.release.cta.shared::cta.b64 %rd123, [%r134], %r143; // 8. 
	// end inline asm
$L__BB13_3:
	bar.sync 	0;
	mov.u32 	%r149, _ZZN3cub18CUB_300001_SM_10006detail9transform23transform_kernel_ublkcpINS2_19async_copy_policy_tILi128EEElN4cuda3std3__44plusIfEEN6thrust24THRUST_300001_SM_1000_NS6detail15normal_iteratorINSC_10device_ptrIfEEEEJffEEEvT0_iT1_T2_DpNS2_16aligned_base_ptrIT3_EEE3bar;
$L__BB13_4:
	mov.b32 	%r150, 0;
	// begin inline asm
	{
	 .reg .pred P_OUT; 
	mbarrier.try_wait.parity.shared::cta.b64  P_OUT, [%r149], %r150;                                // 7a. 
	selp.b32 %r148, 1, 0, P_OUT; 
}
	// end inline asm
	setp.eq.s32 	%p21, %r148, 0;
	@%p21 bra 	$L__BB13_4;
	bra.uni 	$L__BB13_26;
$L__BB13_5:
	cvt.s64.s32 	%rd5, %r1;
	shl.b32 	%r74, %r4, 2;
	cvt.s64.s32 	%rd76, %r74;
	shr.u64 	%rd6, %rd76, 2;
	mov.u32 	%r6, %ntid.x;
	mov.u32 	%r7, %ntid.y;
	mul.lo.s32 	%r75, %r6, %r7;
	mov.u32 	%r8, %ntid.z;
	mul.lo.s32 	%r9, %r75, %r8;
	mov.u32 	%r76, %tid.x;
	mov.u32 	%r77, %tid.y;
	mov.u32 	%r78, %tid.z;
	mad.lo.s32 	%r79, %r78, %r7, %r77;
	mad.lo.s32 	%r80, %r79, %r6, %r76;
	cvt.u64.u32 	%rd144, %r80;
	setp.le.u64 	%p4, %rd6, %rd144;
	@%p4 bra 	$L__BB13_15;
	cvt.u32.u64 	%r81, %rd144;
	cvt.u64.u32 	%rd8, %r9;
	add.s32 	%r82, %r81, %r9;
	cvt.u64.u32 	%rd77, %r82;
	max.u64 	%rd78, %rd6, %rd77;
	setp.gt.u64 	%p5, %rd6, %rd77;
	selp.u64 	%rd9, 1, 0, %p5;
	add.s64 	%rd79, %rd9, %rd77;
	sub.s64 	%rd10, %rd78, %rd79;
	and.b64  	%rd80, %rd10, -4294967296;
	setp.ne.s64 	%p6, %rd80, 0;
	@%p6 bra 	$L__BB13_8;
	cvt.u32.u64 	%r83, %rd8;
	cvt.u32.u64 	%r84, %rd10;
	div.u32 	%r85, %r84, %r83;
	cvt.u64.u32 	%rd133, %r85;
	bra.uni 	$L__BB13_9;
$L__BB13_8:
	div.u64 	%rd133, %rd10, %rd8;
$L__BB13_9:
	add.s64 	%rd14, %rd133, %rd9;
	and.b64  	%rd81, %rd14, 3;
	setp.eq.s64 	%p7, %rd81, 3;
	mov.u64 	%rd137, %rd144;
	@%p7 bra 	$L__BB13_12;
	shl.b64 	%rd82, %rd4, 2;
	shl.b64 	%rd83, %rd144, 2;
	add.s64 	%rd84, %rd82, %rd83;
	add.s64 	%rd85, %rd84, %rd5;
	add.s64 	%rd135, %rd66, %rd85;
	shl.b64 	%rd16, %rd8, 2;
	mov.u32 	%r87, _ZN3cub18CUB_300001_SM_10006detail9transform4smemE;
	add.s32 	%r88, %r1, %r87;
	shl.b32 	%r89, %r81, 2;
	add.s32 	%r163, %r88, %r89;
	mul.lo.s32 	%r90, %r8, %r7;
	mul.lo.s32 	%r91, %r90, %r6;
	shl.b32 	%r11, %r91, 2;
	add.s64 	%rd86, %rd14, 1;
	and.b64  	%rd87, %rd86, 3;
	neg.s64 	%rd134, %rd87;
	mov.u64 	%rd137, %rd144;
$L__BB13_11:
	.pragma "nounroll";
	// begin inline asm
	cp.async.ca.shared.global [%r163], [%rd135], 4, 4;
	// end inline asm
	add.s64 	%rd137, %rd137, %rd8;
	add.s64 	%rd135, %rd135, %rd16;
	add.s32 	%r163, %r163, %r11;
	add.s64 	%rd134, %rd134, 1;
	setp.ne.s64 	%p8, %rd134, 0;
	@%p8 bra 	$L__BB13_11;
$L__BB13_12:
	setp.lt.u64 	%p9, %rd14, 3;
	@%p9 bra 	$L__BB13_15;
	shl.b64 	%rd25, %rd8, 2;
	shl.b64 	%rd89, %rd4, 2;
	shl.b64 	%rd90, %rd137, 2;
	add.s64 	%rd26, %rd89, %rd90;
	shl.b64 	%rd27, %rd8, 4;
	shl.b64 	%rd91, %rd8, 3;
	add.s64 	%rd28, %rd26, %rd91;
	add.s64 	%rd92, %rd137, %rd4;
	shl.b64 	%rd93, %rd92, 2;
	mad.lo.s64 	%rd29, %rd8, 12, %rd93;
	mov.u32 	%r93, _ZN3cub18CUB_300001_SM_10006detail9transform4smemE;
	add.s32 	%r94, %r1, %r93;
	mul.lo.s32 	%r95, %r8, %r7;
	mul.lo.s32 	%r96, %r95, %r6;
	shl.b32 	%r97, %r96, 2;
	cvt.u32.u64 	%r98, %rd137;
	shl.b32 	%r99, %r98, 2;
	add.s32 	%r164, %r94, %r99;
	add.s32 	%r167, %r164, %r97;
	shl.b32 	%r15, %r96, 4;
	shl.b32 	%r100, %r96, 3;
	add.s32 	%r166, %r164, %r100;
	mad.lo.s32 	%r165, %r96, 12, %r164;
	cvt.s64.s32 	%rd94, %r1;
	add.s64 	%rd138, %rd66, %rd94;
$L__BB13_14:
	add.s64 	%rd95, %rd138, %rd26;
	// begin inline asm
	cp.async.ca.shared.global [%r164], [%rd95], 4, 4;
	// end inline asm
	add.s64 	%rd99, %rd26, %rd25;
	add.s64 	%rd96, %rd138, %rd99;
	// begin inline asm
	cp.async.ca.shared.global [%r167], [%rd96], 4, 4;
	// end inline asm
	add.s64 	%rd97, %rd138, %rd28;
	// begin inline asm
	cp.async.ca.shared.global [%r166], [%rd97], 4, 4;
	// end inline asm
	add.s64 	%rd98, %rd138, %rd29;
	// begin inline asm
	cp.async.ca.shared.global [%r165], [%rd98], 4, 4;
	// end inline asm
	add.s64 	%rd137, %rd137, %rd25;
	add.s64 	%rd138, %rd138, %rd27;
	add.s32 	%r167, %r167, %r15;
	add.s32 	%r166, %r166, %r15;
	add.s32 	%r165, %r165, %r15;
	add.s32 	%r164, %r164, %r15;
	setp.lt.u64 	%p10, %rd137, %rd6;
	@%p10 bra 	$L__BB13_14;
$L__BB13_15:
	setp.le.u64 	%p11, %rd6, %rd144;
	// begin inline asm
	cp.async.commit_group;
	// end inline asm
	cvt.s64.s32 	%rd35, %r2;
	@%p11 bra 	$L__BB13_25;
	cvt.u32.u64 	%r105, %rd144;
	cvt.u64.u32 	%rd36, %r9;
	add.s32 	%r106, %r105, %r9;
	cvt.u64.u32 	%rd100, %r106;
	max.u64 	%rd101, %rd6, %rd100;
	setp.gt.u64 	%p12, %rd6, %rd100;
	selp.u64 	%rd37, 1, 0, %p12;
	add.s64 	%rd102, %rd37, %rd100;
	sub.s64 	%rd38, %rd101, %rd102;
	and.b64  	%rd103, %rd38, -4294967296;
	setp.ne.s64 	%p13, %rd103, 0;
	@%p13 bra 	$L__BB13_18;
	cvt.u32.u64 	%r107, %rd36;
	cvt.u32.u64 	%r108, %rd38;
	div.u32 	%r109, %r108, %r107;
	cvt.u64.u32 	%rd140, %r109;
	bra.uni 	$L__BB13_19;
$L__BB13_18:
	div.u64 	%rd140, %rd38, %rd36;
$L__BB13_19:
	add.s64 	%rd42, %rd140, %rd37;
	and.b64  	%rd104, %rd42, 3;
	setp.eq.s64 	%p14, %rd104, 3;
	@%p14 bra 	$L__BB13_22;
	shl.b64 	%rd105, %rd4, 2;
	shl.b64 	%rd106, %rd144, 2;
	add.s64 	%rd107, %rd105, %rd106;
	add.s64 	%rd108, %rd107, %rd35;
	add.s64 	%rd142, %rd68, %rd108;
	shl.b64 	%rd44, %rd36, 2;
	mov.u32 	%r111, _ZN3cub18CUB_300001_SM_10006detail9transform4smemE;
	add.s32 	%r112, %r2, %r111;
	add.s32 	%r113, %r112, %r5;
	shl.b32 	%r114, %r105, 2;
	add.s32 	%r168, %r113, %r114;
	mul.lo.s32 	%r115, %r8, %r7;
	mul.lo.s32 	%r116, %r115, %r6;
	shl.b32 	%r28, %r116, 2;
	add.s64 	%rd109, %rd42, 1;
	and.b64  	%rd110, %rd109, 3;
	neg.s64 	%rd141, %rd110;
$L__BB13_21:
	.pragma "nounroll";
	add.s32 	%r117, %r168, 128;
	// begin inline asm
	cp.async.ca.shared.global [%r117], [%rd142], 4, 4;
	// end inline asm
	add.s64 	%rd144, %rd144, %rd36;
	add.s64 	%rd142, %rd142, %rd44;
	add.s32 	%r168, %r168, %r28;
	add.s64 	%rd141, %rd141, 1;
	setp.ne.s64 	%p15, %rd141, 0;
	@%p15 bra 	$L__BB13_21;
$L__BB13_22:
	setp.lt.u64 	%p16, %rd42, 3;
	@%p16 bra 	$L__BB13_25;
	shl.b64 	%rd53, %rd36, 2;
	shl.b64 	%rd112, %rd4, 2;
	shl.b64 	%rd113, %rd144, 2;
	add.s64 	%rd54, %rd112, %rd113;
	add.s64 	%rd55, %rd54, %rd53;
	shl.b64 	%rd56, %rd36, 4;
	shl.b64 	%rd114, %rd36, 3;
	add.s64 	%rd57, %rd54, %rd114;
	add.s64 	%rd115, %rd144, %rd4;
	shl.b64 	%rd116, %rd115, 2;
	mad.lo.s64 	%rd58, %rd36, 12, %rd116;
	mov.u32 	%r118, _ZN3cub18CUB_300001_SM_10006detail9transform4smemE;
	add.s32 	%r119, %r2, %r118;
	mul.lo.s32 	%r120, %r8, %r7;
	mul.lo.s32 	%r121, %r120, %r6;
	shl.b32 	%r122, %r121, 2;
	cvt.u32.u64 	%r123, %rd144;
	shl.b32 	%r124, %r123, 2;
	add.s32 	%r125, %r119, %r5;
	add.s32 	%r169, %r125, %r124;
	add.s32 	%r172, %r169, %r122;
	shl.b32 	%r32, %r121, 4;
	shl.b32 	%r126, %r121, 3;
	add.s32 	%r171, %r169, %r126;
	mad.lo.s32 	%r170, %r121, 12, %r169;
	add.s64 	%rd145, %rd68, %rd35;
$L__BB13_24:
	add.s64 	%rd117, %rd145, %rd54;
	add.s32 	%r127, %r169, 128;
	// begin inline asm
	cp.async.ca.shared.global [%r127], [%rd117], 4, 4;
	// end inline asm
	add.s64 	%rd118, %rd145, %rd55;
	add.s32 	%r128, %r172, 128;
	// begin inline asm
	cp.async.ca.shared.global [%r128], [%rd118], 4, 4;
	// end inline asm
	add.s64 	%rd119, %rd145, %rd57;
	add.s32 	%r129, %r171, 128;
	// begin inline asm
	cp.async.ca.shared.global [%r129], [%rd119], 4, 4;
	// end inline asm
	add.s64 	%rd120, %rd145, %rd58;
	add.s32 	%r130, %r170, 128;
	// begin inline asm
	cp.async.ca.shared.global [%r130], [%rd120], 4, 4;
	// end inline asm
	add.s64 	%rd144, %rd144, %rd53;
	add.s64 	%rd145, %rd145, %rd56;
	add.s32 	%r172, %r172, %r32;
	add.s32 	%r171, %r171, %r32;
	add.s32 	%r170, %r170, %r32;
	add.s32 	%r169, %r169, %r32;
	setp.lt.u64 	%p17, %rd144, %rd6;
	@%p17 bra 	$L__BB13_24;
$L__BB13_25:
	// begin inline asm
	cp.async.commit_group;
	// end inline asm
	// begin inline asm
	cp.async.wait_group 0;
	// end inline asm
	barrier.sync 	0;
$L__BB13_26:
	setp.eq.s32 	%p22, %r3, %r4;
	@%p22 bra 	$L__BB13_32;
	setp.lt.s32 	%p23, %r68, 1;
	@%p23 bra 	$L__BB13_35;
	mov.u32 	%r177, %tid.x;
	neg.s32 	%r180, %r68;
	add.s32 	%r151, %r2, %r5;
	shl.b32 	%r152, %r177, 2;
	add.s32 	%r153, %r151, %r152;
	mov.u32 	%r154, _ZN3cub18CUB_300001_SM_10006detail9transform4smemE;
	add.s32 	%r155, %r153, %r154;
	add.s32 	%r179, %r155, 128;
	add.s32 	%r156, %r1, %r152;
	add.s32 	%r178, %r154, %r156;
	shl.b64 	%rd127, %rd4, 2;
	add.s64 	%rd64, %rd1, %rd127;
$L__BB13_29:
	.pragma "nounroll";
	setp.ge.s32 	%p24, %r177, %r4;
	@%p24 bra 	$L__BB13_31;
	ld.shared.f32 	%f1, [%r178];
	ld.shared.f32 	%f2, [%r179];
	add.f32 	%f3, %f1, %f2;
	mul.wide.s32 	%rd128, %r177, 4;
	add.s64 	%rd129, %rd64, %rd128;
	st.global.f32 	[%rd129], %f3;
$L__BB13_31:
	add.s32 	%r180, %r180, 1;
	setp.ne.s32 	%p25, %r180, 0;
	add.s32 	%r179, %r179, 512;
	add.s32 	%r178, %r178, 512;
	add.s32 	%r177, %r177, 128;
	@%p25 bra 	$L__BB13_29;
	bra.uni 	$L__BB13_35;
$L__BB13_32:
	setp.lt.s32 	%p26, %r68, 1;
	@%p26 bra 	$L__BB13_35;
	mov.u32 	%r173, %tid.x;
	neg.s32 	%r176, %r68;
	add.s32 	%r157, %r2, %r5;
	shl.b32 	%r158, %r173, 2;
	add.s32 	%r159, %r157, %r158;
	mov.u32 	%r160, _ZN3cub18CUB_300001_SM_10006detail9transform4smemE;
	add.s32 	%r161, %r159, %r160;
	add.s32 	%r175, %r161, 128;
	add.s32 	%r162, %r1, %r158;
	add.s32 	%r174, %r160, %r162;
	shl.b64 	%rd130, %rd4, 2;
	add.s64 	%rd65, %rd1, %rd130;
$L__BB13_34:
	.pragma "nounroll";
	mul.wide.s32 	%rd131, %r173, 4;
	add.s64 	%rd132, %rd65, %rd131;
	ld.shared.f32 	%f4, [%r174];
	ld.shared.f32 	%f5, [%r175];
	add.f32 	%f6, %f4, %f5;
	st.global.f32 	[%rd132], %f6;
	add.s32 	%r176, %r176, 1;
	setp.eq.s32 	%p27, %r176, 0;
	add.s32 	%r175, %r175, 512;
	add.s32 	%r174, %r174, 512;
	add.s32 	%r173, %r173, 128;
	@%p27 bra 	$L__BB13_35;
	bra.uni 	$L__BB13_34;
$L__BB13_35:
	ret;

}
	// .globl	_ZN3cub18CUB_300001_SM_10006detail9transform16transform_kernelINS2_10policy_hubILb0EN4cuda3std3__45tupleIJN6thrust24THRUST_300001_SM_1000_NS6detail15normal_iteratorINSA_10device_ptrIiEEEEEEEE10policy1000EiNS7_6negateIiEESF_JPiEEEvT0_iT1_T2_DpNS2_10kernel_argIT3_EE
.visible .entry _ZN3cub18CUB_300001_SM_10006detail9transform16transform_kernelINS2_10policy_hubILb0EN4cuda3std3__45tupleIJN6thrust24THRUST_300001_SM_1000_NS6detail15normal_iteratorINSA_10device_ptrIiEEEEEEEE10policy1000EiNS7_6negateIiEESF_JPiEEEvT0_iT1_T2_DpNS2_10kernel_argIT3_EE(
	.param .u32 _ZN3cub18CUB_300001_SM_10006detail9transform16transform_kernelINS2_10policy_hubILb0EN4cuda3std3__45tupleIJN6thrust24THRUST_300001_SM_1000_NS6detail15normal_iteratorINSA_10device_ptrIiEEEEEEEE10policy1000EiNS7_6negateIiEESF_JPiEEEvT0_iT1_T2_DpNS2_10kernel_argIT3_EE_param_0,
	.param .u32 _ZN3cub18CUB_300001_SM_10006detail9transform16transform_kernelINS2_10policy_hubILb0EN4cuda3std3__45tupleIJN6thrust24THRUST_300001_SM_1000_NS6detail15normal_iteratorINSA_10device_ptrIiEEEEEEEE10policy1000EiNS7_6negateIiEESF_JPiEEEvT0_iT1_T2_DpNS2_10kernel_argIT3_EE_param_1,
	.param .align 1 .b8 _ZN3cub18CUB_300001_SM_10006detail9transform16transform_kernelINS2_10policy_hubILb0EN4cuda3std3__45tupleIJN6thrust24THRUST_300001_SM_1000_NS6detail15normal_iteratorINSA_10device_ptrIiEEEEEEEE10policy1000EiNS7_6negateIiEESF_JPiEEEvT0_iT1_T2_DpNS2_10kernel_argIT3_EE_param_2[1],
	.param .align 8 .b8 _ZN3cub18CUB_300001_SM_10006detail9transform16transform_kernelINS2_10policy_hubILb0EN4cuda3std3__45tupleIJN6thrust24THRUST_300001_SM_1000_NS6detail15normal_iteratorINSA_10device_ptrIiEEEEEEEE10policy1000EiNS7_6negateIiEESF_JPiEEEvT0_iT1_T2_DpNS2_10kernel_argIT3_EE_param_3[8],
	.param .align 8 .b8 _ZN3cub18CUB_300001_SM_10006detail9transform16transform_kernelINS2_10policy_hubILb0EN4cuda3std3__45tupleIJN6thrust24THRUST_300001_SM_1000_NS6detail15normal_iteratorINSA_10device_ptrIiEEEEEEEE10policy1000EiNS7_6negateIiEESF_JPiEEEvT0_iT1_T2_DpNS2_10kernel_argIT3_EE_param_4[16]
)
.maxntid 128
{
	.reg .pred 	%p<21>;
	.reg .b32 	%r<123>;
	.reg .b64 	%rd<80>;
	// demoted variable
	.shared .align 8 .u64 _ZZN3cub18CUB_300001_SM_10006detail9transform23transform_kernel_ublkcpINS2_19async_copy_policy_tILi128EEEiN4cuda3std3__46negateIiEEN6thrust24THRUST_300001_SM_1000_NS6detail15normal_iteratorINSC_10device_ptrIiEEEEJiEEEvT0_iT1_T2_DpNS2_16aligned_base_ptrIT3_EEE3bar;
	ld.param.u64 	%rd33, [_ZN3cub18CUB_300001_SM_10006detail9transform16transform_kernelINS2_10policy_hubILb0EN4cuda3std3__45tupleIJN6thrust24THRUST_300001_SM_1000_NS6detail15normal_iteratorINSA_10device_ptrIiEEEEEEEE10policy1000EiNS7_6negateIiEESF_JPiEEEvT0_iT1_T2_DpNS2_10kernel_argIT3_EE_param_4];
	ld.param.u32 	%r46, [_ZN3cub18CUB_300001_SM_10006detail9transform16transform_kernelINS2_10policy_hubILb0EN4cuda3std3__45tupleIJN6thrust24THRUST_300001_SM_1000_NS6detail15normal_iteratorINSA_10device_ptrIiEEEEEEEE10policy1000EiNS7_6negateIiEESF_JPiEEEvT0_iT1_T2_DpNS2_10kernel_argIT3_EE_param_0];
	ld.param.u64 	%rd34, [_ZN3cub18CUB_300001_SM_10006detail9transform16transform_kernelINS2_10policy_hubILb0EN4cuda3std3__45tupleIJN6thrust24THRUST_300001_SM_1000_NS6detail15normal_iteratorINSA_10device_ptrIiEEEEEEEE10policy1000EiNS7_6negateIiEESF_JPiEEEvT0_iT1_T2_DpNS2_10kernel_argIT3_EE_param_4+8];
	ld.param.u64 	%rd35, [_ZN3cub18CUB_300001_SM_10006detail9transform16transform_kernelINS2_10policy_hubILb0EN4cuda3std3__45tupleIJN6thrust24THRUST_300001_SM_1000_NS6detail15normal_iteratorINSA_10device_ptrIiEEEEEEEE10policy1000EiNS7_6negateIiEESF_JPiEEEvT0_iT1_T2_DpNS2_10kernel_argIT3_EE_param_3];
	ld.param.u32 	%r45, [_ZN3cub18CUB_300001_SM_10006detail9transform16transform_kernelINS2_10policy_hubILb0EN4cuda3std3__45tupleIJN6thrust24THRUST_300001_SM_1000_NS6detail15normal_iteratorINSA_10device_ptrIiEEEEEEEE10policy1000EiNS7_6negateIiEESF_JPiEEEvT0_iT1_T2_DpNS2_10kernel_argIT3_EE_param_1];
	cvta.to.global.u64 	%rd1, %rd35;
	cvt.u32.u64 	%r1, %rd34;
	shl.b32 	%r2, %r45, 7;
	mov.u32 	%r47, %ctaid.x;
	mul.lo.s32 	%r3, %r2, %r47;
	sub.s32 	%r4, %r46, %r3;
	min.s32 	%r5, %r2, %r4;
	setp.eq.s32 	%p1, %r47, 0;
	add.s32 	%r49, %r47, 2;
	mov.u32 	%r50, %nctaid.x;
	setp.ge.u32 	%p2, %r49, %r50;
	or.pred  	%p3, %p1, %p2;
	@%p3 bra 	$L__BB14_5;
	mov.b32 	%r87, -1;
	// begin inline asm
	{
	 .reg .pred P_OUT; 
	elect.sync _|P_OUT, %r87;
	selp.b32 %r86, 1, 0, P_OUT; 
}
	// end inline asm
	mov.u32 	%r88, %tid.x;
	setp.gt.u32 	%p11, %r88, 31;
	setp.eq.s32 	%p12, %r86, 0;
	or.pred  	%p13, %p11, %p12;
	@%p13 bra 	$L__BB14_3;
	mov.u32 	%r89, _ZZN3cub18CUB_300001_SM_10006detail9transform23transform_kernel_ublkcpINS2_19async_copy_policy_tILi128EEEiN4cuda3std3__46negateIiEEN6thrust24THRUST_300001_SM_1000_NS6detail15normal_iteratorINSC_10device_ptrIiEEEEJiEEEvT0_iT1_T2_DpNS2_16aligned_base_ptrIT3_EEE3bar;
	mov.b32 	%r90, 1;
	// begin inline asm
	mbarrier.init.shared.b64 [%r89], %r90;
	// end inline asm
	// begin inline asm
	fence.proxy.async.shared::cta; // 6.
	// end inline asm
	mul.wide.s32 	%rd65, %r3, 4;
	shl.b32 	%r96, %r45, 9;
	add.s32 	%r97, %r96, %r1;
	add.s32 	%r98, %r97, 15;
	and.b32  	%r95, %r98, -16;
	cvta.to.global.u64 	%rd66, %rd33;
	add.s64 	%rd63, %rd66, %rd65;
	mov.u32 	%r91, _ZN3cub18CUB_300001_SM_10006detail9transform4smemE;
	// begin inline asm
	cp.async.bulk.shared::cluster.global.mbarrier::complete_tx::bytes [%r91], [%rd63], %r95, [%r89];
	// end inline asm
	// begin inline asm
	mbarrier.arrive.expect_tx.release.cta.shared::cta.b64 %rd64, [%r89], %r95; // 8. 
	// end inline asm
$L__BB14_3:
	bar.sync 	0;
	mov.u32 	%r100, _ZZN3cub18CUB_300001_SM_10006detail9transform23transform_kernel_ublkcpINS2_19async_copy_policy_tILi128EEEiN4cuda3std3__46negateIiEEN6thrust24THRUST_300001_SM_1000_NS6detail15normal_iteratorINSC_10device_ptrIiEEEEJiEEEvT0_iT1_T2_DpNS2_16aligned_base_ptrIT3_EEE3bar;
$L__BB14_4:
	mov.b32 	%r101, 0;
	// begin inline asm
	{
	 .reg .pred P_OUT; 
	mbarrier.try_wait.parity.shared::cta.b64  P_OUT, [%r100], %r101;                                // 7a. 
	selp.b32 %r99, 1, 0, P_OUT; 
}
	// end inline asm
	setp.eq.s32 	%p14, %r99, 0;
	@%p14 bra 	$L__BB14_4;
	bra.uni 	$L__BB14_16;
$L__BB14_5:
	shl.b32 	%r52, %r5, 2;
	cvt.s64.s32 	%rd36, %r52;
	shr.u64 	%rd3, %rd36, 2;
	mov.u32 	%r6, %ntid.x;
	mov.u32 	%r7, %ntid.y;
	mov.u32 	%r8, %ntid.z;
	mov.u32 	%r53, %tid.x;
	mov.u32 	%r54, %tid.y;
	mov.u32 	%r55, %tid.z;
	mad.lo.s32 	%r56, %r55, %r7, %r54;
	mad.lo.s32 	%r57, %r56, %r6, %r53;
	cvt.u64.u32 	%rd77, %r57;
	setp.le.u64 	%p4, %rd3, %rd77;
	@%p4 bra 	$L__BB14_15;
	mul.lo.s32 	%r58, %r6, %r7;
	mul.lo.s32 	%r59, %r58, %r8;
	cvt.u32.u64 	%r60, %rd77;
	cvt.u64.u32 	%rd5, %r59;
	add.s32 	%r61, %r60, %r59;
	cvt.u64.u32 	%rd37, %r61;
	max.u64 	%rd38, %rd3, %rd37;
	setp.gt.u64 	%p5, %rd3, %rd37;
	selp.u64 	%rd6, 1, 0, %p5;
	add.s64 	%rd39, %rd6, %rd37;
	sub.s64 	%rd7, %rd38, %rd39;
	and.b64  	%rd40, %rd7, -4294967296;
	setp.ne.s64 	%p6, %rd40, 0;
	@%p6 bra 	$L__BB14_8;
	cvt.u32.u64 	%r62, %rd5;
	cvt.u32.u64 	%r63, %rd7;
	div.u32 	%r64, %r63, %r62;
	cvt.u64.u32 	%rd73, %r64;
	bra.uni 	$L__BB14_9;
$L__BB14_8:
	div.u64 	%rd73, %rd7, %rd5;
$L__BB14_9:
	add.s64 	%rd11, %rd73, %rd6;
	and.b64  	%rd41, %rd11, 3;
	setp.eq.s64 	%p7, %rd41, 3;
	@%p7 bra 	$L__BB14_12;
	shl.b64 	%rd42, %rd77, 2;
	mul.wide.s32 	%rd43, %r3, 4;
	add.s64 	%rd44, %rd42, %rd43;
	cvt.s64.s32 	%rd45, %rd34;
	add.s64 	%rd46, %rd44, %rd45;
	add.s64 	%rd75, %rd33, %rd46;
	mov.u32 	%r67, _ZN3cub18CUB_300001_SM_10006detail9transform4smemE;
	add.s32 	%r68, %r1, %r67;
	shl.b32 	%r69, %r60, 2;
	add.s32 	%r112, %r68, %r69;
	mul.lo.s32 	%r70, %r8, %r7;
	mul.lo.s32 	%r71, %r70, %r6;
	shl.b32 	%r10, %r71, 2;
	add.s64 	%rd47, %rd11, 1;
	and.b64  	%rd48, %rd47, 3;
	neg.s64 	%rd74, %rd48;
$L__BB14_11:
	.pragma "nounroll";
	// begin inline asm
	cp.async.ca.shared.global [%r112], [%rd75], 4, 4;
	// end inline asm
	add.s64 	%rd77, %rd77, %rd5;
	shl.b64 	%rd50, %rd5, 2;
	add.s64 	%rd75, %rd75, %rd50;
	add.s32 	%r112, %r112, %r10;
	add.s64 	%rd74, %rd74, 1;
	setp.ne.s64 	%p8, %rd74, 0;
	@%p8 bra 	$L__BB14_11;
$L__BB14_12:
	setp.lt.u64 	%p9, %rd11, 3;
	@%p9 bra 	$L__BB14_15;
	shl.b64 	%rd21, %rd5, 2;
	shl.b64 	%rd51, %rd77, 2;
	cvt.s64.s32 	%rd52, %r3;
	mul.wide.s32 	%rd53, %r3, 4;
	add.s64 	%rd22, %rd51, %rd53;
	shl.b64 	%rd23, %rd5, 4;
	shl.b64 	%rd54, %rd5, 3;
	add.s64 	%rd24, %rd22, %rd54;
	add.s64 	%rd55, %rd77, %rd52;
	shl.b64 	%rd56, %rd55, 2;
	mad.lo.s64 	%rd25, %rd5, 12, %rd56;
	cvt.u32.u64 	%r73, %rd34;
	mov.u32 	%r74, _ZN3cub18CUB_300001_SM_10006detail9transform4smemE;
	add.s32 	%r75, %r73, %r74;
	mul.lo.s32 	%r76, %r8, %r7;
	mul.lo.s32 	%r77, %r76, %r6;
	shl.b32 	%r78, %r77, 2;
	cvt.u32.u64 	%r79, %rd77;
	shl.b32 	%r80, %r79, 2;
	add.s32 	%r113, %r75, %r80;
	add.s32 	%r116, %r113, %r78;
	shl.b32 	%r14, %r77, 4;
	shl.b32 	%r81, %r77, 3;
	add.s32 	%r115, %r113, %r81;
	mad.lo.s32 	%r114, %r77, 12, %r113;
	cvt.s64.s32 	%rd57, %rd34;
	add.s64 	%rd78, %rd33, %rd57;
$L__BB14_14:
	add.s64 	%rd58, %rd78, %rd22;
	// begin inline asm
	cp.async.ca.shared.global [%r113], [%rd58], 4, 4;
	// end inline asm
	add.s64 	%rd62, %rd22, %rd21;
	add.s64 	%rd59, %rd78, %rd62;
	// begin inline asm
	cp.async.ca.shared.global [%r116], [%rd59], 4, 4;
	// end inline asm
	add.s64 	%rd60, %rd78, %rd24;
	// begin inline asm
	cp.async.ca.shared.global [%r115], [%rd60], 4, 4;
	// end inline asm
	add.s64 	%rd61, %rd78, %rd25;
	// begin inline asm
	cp.async.ca.shared.global [%r114], [%rd61], 4, 4;
	// end inline asm
	add.s64 	%rd77, %rd77, %rd21;
	add.s64 	%rd78, %rd78, %rd23;
	add.s32 	%r116, %r116, %r14;
	add.s32 	%r115, %r115, %r14;
	add.s32 	%r114, %r114, %r14;
	add.s32 	%r113, %r113, %r14;
	setp.lt.u64 	%p10, %rd77, %rd3;
	@%p10 bra 	$L__BB14_14;
$L__BB14_15:
	// begin inline asm
	cp.async.commit_group;
	// end inline asm
	// begin inline asm
	cp.async.wait_group 0;
	// end inline asm
	barrier.sync 	0;
$L__BB14_16:
	cvt.u32.u64 	%r26, %rd34;
	setp.gt.s32 	%p15, %r2, %r4;
	@%p15 bra 	$L__BB14_20;
	setp.lt.s32 	%p16, %r45, 1;
	@%p16 bra 	$L__BB14_25;
	mov.u32 	%r117, %tid.x;
	neg.s32 	%r119, %r45;
	shl.b32 	%r102, %r117, 2;
	add.s32 	%r103, %r26, %r102;
	mov.u32 	%r104, _ZN3cub18CUB_300001_SM_10006detail9transform4smemE;
	add.s32 	%r118, %r104, %r103;
	mul.wide.s32 	%rd67, %r3, 4;
	add.s64 	%rd31, %rd1, %rd67;
$L__BB14_19:
	.pragma "nounroll";
	mul.wide.s32 	%rd68, %r117, 4;
	add.s64 	%rd69, %rd31, %rd68;
	ld.shared.u32 	%r105, [%r118];
	neg.s32 	%r106, %r105;
	st.global.u32 	[%rd69], %r106;
	add.s32 	%r119, %r119, 1;
	setp.eq.s32 	%p17, %r119, 0;
	add.s32 	%r118, %r118, 512;
	add.s32 	%r117, %r117, 128;
	@%p17 bra 	$L__BB14_25;
	bra.uni 	$L__BB14_19;
$L__BB14_20:
	setp.lt.s32 	%p18, %r45, 1;
	@%p18 bra 	$L__BB14_25;
	mov.u32 	%r120, %tid.x;
	neg.s32 	%r122, %r45;
	shl.b32 	%r107, %r120, 2;
	add.s32 	%r108, %r26, %r107;
	mov.u32 	%r109, _ZN3cub18CUB_300001_SM_10006detail9transform4smemE;
	add.s32 	%r121, %r109, %r108;
	mul.wide.s32 	%rd70, %r3, 4;
	add.s64 	%rd32, %rd1, %rd70;
$L__BB14_22:
	.pragma "nounroll";
	setp.ge.s32 	%p19, %r120, %r5;
	@%p19 bra 	$L__BB14_24;
	ld.shared.u32 	%r110, [%r121];
	neg.s32 	%r111, %r110;
	mul.wide.s32 	%rd71, %r120, 4;
	add.s64 	%rd72, %rd32, %rd71;
	st.global.u32 	[%rd72], %r111;
$L__BB14_24:
	add.s32 	%r122, %r122, 1;
	setp.ne.s32 	%p20, %r122, 0;
	add.s32 	%r121, %r121, 512;
	add.s32 	%r120, %r120, 128;
	@%p20 bra 	$L__BB14_22;
$L__BB14_25:
	ret;

}
	// .globl	_ZN3cub18CUB_300001_SM_10006detail9transform16transform_kernelINS2_10policy_hubILb0EN4cuda3std3__45tupleIJN6thrust24THRUST_300001_SM_1000_NS6detail15normal_iteratorINSA_10device_ptrIiEEEEEEEE10policy1000ElNS7_6negateIiEESF_JPiEEEvT0_iT1_T2_DpNS2_10kernel_argIT3_EE
.visible .entry _ZN3cub18CUB_300001_SM_10006detail9transform16transform_kernelINS2_10policy_hubILb0EN4cuda3std3__45tupleIJN6thrust24THRUST_300001_SM_1000_NS6detail15normal_iteratorINSA_10device_ptrIiEEEEEEEE10policy1000ElNS7_6negateIiEESF_JPiEEEvT0_iT1_T2_DpNS2_10kernel_argIT3_EE(
	.param .u64 _ZN3cub18CUB_300001_SM_10006detail9transform16transform_kernelINS2_10policy_hubILb0EN4cuda3std3__45tupleIJN6thrust24THRUST_300001_SM_1000_NS6detail15normal_iteratorINSA_10device_ptrIiEEEEEEEE10policy1000ElNS7_6negateIiEESF_JPiEEEvT0_iT1_T2_DpNS2_10kernel_argIT3_EE_param_0,
	.param .u32 _ZN3cub18CUB_300001_SM_10006detail9transform16transform_kernelINS2_10policy_hubILb0EN4cuda3std3__45tupleIJN6thrust24THRUST_300001_SM_1000_NS6detail15normal_iteratorINSA_10device_ptrIiEEEEEEEE10policy1000ElNS7_6negateIiEESF_JPiEEEvT0_iT1_T2_DpNS2_10kernel_argIT3_EE_param_1,
	.param .align 1 .b8 _ZN3cub18CUB_300001_SM_10006detail9transform16transform_kernelINS2_10policy_hubILb0EN4cuda3std3__45tupleIJN6thrust24THRUST_300001_SM_1000_NS6detail15normal_iteratorINSA_10device_ptrIiEEEEEEEE10policy1000ElNS7_6negateIiEESF_JPiEEEvT0_iT1_T2_DpNS2_10kernel_argIT3_EE_param_2[1],
	.param .align 8 .b8 _ZN3cub18CUB_300001_SM_10006detail9transform16transform_kernelINS2_10policy_hubILb0EN4cuda3std3__45tupleIJN6thrust24THRUST_300001_SM_1000_NS6detail15normal_iteratorINSA_10device_ptrIiEEEEEEEE10policy1000ElNS7_6negateIiEESF_JPiEEEvT0_iT1_T2_DpNS2_10kernel_argIT3_EE_param_3[8],
	.param .align 8 .b8 _ZN3cub18CUB_300001_SM_10006detail9transform16transform_kernelINS2_10policy_hubILb0EN4cuda3std3__45tupleIJN6thrust24THRUST_300001_SM_1000_NS6detail15normal_iteratorINSA_10device_ptrIiEEEEEEEE10policy1000ElNS7_6negateIiEESF_JPiEEEvT0_iT1_T2_DpNS2_10kernel_argIT3_EE_param_4[16]
)
.maxntid 128
{
	.reg .pred 	%p<21>;
	.reg .b32 	%r<120>;
	.reg .b64 	%rd<85>;
	// demoted variable
	.shared .align 8 .u64 _ZZN3cub18CUB_300001_SM_10006detail9transform23transform_kernel_ublkcpINS2_19async_copy_policy_tILi128EEElN4cuda3std3__46negateIiEEN6thrust24THRUST_300001_SM_1000_NS6detail15normal_iteratorINSC_10device_ptrIiEEEEJiEEEvT0_iT1_T2_DpNS2_16aligned_base_ptrIT3_EEE3bar;
	ld.param.u64 	%rd34, [_ZN3cub18CUB_300001_SM_10006detail9transform16transform_kernelINS2_10policy_hubILb0EN4cuda3std3__45tupleIJN6thrust24THRUST_300001_SM_1000_NS6detail15normal_iteratorINSA_10device_ptrIiEEEEEEEE10policy1000ElNS7_6negateIiEESF_JPiEEEvT0_iT1_T2_DpNS2_10kernel_argIT3_EE_param_4];
	ld.param.u64 	%rd36, [_ZN3cub18CUB_300001_SM_10006detail9transform16transform_kernelINS2_10policy_hubILb0EN4cuda3std3__45tupleIJN6thrust24THRUST_300001_SM_1000_NS6detail15normal_iteratorINSA_10device_ptrIiEEEEEEEE10policy1000ElNS7_6negateIiEESF_JPiEEEvT0_iT1_T2_DpNS2_10kernel_argIT3_EE_param_0];
	ld.param.u64 	%rd35, [_ZN3cub18CUB_300001_SM_10006detail9transform16transform_kernelINS2_10policy_hubILb0EN4cuda3std3__45tupleIJN6thrust24THRUST_300001_SM_1000_NS6detail15normal_iteratorINSA_10device_ptrIiEEEEEEEE10policy1000ElNS7_6negateIiEESF_JPiEEEvT0_iT1_T2_DpNS2_10kernel_argIT3_EE_param_4+8];
	ld.param.u64 	%rd37, [_ZN3cub18CUB_300001_SM_10006detail9transform16transform_kernelINS2_10policy_hubILb0EN4cuda3std3__45tupleIJN6thrust24THRUST_300001_SM_1000_NS6detail15normal_iteratorINSA_10device_ptrIiEEEEEEEE10policy1000ElNS7_6negateIiEESF_JPiEEEvT0_iT1_T2_DpNS2_10kernel_argIT3_EE_param_3];
	ld.param.u32 	%r43, [_ZN3cub18CUB_300001_SM_10006detail9transform16transform_kernelINS2_10policy_hubILb0EN4cuda3std3__45tupleIJN6thrust24THRUST_300001_SM_1000_NS6detail15normal_iteratorINSA_10device_ptrIiEEEEEEEE10policy1000ElNS7_6negateIiEESF_JPiEEEvT0_iT1_T2_DpNS2_10kernel_argIT3_EE_param_1];
	cvta.to.global.u64 	%rd1, %rd37;
	cvt.u32.u64 	%r1, %rd35;
	shl.b32 	%r2, %r43, 7;
	mov.u32 	%r44, %ctaid.x;
	cvt.u64.u32 	%rd38, %r44;
	cvt.s64.s32 	%rd39, %r2;
	mul.lo.s64 	%rd3, %rd39, %rd38;
	sub.s64 	%rd40, %rd36, %rd3;
	min.s64 	%rd41, %rd40, %rd39;
	cvt.u32.u64 	%r3, %rd41;
	setp.eq.s32 	%p1, %r44, 0;
	add.s32 	%r46, %r44, 2;
	mov.u32 	%r47, %nctaid.x;
	setp.ge.u32 	%p2, %r46, %r47;
	or.pred  	%p3, %p1, %p2;
	@%p3 bra 	$L__BB15_5;
	mov.b32 	%r84, -1;
	// begin inline asm
	{
	 .reg .pred P_OUT; 
	elect.sync _|P_OUT, %r84;
	selp.b32 %r83, 1, 0, P_OUT; 
}
	// end inline asm
	mov.u32 	%r85, %tid.x;
	setp.gt.u32 	%p11, %r85, 31;
	setp.eq.s32 	%p12, %r83, 0;
	or.pred  	%p13, %p11, %p12;
	@%p13 bra 	$L__BB15_3;
	mov.u32 	%r86, _ZZN3cub18CUB_300001_SM_10006detail9transform23transform_kernel_ublkcpINS2_19async_copy_policy_tILi128EEElN4cuda3std3__46negateIiEEN6thrust24THRUST_300001_SM_1000_NS6detail15normal_iteratorINSC_10device_ptrIiEEEEJiEEEvT0_iT1_T2_DpNS2_16aligned_base_ptrIT3_EEE3bar;
	mov.b32 	%r87, 1;
	// begin inline asm
	mbarrier.init.shared.b64 [%r86], %r87;
	// end inline asm
	// begin inline asm
	fence.proxy.async.shared::cta; // 6.
	// end inline asm
	shl.b64 	%rd70, %rd3, 2;
	shl.b32 	%r93, %r43, 9;
	add.s32 	%r94, %r93, %r1;
	add.s32 	%r95, %r94, 15;
	and.b32  	%r92, %r95, -16;
	cvta.to.global.u64 	%rd71, %rd34;
	add.s64 	%rd68, %rd71, %rd70;
	mov.u32 	%r88, _ZN3cub18CUB_300001_SM_10006detail9transform4smemE;
	// begin inline asm
	cp.async.bulk.shared::cluster.global.mbarrier::complete_tx::bytes [%r88], [%rd68], %r92, [%r86];
	// end inline asm
	// begin inline asm
	mbarrier.arrive.expect_tx.release.cta.shared::cta.b64 %rd69, [%r86], %r92; // 8. 
	// end inline asm
$L__BB15_3:
	bar.sync 	0;
	mov.u32 	%r97, _ZZN3cub18CUB_300001_SM_10006detail9transform23transform_kernel_ublkcpINS2_19async_copy_policy_tILi128EEElN4cuda3std3__46negateIiEEN6thrust24THRUST_300001_SM_1000_NS6detail15normal_iteratorINSC_10device_ptrIiEEEEJiEEEvT0_iT1_T2_DpNS2_16aligned_base_ptrIT3_EEE3bar;
$L__BB15_4:
	mov.b32 	%r98, 0;
	// begin inline asm
	{
	 .reg .pred P_OUT; 
	mbarrier.try_wait.parity.shared::cta.b64  P_OUT, [%r97], %r98;                                // 7a. 
	selp.b32 %r96, 1, 0, P_OUT; 
}
	// end inline asm
	setp.eq.s32 	%p14, %r96, 0;
	@%p14 bra 	$L__BB15_4;
	bra.uni 	$L__BB15_16;
$L__BB15_5:
	shl.b32 	%r49, %r3, 2;
	cvt.s64.s32 	%rd42, %r49;
	shr.u64 	%rd4, %rd42, 2;
	mov.u32 	%r4, %ntid.x;
	mov.u32 	%r5, %ntid.y;
	mov.u32 	%r6, %ntid.z;
	mov.u32 	%r50, %tid.x;
	mov.u32 	%r51, %tid.y;
	mov.u32 	%r52, %tid.z;
	mad.lo.s32 	%r53, %r52, %r5, %r51;
	mad.lo.s32 	%r54, %r53, %r4, %r50;
	cvt.u64.u32 	%rd82, %r54;
	setp.le.u64 	%p4, %rd4, %rd82;
	@%p4 bra 	$L__BB15_15;
	mul.lo.s32 	%r55, %r4, %r5;
	mul.lo.s32 	%r56, %r55, %r6;
	cvt.u32.u64 	%r57, %rd82;
	cvt.u64.u32 	%rd6, %r56;
	add.s32 	%r58, %r57, %r56;
	cvt.u64.u32 	%rd43, %r58;
	max.u64 	%rd44, %rd4, %rd43;
	setp.gt.u64 	%p5, %rd4, %rd43;
	selp.u64 	%rd7, 1, 0, %p5;
	add.s64 	%rd45, %rd7, %rd43;
	sub.s64 	%rd8, %rd44, %rd45;
	and.b64  	%rd46, %rd8, -4294967296;
	setp.ne.s64 	%p6, %rd46, 0;
	@%p6 bra 	$L__BB15_8;
	cvt.u32.u64 	%r59, %rd6;
	cvt.u32.u64 	%r60, %rd8;
	div.u32 	%r61, %r60, %r59;
	cvt.u64.u32 	%rd78, %r61;
	bra.uni 	$L__BB15_9;
$L__BB15_8:
	div.u64 	%rd78, %rd8, %rd6;
$L__BB15_9:
	add.s64 	%rd12, %rd78, %rd7;
	and.b64  	%rd47, %rd12, 3;
	setp.eq.s64 	%p7, %rd47, 3;
	@%p7 bra 	$L__BB15_12;
	shl.b64 	%rd48, %rd3, 2;
	shl.b64 	%rd49, %rd82, 2;
	add.s64 	%rd50, %rd48, %rd49;
	cvt.s64.s32 	%rd51, %rd35;
	add.s64 	%rd52, %rd50, %rd51;
	add.s64 	%rd80, %rd34, %rd52;
	mov.u32 	%r64, _ZN3cub18CUB_300001_SM_10006detail9transform4smemE;
	add.s32 	%r65, %r1, %r64;
	shl.b32 	%r66, %r57, 2;
	add.s32 	%r109, %r65, %r66;
	mul.lo.s32 	%r67, %r6, %r5;
	mul.lo.s32 	%r68, %r67, %r4;
	shl.b32 	%r8, %r68, 2;
	add.s64 	%rd53, %rd12, 1;
	and.b64  	%rd54, %rd53, 3;
	neg.s64 	%rd79, %rd54;
$L__BB15_11:
	.pragma "nounroll";
	// begin inline asm
	cp.async.ca.shared.global [%r109], [%rd80], 4, 4;
	// end inline asm
	add.s64 	%rd82, %rd82, %rd6;
	shl.b64 	%rd56, %rd6, 2;
	add.s64 	%rd80, %rd80, %rd56;
	add.s32 	%r109, %r109, %r8;
	add.s64 	%rd79, %rd79, 1;
	setp.ne.s64 	%p8, %rd79, 0;
	@%p8 bra 	$L__BB15_11;
$L__BB15_12:
	setp.lt.u64 	%p9, %rd12, 3;
	@%p9 bra 	$L__BB15_15;
	shl.b64 	%rd22, %rd6, 2;
	shl.b64 	%rd57, %rd3, 2;
	shl.b64 	%rd58, %rd82, 2;
	add.s64 	%rd23, %rd57, %rd58;
	shl.b64 	%rd24, %rd6, 4;
	shl.b64 	%rd59, %rd6, 3;
	add.s64 	%rd25, %rd23, %rd59;
	add.s64 	%rd60, %rd82, %rd3;
	shl.b64 	%rd61, %rd60, 2;
	mad.lo.s64 	%rd26, %rd6, 12, %rd61;
	cvt.u32.u64 	%r70, %rd35;
	mov.u32 	%r71, _ZN3cub18CUB_300001_SM_10006detail9transform4smemE;
	add.s32 	%r72, %r70, %r71;
	mul.lo.s32 	%r73, %r6, %r5;
	mul.lo.s32 	%r74, %r73, %r4;
	shl.b32 	%r75, %r74, 2;
	cvt.u32.u64 	%r76, %rd82;
	shl.b32 	%r77, %r76, 2;
	add.s32 	%r110, %r72, %r77;
	add.s32 	%r113, %r110, %r75;
	shl.b32 	%r12, %r74, 4;
	shl.b32 	%r78, %r74, 3;
	add.s32 	%r112, %r110, %r78;
	mad.lo.s32 	%r111, %r74, 12, %r110;
	cvt.s64.s32 	%rd62, %rd35;
	add.s64 	%rd83, %rd34, %rd62;
$L__BB15_14:
	add.s64 	%rd63, %rd83, %rd23;
	// begin inline asm
	cp.async.ca.shared.global [%r110], [%rd63], 4, 4;
	// end inline asm
	add.s64 	%rd67, %rd23, %rd22;
	add.s64 	%rd64, %rd83, %rd67;
	// begin inline asm
	cp.async.ca.shared.global [%r113], [%rd64], 4, 4;
	// end inline asm
	add.s64 	%rd65, %rd83, %rd25;
	// begin inline asm
	cp.async.ca.shared.global [%r112], [%rd65], 4, 4;
	// end inline asm
	add.s64 	%rd66, %rd83, %rd26;
	// begin inline asm
	cp.async.ca.shared.global [%r111], [%rd66], 4, 4;
	// end inline asm
	add.s64 	%rd82, %rd82, %rd22;
	add.s64 	%rd83, %rd83, %rd24;
	add.s32 	%r113, %r113, %r12;
	add.s32 	%r112, %r112, %r12;
	add.s32 	%r111, %r111, %r12;
	add.s32 	%r110, %r110, %r12;
	setp.lt.u64 	%p10, %rd82, %rd4;
	@%p10 bra 	$L__BB15_14;
$L__BB15_15:
	// begin inline asm
	cp.async.commit_group;
	// end inline asm
	// begin inline asm
	cp.async.wait_group 0;
	// end inline asm
	barrier.sync 	0;
$L__BB15_16:
	cvt.u32.u64 	%r24, %rd35;
	setp.eq.s32 	%p15, %r2, %r3;
	@%p15 bra 	$L__BB15_22;
	setp.lt.s32 	%p16, %r43, 1;
	@%p16 bra 	$L__BB15_25;
	mov.u32 	%r117, %tid.x;
	neg.s32 	%r119, %r43;
	shl.b32 	%r99, %r117, 2;
	add.s32 	%r100, %r24, %r99;
	mov.u32 	%r101, _ZN3cub18CUB_300001_SM_10006detail9transform4smemE;
	add.s32 	%r118, %r101, %r100;
	shl.b64 	%rd72, %rd3, 2;
	add.s64 	%rd32, %rd1, %rd72;
$L__BB15_19:
	.pragma "nounroll";
	setp.ge.s32 	%p17, %r117, %r3;
	@%p17 bra 	$L__BB15_21;
	ld.shared.u32 	%r102, [%r118];
	neg.s32 	%r103, %r102;
	mul.wide.s32 	%rd73, %r117, 4;
	add.s64 	%rd74, %rd32, %rd73;
	st.global.u32 	[%rd74], %r103;
$L__BB15_21:
	add.s32 	%r119, %r119, 1;
	setp.ne.s32 	%p18, %r119, 0;
	add.s32 	%r118, %r118, 512;
	add.s32 	%r117, %r117, 128;
	@%p18 bra 	$L__BB15_19;
	bra.uni 	$L__BB15_25;
$L__BB15_22:
	setp.lt.s32 	%p19, %r43, 1;
	@%p19 bra 	$L__BB15_25;
	mov.u32 	%r114, %tid.x;
	neg.s32 	%r116, %r43;
	shl.b32 	%r104, %r114, 2;
	add.s32 	%r105, %r24, %r104;
	mov.u32 	%r106, _ZN3cub18CUB_300001_SM_10006detail9transform4smemE;
	add.s32 	%r115, %r106, %r105;
	shl.b64 	%rd75, %rd3, 2;
	add.s64 	%rd33, %rd1, %rd75;
$L__BB15_24:
	.pragma "nounroll";
	mul.wide.s32 	%rd76, %r114, 4;
	add.s64 	%rd77, %rd33, %rd76;
	ld.shared.u32 	%r107, [%r115];
	neg.s32 	%r108, %r107;
	st.global.u32 	[%rd77], %r108;
	add.s32 	%r116, %r116, 1;
	setp.eq.s32 	%p20, %r116, 0;
	add.s32 	%r115, %r115, 512;
	add.s32 	%r114, %r114, 128;
	@%p20 bra 	$L__BB15_25;
	bra.uni 	$L__BB15_24;
$L__BB15_25:
	ret;

}
	// .globl	_ZN3cub18CUB_300001_SM_10006detail9transform16transform_kernelINS2_10policy_hubILb0EN4cuda3std3__45tupleIJN6thrust24THRUST_300001_SM_1000_NS6detail15normal_iteratorINSA_10device_ptrIiEEEESF_EEEE10policy1000EiNS7_7modulusIiEESF_JPiSL_EEEvT0_iT1_T2_DpNS2_10kernel_argIT3_EE
.visible .entry _ZN3cub18CUB_300001_SM_10006detail9transform16transform_kernelINS2_10policy_hubILb0EN4cuda3std3__45tupleIJN6thrust24THRUST_300001_SM_1000_NS6detail15normal_iteratorINSA_10device_ptrIiEEEESF_EEEE10policy1000EiNS7_7modulusIiEESF_JPiSL_EEEvT0_iT1_T2_DpNS2_10kernel_argIT3_EE(
	.param .u32 _ZN3cub18CUB_300001_SM_10006detail9transform16transform_kernelINS2_10policy_hubILb0EN4cuda3std3__45tupleIJN6thrust24THRUST_300001_SM_1000_NS6detail15normal_iteratorINSA_10device_ptrIiEEEESF_EEEE10policy1000EiNS7_7modulusIiEESF_JPiSL_EEEvT0_iT1_T2_DpNS2_10kernel_argIT3_EE_param_0,
	.param .u32 _ZN3cub18CUB_300001_SM_10006detail9transform16transform_kernelINS2_10policy_hubILb0EN4cuda3std3__45tupleIJN6thrust24THRUST_300001_SM_1000_NS6detail15normal_iteratorINSA_10device_ptrIiEEEESF_EEEE10policy1000EiNS7_7modulusIiEESF_JPiSL_EEEvT0_iT1_T2_DpNS2_10kernel_argIT3_EE_param_1,
	.param .align 1 .b8 _ZN3cub18CUB_300001_SM_10006detail9transform16transform_kernelINS2_10policy_hubILb0EN4cuda3std3__45tupleIJN6thrust24THRUST_300001_SM_1000_NS6detail15normal_iteratorINSA_10device_ptrIiEEEESF_EEEE10policy1000EiNS7_7modulusIiEESF_JPiSL_EEEvT0_iT1_T2_DpNS2_10kernel_argIT3_EE_param_2[1],
	.param .align 8 .b8 _ZN3cub18CUB_300001_SM_10006detail9transform16transform_kernelINS2_10policy_hubILb0EN4cuda3std3__45tupleIJN6thrust24THRUST_300001_SM_1000_NS6detail15normal_iteratorINSA_10device_ptrIiEEEESF_EEEE10policy1000EiNS7_7modulusIiEESF_JPiSL_EEEvT0_iT1_T2_DpNS2_10kernel_argIT3_EE_param_3[8],
	.param .align 8 .b8 _ZN3cub18CUB_300001_SM_10006detail9transform16transform_kernelINS2_10policy_hubILb0EN4cuda3std3__45tupleIJN6thrust24THRUST_300001_SM_1000_NS6detail15normal_iteratorINSA_10device_ptrIiEEEESF_EEEE10policy1000EiNS7_7modulusIiEESF_JPiSL_EEEvT0_iT1_T2_DpNS2_10kernel_argIT3_EE_param_4[16],
	.param .align 8 .b8 _ZN3cub18CUB_300001_SM_10006detail9transform16transform_kernelINS2_10policy_hubILb0EN4cuda3std3__45tupleIJN6thrust24THRUST_300001_SM_1000_NS6detail15normal_iteratorINSA_10device_ptrIiEEEESF_EEEE10policy1000EiNS7_7modulusIiEESF_JPiSL_EEEvT0_iT1_T2_DpNS2_10kernel_argIT3_EE_param_5[16]
)
.maxntid 128
{
	.reg .pred 	%p<28>;
	.reg .b32 	%r<194>;
	.reg .b64 	%rd<143>;
	// demoted variable
	.shared .align 8 .u64 _ZZN3cub18CUB_300001_SM_10006detail9transform23transform_kernel_ublkcpINS2_19async_copy_policy_tILi128EEEiN4cuda3std3__47modulusIiEEN6thrust24THRUST_300001_SM_1000_NS6detail15normal_iteratorINSC_10device_ptrIiEEEEJiiEEEvT0_iT1_T2_DpNS2_16aligned_base_ptrIT3_EEE3bar;
	ld.param.u64 	%rd66, [_ZN3cub18CUB_300001_SM_10006detail9transform16transform_kernelINS2_10policy_hubILb0EN4cuda3std3__45tupleIJN6thrust24THRUST_300001_SM_1000_NS6detail15normal_iteratorINSA_10device_ptrIiEEEESF_EEEE10policy1000EiNS7_7modulusIiEESF_JPiSL_EEEvT0_iT1_T2_DpNS2_10kernel_argIT3_EE_param_5];
	ld.param.u64 	%rd64, [_ZN3cub18CUB_300001_SM_10006detail9transform16transform_kernelINS2_10policy_hubILb0EN4cuda3std3__45tupleIJN6thrust24THRUST_300001_SM_1000_NS6detail15normal_iteratorINSA_10device_ptrIiEEEESF_EEEE10policy1000EiNS7_7modulusIiEESF_JPiSL_EEEvT0_iT1_T2_DpNS2_10kernel_argIT3_EE_param_4];
	ld.param.u32 	%r71, [_ZN3cub18CUB_300001_SM_10006detail9transform16transform_kernelINS2_10policy_hubILb0EN4cuda3std3__45tupleIJN6thrust24THRUST_300001_SM_1000_NS6detail15normal_iteratorINSA_10device_ptrIiEEEESF_EEEE10policy1000EiNS7_7modulusIiEESF_JPiSL_EEEvT0_iT1_T2_DpNS2_10kernel_argIT3_EE_param_0];
	ld.param.u64 	%rd67, [_ZN3cub18CUB_300001_SM_10006detail9transform16transform_kernelINS2_10policy_hubILb0EN4cuda3std3__45tupleIJN6thrust24THRUST_300001_SM_1000_NS6detail15normal_iteratorINSA_10device_ptrIiEEEESF_EEEE10policy1000EiNS7_7modulusIiEESF_JPiSL_EEEvT0_iT1_T2_DpNS2_10kernel_argIT3_EE_param_5+8];
	ld.param.u64 	%rd65, [_ZN3cub18CUB_300001_SM_10006detail9transform16transform_kernelINS2_10policy_hubILb0EN4cuda3std3__45tupleIJN6thrust24THRUST_300001_SM_1000_NS6detail15normal_iteratorINSA_10device_ptrIiEEEESF_EEEE10policy1000EiNS7_7modulusIiEESF_JPiSL_EEEvT0_iT1_T2_DpNS2_10kernel_argIT3_EE_param_4+8];
	ld.param.u64 	%rd68, [_ZN3cub18CUB_300001_SM_10006detail9transform16transform_kernelINS2_10policy_hubILb0EN4cuda3std3__45tupleIJN6thrust24THRUST_300001_SM_1000_NS6detail15normal_iteratorINSA_10device_ptrIiEEEESF_EEEE10policy1000EiNS7_7modulusIiEESF_JPiSL_EEEvT0_iT1_T2_DpNS2_10kernel_argIT3_EE_param_3];
	ld.param.u32 	%r70, [_ZN3cub18CUB_300001_SM_10006detail9transform16transform_kernelINS2_10policy_hubILb0EN4cuda3std3__45tupleIJN6thrust24THRUST_300001_SM_1000_NS6detail15normal_iteratorINSA_10device_ptrIiEEEESF_EEEE10policy1000EiNS7_7modulusIiEESF_JPiSL_EEEvT0_iT1_T2_DpNS2_10kernel_argIT3_EE_param_1];
	cvta.to.global.u64 	%rd1, %rd68;
	cvt.u32.u64 	%r1, %rd65;
	cvt.u32.u64 	%r2, %rd67;
	shl.b32 	%r3, %r70, 7;
	mov.u32 	%r72, %ctaid.x;
	mul.lo.s32 	%r4, %r3, %r72;
	sub.s32 	%r5, %r71, %r4;
	min.s32 	%r6, %r3, %r5;
	setp.eq.s32 	%p1, %r72, 0;
	add.s32 	%r74, %r72, 2;
	mov.u32 	%r75, %nctaid.x;
	setp.ge.u32 	%p2, %r74, %r75;
	shl.b32 	%r7, %r70, 9;
	or.pred  	%p3, %p1, %p2;
	@%p3 bra 	$L__BB16_5;
	mov.b32 	%r139, -1;
	// begin inline asm
	{
	 .reg .pred P_OUT; 
	elect.sync _|P_OUT, %r139;
	selp.b32 %r138, 1, 0, P_OUT; 
}
	// end inline asm
	mov.u32 	%r140, %tid.x;
	setp.gt.u32 	%p18, %r140, 31;
	setp.eq.s32 	%p19, %r138, 0;
	or.pred  	%p20, %p18, %p19;
	@%p20 bra 	$L__BB16_3;
	mov.u32 	%r141, _ZZN3cub18CUB_300001_SM_10006detail9transform23transform_kernel_ublkcpINS2_19async_copy_policy_tILi128EEEiN4cuda3std3__47modulusIiEEN6thrust24THRUST_300001_SM_1000_NS6detail15normal_iteratorINSC_10device_ptrIiEEEEJiiEEEvT0_iT1_T2_DpNS2_16aligned_base_ptrIT3_EEE3bar;
	mov.b32 	%r142, 1;
	// begin inline asm
	mbarrier.init.shared.b64 [%r141], %r142;
	// end inline asm
	// begin inline asm
	fence.proxy.async.shared::cta; // 6.
	// end inline asm
	mul.wide.s32 	%rd120, %r4, 4;
	add.s32 	%r151, %r7, 15;
	add.s32 	%r152, %r151, %r1;
	and.b32  	%r144, %r152, -16;
	cvta.to.global.u64 	%rd121, %rd64;
	add.s64 	%rd117, %rd121, %rd120;
	mov.u32 	%r143, _ZN3cub18CUB_300001_SM_10006detail9transform4smemE;
	// begin inline asm
	cp.async.bulk.shared::cluster.global.mbarrier::complete_tx::bytes [%r143], [%rd117], %r144, [%r141];
	// end inline asm
	add.s32 	%r153, %r151, %r2;
	and.b32  	%r147, %r153, -16;
	add.s32 	%r154, %r143, %r7;
	add.s32 	%r146, %r154, 128;
	cvta.to.global.u64 	%rd122, %rd66;
	add.s64 	%rd118, %rd122, %rd120;
	// begin inline asm
	cp.async.bulk.shared::cluster.global.mbarrier::complete_tx::bytes [%r146], [%rd118], %r147, [%r141];
	// end inline asm
	add.s32 	%r150, %r147, %r144;
	// begin inline asm
	mbarrier.arrive.expect_tx.release.cta.shared::cta.b64 %rd119, [%r141], %r150; // 8. 
	// end inline asm
$L__BB16_3:
	bar.sync 	0;
	mov.u32 	%r156, _ZZN3cub18CUB_300001_SM_10006detail9transform23transform_kernel_ublkcpINS2_19async_copy_policy_tILi128EEEiN4cuda3std3__47modulusIiEEN6thrust24THRUST_300001_SM_1000_NS6detail15normal_iteratorINSC_10device_ptrIiEEEEJiiEEEvT0_iT1_T2_DpNS2_16aligned_base_ptrIT3_EEE3bar;
$L__BB16_4:
	mov.b32 	%r157, 0;
	// begin inline asm
	{
	 .reg .pred P_OUT; 
	mbarrier.try_wait.parity.shared::cta.b64  P_OUT, [%r156], %r157;                                // 7a. 
	selp.b32 %r155, 1, 0, P_OUT; 
}
	// end inline asm
	setp.eq.s32 	%p21, %r155, 0;
	@%p21 bra 	$L__BB16_4;
	bra.uni 	$L__BB16_26;
$L__BB16_5:
	cvt.s64.s32 	%rd4, %r1;
	cvt.s64.s32 	%rd5, %r4;
	shl.b32 	%r77, %r6, 2;
	cvt.s64.s32 	%rd69, %r77;
	shr.u64 	%rd6, %rd69, 2;
	mov.u32 	%r8, %ntid.x;
	mov.u32 	%r9, %ntid.y;
	mul.lo.s32 	%r78, %r8, %r9;
	mov.u32 	%r10, %ntid.z;
	mul.lo.s32 	%r11, %r78, %r10;
	mov.u32 	%r79, %tid.x;
	mov.u32 	%r80, %tid.y;
	mov.u32 	%r81, %tid.z;
	mad.lo.s32 	%r82, %r81, %r9, %r80;
	mad.lo.s32 	%r83, %r82, %r8, %r79;
	cvt.u64.u32 	%rd140, %r83;
	setp.le.u64 	%p4, %rd6, %rd140;
	@%p4 bra 	$L__BB16_15;
	cvt.u32.u64 	%r84, %rd140;
	cvt.u64.u32 	%rd8, %r11;
	add.s32 	%r85, %r84, %r11;
	cvt.u64.u32 	%rd70, %r85;
	max.u64 	%rd71, %rd6, %rd70;
	setp.gt.u64 	%p5, %rd6, %rd70;
	selp.u64 	%rd9, 1, 0, %p5;
	add.s64 	%rd72, %rd9, %rd70;
	sub.s64 	%rd10, %rd71, %rd72;
	and.b64  	%rd73, %rd10, -4294967296;
	setp.ne.s64 	%p6, %rd73, 0;
	@%p6 bra 	$L__BB16_8;
	cvt.u32.u64 	%r86, %rd8;
	cvt.u32.u64 	%r87, %rd10;
	div.u32 	%r88, %r87, %r86;
	cvt.u64.u32 	%rd129, %r88;
	bra.uni 	$L__BB16_9;
$L__BB16_8:
	div.u64 	%rd129, %rd10, %rd8;
$L__BB16_9:
	add.s64 	%rd14, %rd129, %rd9;
	and.b64  	%rd74, %rd14, 3;
	setp.eq.s64 	%p7, %rd74, 3;
	mov.u64 	%rd133, %rd140;
	@%p7 bra 	$L__BB16_12;
	shl.b64 	%rd75, %rd140, 2;
	shl.b64 	%rd76, %rd5, 2;
	add.s64 	%rd77, %rd75, %rd76;
	add.s64 	%rd78, %rd77, %rd4;
	add.s64 	%rd131, %rd64, %rd78;
	mov.u32 	%r90, _ZN3cub18CUB_300001_SM_10006detail9transform4smemE;
	add.s32 	%r91, %r1, %r90;
	shl.b32 	%r92, %r84, 2;
	add.s32 	%r176, %r91, %r92;
	mul.lo.s32 	%r93, %r10, %r9;
	mul.lo.s32 	%r94, %r93, %r8;
	shl.b32 	%r13, %r94, 2;
	add.s64 	%rd79, %rd14, 1;
	and.b64  	%rd80, %rd79, 3;
	neg.s64 	%rd130, %rd80;
	mov.u64 	%rd133, %rd140;
$L__BB16_11:
	.pragma "nounroll";
	// begin inline asm
	cp.async.ca.shared.global [%r176], [%rd131], 4, 4;
	// end inline asm
	add.s64 	%rd133, %rd133, %rd8;
	shl.b64 	%rd82, %rd8, 2;
	add.s64 	%rd131, %rd131, %rd82;
	add.s32 	%r176, %r176, %r13;
	add.s64 	%rd130, %rd130, 1;
	setp.ne.s64 	%p8, %rd130, 0;
	@%p8 bra 	$L__BB16_11;
$L__BB16_12:
	setp.lt.u64 	%p9, %rd14, 3;
	@%p9 bra 	$L__BB16_15;
	shl.b64 	%rd24, %rd8, 2;
	shl.b64 	%rd83, %rd133, 2;
	shl.b64 	%rd84, %rd5, 2;
	add.s64 	%rd25, %rd83, %rd84;
	shl.b64 	%rd85, %rd8, 3;
	add.s64 	%rd26, %rd25, %rd85;
	add.s64 	%rd86, %rd133, %rd5;
	shl.b64 	%rd87, %rd86, 2;
	mad.lo.s64 	%rd27, %rd8, 12, %rd87;
	cvt.u32.u64 	%r96, %rd65;
	mov.u32 	%r97, _ZN3cub18CUB_300001_SM_10006detail9transform4smemE;
	add.s32 	%r98, %r96, %r97;
	mul.lo.s32 	%r99, %r10, %r9;
	mul.lo.s32 	%r100, %r99, %r8;
	shl.b32 	%r101, %r100, 2;
	cvt.u32.u64 	%r102, %rd133;
	shl.b32 	%r103, %r102, 2;
	add.s32 	%r177, %r98, %r103;
	add.s32 	%r180, %r177, %r101;
	shl.b32 	%r104, %r100, 3;
	add.s32 	%r179, %r177, %r104;
	mad.lo.s32 	%r178, %r100, 12, %r177;
	cvt.s64.s32 	%rd88, %rd65;
	add.s64 	%rd134, %rd64, %rd88;
$L__BB16_14:
	add.s64 	%rd89, %rd134, %rd25;
	// begin inline asm
	cp.async.ca.shared.global [%r177], [%rd89], 4, 4;
	// end inline asm
	add.s64 	%rd93, %rd25, %rd24;
	add.s64 	%rd90, %rd134, %rd93;
	// begin inline asm
	cp.async.ca.shared.global [%r180], [%rd90], 4, 4;
	// end inline asm
	add.s64 	%rd91, %rd134, %rd26;
	// begin inline asm
	cp.async.ca.shared.global [%r179], [%rd91], 4, 4;
	// end inline asm
	add.s64 	%rd92, %rd134, %rd27;
	// begin inline asm
	cp.async.ca.shared.global [%r178], [%rd92], 4, 4;
	// end inline asm
	add.s64 	%rd133, %rd133, %rd24;
	mul.wide.u32 	%rd94, %r11, 16;
	add.s64 	%rd134, %rd134, %rd94;
	mul.lo.s32 	%r109, %r10, %r9;
	mul.lo.s32 	%r110, %r109, %r8;
	shl.b32 	%r111, %r110, 4;
	add.s32 	%r180, %r180, %r111;
	add.s32 	%r179, %r179, %r111;
	add.s32 	%r178, %r178, %r111;
	add.s32 	%r177, %r177, %r111;
	setp.lt.u64 	%p10, %rd133, %rd6;
	@%p10 bra 	$L__BB16_14;
$L__BB16_15:
	setp.le.u64 	%p11, %rd6, %rd140;
	// begin inline asm
	cp.async.commit_group;
	// end inline asm
	cvt.s64.s32 	%rd33, %r2;
	@%p11 bra 	$L__BB16_25;
	cvt.u32.u64 	%r112, %rd140;
	cvt.u64.u32 	%rd34, %r11;
	add.s32 	%r113, %r112, %r11;
	cvt.u64.u32 	%rd95, %r113;
	max.u64 	%rd96, %rd6, %rd95;
	setp.gt.u64 	%p12, %rd6, %rd95;
	selp.u64 	%rd35, 1, 0, %p12;
	add.s64 	%rd97, %rd35, %rd95;
	sub.s64 	%rd36, %rd96, %rd97;
	and.b64  	%rd98, %rd36, -4294967296;
	setp.ne.s64 	%p13, %rd98, 0;
	@%p13 bra 	$L__BB16_18;
	cvt.u32.u64 	%r114, %rd34;
	cvt.u32.u64 	%r115, %rd36;
	div.u32 	%r116, %r115, %r114;
	cvt.u64.u32 	%rd136, %r116;
	bra.uni 	$L__BB16_19;
$L__BB16_18:
	div.u64 	%rd136, %rd36, %rd34;
$L__BB16_19:
	add.s64 	%rd40, %rd136, %rd35;
	and.b64  	%rd99, %rd40, 3;
	setp.eq.s64 	%p14, %rd99, 3;
	@%p14 bra 	$L__BB16_22;
	shl.b64 	%rd100, %rd140, 2;
	shl.b64 	%rd101, %rd5, 2;
	add.s64 	%rd102, %rd100, %rd101;
	add.s64 	%rd103, %rd102, %rd33;
	add.s64 	%rd138, %rd66, %rd103;
	shl.b64 	%rd42, %rd34, 2;
	mov.u32 	%r118, _ZN3cub18CUB_300001_SM_10006detail9transform4smemE;
	add.s32 	%r119, %r2, %r118;
	add.s32 	%r120, %r119, %r7;
	shl.b32 	%r121, %r112, 2;
	add.s32 	%r181, %r120, %r121;
	mul.lo.s32 	%r122, %r10, %r9;
	mul.lo.s32 	%r123, %r122, %r8;
	shl.b32 	%r29, %r123, 2;
	add.s64 	%rd104, %rd40, 1;
	and.b64  	%rd105, %rd104, 3;
	neg.s64 	%rd137, %rd105;
$L__BB16_21:
	.pragma "nounroll";
	add.s32 	%r124, %r181, 128;
	// begin inline asm
	cp.async.ca.shared.global [%r124], [%rd138], 4, 4;
	// end inline asm
	add.s64 	%rd140, %rd140, %rd34;
	add.s64 	%rd138, %rd138, %rd42;
	add.s32 	%r181, %r181, %r29;
	add.s64 	%rd137, %rd137, 1;
	setp.ne.s64 	%p15, %rd137, 0;
	@%p15 bra 	$L__BB16_21;
$L__BB16_22:
	setp.lt.u64 	%p16, %rd40, 3;
	@%p16 bra 	$L__BB16_25;
	shl.b64 	%rd51, %rd34, 2;
	shl.b64 	%rd107, %rd140, 2;
	shl.b64 	%rd108, %rd5, 2;
	add.s64 	%rd52, %rd107, %rd108;
	add.s64 	%rd53, %rd52, %rd51;
	shl.b64 	%rd54, %rd34, 4;
	shl.b64 	%rd109, %rd34, 3;
	add.s64 	%rd55, %rd52, %rd109;
	add.s64 	%rd110, %rd140, %rd5;
	shl.b64 	%rd111, %rd110, 2;
	mad.lo.s64 	%rd56, %rd34, 12, %rd111;
	mov.u32 	%r125, _ZN3cub18CUB_300001_SM_10006detail9transform4smemE;
	add.s32 	%r126, %r2, %r125;
	mul.lo.s32 	%r127, %r10, %r9;
	mul.lo.s32 	%r128, %r127, %r8;
	shl.b32 	%r129, %r128, 2;
	cvt.u32.u64 	%r130, %rd140;
	shl.b32 	%r131, %r130, 2;
	add.s32 	%r132, %r126, %r7;
	add.s32 	%r182, %r132, %r131;
	add.s32 	%r185, %r182, %r129;
	shl.b32 	%r33, %r128, 4;
	shl.b32 	%r133, %r128, 3;
	add.s32 	%r184, %r182, %r133;
	mad.lo.s32 	%r183, %r128, 12, %r182;
	add.s64 	%rd141, %rd66, %rd33;
$L__BB16_24:
	add.s64 	%rd113, %rd141, %rd52;
	add.s32 	%r134, %r182, 128;
	// begin inline asm
	cp.async.ca.shared.global [%r134], [%rd113], 4, 4;
	// end inline asm
	add.s64 	%rd114, %rd141, %rd53;
	add.s32 	%r135, %r185, 128;
	// begin inline asm
	cp.async.ca.shared.global [%r135], [%rd114], 4, 4;
	// end inline asm
	add.s64 	%rd115, %rd141, %rd55;
	add.s32 	%r136, %r184, 128;
	// begin inline asm
	cp.async.ca.shared.global [%r136], [%rd115], 4, 4;
	// end inline asm
	add.s64 	%rd116, %rd141, %rd56;
	add.s32 	%r137, %r183, 128;
	// begin inline asm
	cp.async.ca.shared.global [%r137], [%rd116], 4, 4;
	// end inline asm
	add.s64 	%rd140, %rd140, %rd51;
	add.s64 	%rd141, %rd141, %rd54;
	add.s32 	%r185, %r185, %r33;
	add.s32 	%r184, %r184, %r33;
	add.s32 	%r183, %r183, %r33;
	add.s32 	%r182, %r182, %r33;
	setp.lt.u64 	%p17, %rd140, %rd6;
	@%p17 bra 	$L__BB16_24;
$L__BB16_25:
	// begin inline asm
	cp.async.commit_group;
	// end inline asm
	// begin inline asm
	cp.async.wait_group 0;
	// end inline asm
	barrier.sync 	0;
$L__BB16_26:
	cvt.u32.u64 	%r45, %rd65;
	setp.gt.s32 	%p22, %r3, %r5;
	@%p22 bra 	$L__BB16_30;
	setp.lt.s32 	%p23, %r70, 1;
	@%p23 bra 	$L__BB16_35;
	mov.u32 	%r186, %tid.x;
	neg.s32 	%r189, %r70;
	add.s32 	%r158, %r2, %r7;
	shl.b32 	%r159, %r186, 2;
	add.s32 	%r160, %r158, %r159;
	mov.u32 	%r161, _ZN3cub18CUB_300001_SM_10006detail9transform4smemE;
	add.s32 	%r162, %r160, %r161;
	add.s32 	%r188, %r162, 128;
	add.s32 	%r163, %r45, %r159;
	add.s32 	%r187, %r161, %r163;
	mul.wide.s32 	%rd123, %r4, 4;
	add.s64 	%rd62, %rd1, %rd123;
$L__BB16_29:
	.pragma "nounroll";
	mul.wide.s32 	%rd124, %r186, 4;
	add.s64 	%rd125, %rd62, %rd124;
	ld.shared.u32 	%r164, [%r187];
	ld.shared.u32 	%r165, [%r188];
	rem.s32 	%r166, %r164, %r165;
	st.global.u32 	[%rd125], %r166;
	add.s32 	%r189, %r189, 1;
	setp.eq.s32 	%p24, %r189, 0;
	add.s32 	%r188, %r188, 512;
	add.s32 	%r187, %r187, 512;
	add.s32 	%r186, %r186, 128;
	@%p24 bra 	$L__BB16_35;
	bra.uni 	$L__BB16_29;
$L__BB16_30:
	setp.lt.s32 	%p25, %r70, 1;
	@%p25 bra 	$L__BB16_35;
	mov.u32 	%r190, %tid.x;
	neg.s32 	%r193, %r70;
	add.s32 	%r167, %r2, %r7;
	shl.b32 	%r168, %r190, 2;
	add.s32 	%r169, %r167, %r168;
	mov.u32 	%r170, _ZN3cub18CUB_300001_SM_10006detail9transform4smemE;
	add.s32 	%r171, %r169, %r170;
	add.s32 	%r192, %r171, 128;
	add.s32 	%r172, %r45, %r168;
	add.s32 	%r191, %r170, %r172;
	mul.wide.s32 	%rd126, %r4, 4;
	add.s64 	%rd63, %rd1, %rd126;
$L__BB16_32:
	.pragma "nounroll";
	setp.ge.s32 	%p26, %r190, %r6;
	@%p26 bra 	$L__BB16_34;
	ld.shared.u32 	%r173, [%r191];
	ld.shared.u32 	%r174, [%r192];
	rem.s32 	%r175, %r173, %r174;
	mul.wide.s32 	%rd127, %r190, 4;
	add.s64 	%rd128, %rd63, %rd127;
	st.global.u32 	[%rd128], %r175;
$L__BB16_34:
	add.s32 	%r193, %r193, 1;
	setp.ne.s32 	%p27, %r193, 0;
	add.s32 	%r192, %r192, 512;
	add.s32 	%r191, %r191, 512;
	add.s32 	%r190, %r190, 128;
	@%p27 bra 	$L__BB16_32;
$L__BB16_35:
	ret;

}
	// .globl	_ZN3cub18CUB_300001_SM_10006detail9transform16transform_kernelINS2_10policy_hubILb0EN4cuda3std3__45tupleIJN6thrust24THRUST_300001_SM_1000_NS6detail15normal_iteratorINSA_10device_ptrIiEEEESF_EEEE10policy1000ElNS7_7modulusIiEESF_JPiSL_EEEvT0_iT1_T2_DpNS2_10kernel_argIT3_EE
.visible .entry _ZN3cub18CUB_300001_SM_10006detail9transform16transform_kernelINS2_10policy_hubILb0EN4cuda3std3__45tupleIJN6thrust24THRUST_300001_SM_1000_NS6detail15normal_iteratorINSA_10device_ptrIiEEEESF_EEEE10policy1000ElNS7_7modulusIiEESF_JPiSL_EEEvT0_iT1_T2_DpNS2_10kernel_argIT3_EE(
	.param .u64 _ZN3cub18CUB_300001_SM_10006detail9transform16transform_kernelINS2_10policy_hubILb0EN4cuda3std3__45tupleIJN6thrust24THRUST_300001_SM_1000_NS6detail15normal_iteratorINSA_10device_ptrIiEEEESF_EEEE10policy1000ElNS7_7modulusIiEESF_JPiSL_EEEvT0_iT1_T2_DpNS2_10kernel_argIT3_EE_param_0,
	.param .u32 _ZN3cub18CUB_300001_SM_10006detail9transform16transform_kernelINS2_10policy_hubILb0EN4cuda3std3__45tupleIJN6thrust24THRUST_300001_SM_1000_NS6detail15normal_iteratorINSA_10device_ptrIiEEEESF_EEEE10policy1000ElNS7_7modulusIiEESF_JPiSL_EEEvT0_iT1_T2_DpNS2_10kernel_argIT3_EE_param_1,
	.param .align 1 .b8 _ZN3cub18CUB_300001_SM_10006detail9transform16transform_kernelINS2_10policy_hubILb0EN4cuda3std3__45tupleIJN6thrust24THRUST_300001_SM_1000_NS6detail15normal_iteratorINSA_10device_ptrIiEEEESF_EEEE10policy1000ElNS7_7modulusIiEESF_JPiSL_EEEvT0_iT1_T2_DpNS2_10kernel_argIT3_EE_param_2[1],
	.param .align 8 .b8 _ZN3cub18CUB_300001_SM_10006detail9transform16transform_kernelINS2_10policy_hubILb0EN4cuda3std3__45tupleIJN6thrust24THRUST_300001_SM_1000_NS6detail15normal_iteratorINSA_10device_ptrIiEEEESF_EEEE10policy1000ElNS7_7modulusIiEESF_JPiSL_EEEvT0_iT1_T2_DpNS2_10kernel_argIT3_EE_param_3[8],
	.param .align 8 .b8 _ZN3cub18CUB_300001_SM_10006detail9transform16transform_kernelINS2_10policy_hubILb0EN4cuda3std3__45tupleIJN6thrust24THRUST_300001_SM_1000_NS6detail15normal_iteratorINSA_10device_ptrIiEEEESF_EEEE10policy1000ElNS7_7modulusIiEESF_JPiSL_EEEvT0_iT1_T2_DpNS2_10kernel_argIT3_EE_param_4[16],
	.param .align 8 .b8 _ZN3cub18CUB_300001_SM_10006detail9transform16transform_kernelINS2_10policy_hubILb0EN4cuda3std3__45tupleIJN6thrust24THRUST_300001_SM_1000_NS6detail15normal_iteratorINSA_10device_ptrIiEEEESF_EEEE10policy1000ElNS7_7modulusIiEESF_JPiSL_EEEvT0_iT1_T2_DpNS2_10kernel_argIT3_EE_param_5[16]
)
.maxntid 128
{
	.reg .pred 	%p<28>;
	.reg .b32 	%r<187>;
	.reg .b64 	%rd<147>;
	// demoted variable
	.shared .align 8 .u64 _ZZN3cub18CUB_300001_SM_10006detail9transform23transform_kernel_ublkcpINS2_19async_copy_policy_tILi128EEElN4cuda3std3__47modulusIiEEN6thrust24THRUST_300001_SM_1000_NS6detail15normal_iteratorINSC_10device_ptrIiEEEEJiiEEEvT0_iT1_T2_DpNS2_16aligned_base_ptrIT3_EEE3bar;
	ld.param.u64 	%rd68, [_ZN3cub18CUB_300001_SM_10006detail9transform16transform_kernelINS2_10policy_hubILb0EN4cuda3std3__45tupleIJN6thrust24THRUST_300001_SM_1000_NS6detail15normal_iteratorINSA_10device_ptrIiEEEESF_EEEE10policy1000ElNS7_7modulusIiEESF_JPiSL_EEEvT0_iT1_T2_DpNS2_10kernel_argIT3_EE_param_5];
	ld.param.u64 	%rd66, [_ZN3cub18CUB_300001_SM_10006detail9transform16transform_kernelINS2_10policy_hubILb0EN4cuda3std3__45tupleIJN6thrust24THRUST_300001_SM_1000_NS6detail15normal_iteratorINSA_10device_ptrIiEEEESF_EEEE10policy1000ElNS7_7modulusIiEESF_JPiSL_EEEvT0_iT1_T2_DpNS2_10kernel_argIT3_EE_param_4];
	ld.param.u64 	%rd70, [_ZN3cub18CUB_300001_SM_10006detail9transform16transform_kernelINS2_10policy_hubILb0EN4cuda3std3__45tupleIJN6thrust24THRUST_300001_SM_1000_NS6detail15normal_iteratorINSA_10device_ptrIiEEEESF_EEEE10policy1000ElNS7_7modulusIiEESF_JPiSL_EEEvT0_iT1_T2_DpNS2_10kernel_argIT3_EE_param_0];
	ld.param.u64 	%rd69, [_ZN3cub18CUB_300001_SM_10006detail9transform16transform_kernelINS2_10policy_hubILb0EN4cuda3std3__45tupleIJN6thrust24THRUST_300001_SM_1000_NS6detail15normal_iteratorINSA_10device_ptrIiEEEESF_EEEE10policy1000ElNS7_7modulusIiEESF_JPiSL_EEEvT0_iT1_T2_DpNS2_10kernel_argIT3_EE_param_5+8];
	ld.param.u64 	%rd67, [_ZN3cub18CUB_300001_SM_10006detail9transform16transform_kernelINS2_10policy_hubILb0EN4cuda3std3__45tupleIJN6thrust24THRUST_300001_SM_1000_NS6detail15normal_iteratorINSA_10device_ptrIiEEEESF_EEEE10policy1000ElNS7_7modulusIiEESF_JPiSL_EEEvT0_iT1_T2_DpNS2_10kernel_argIT3_EE_param_4+8];
	ld.param.u64 	%rd71, [_ZN3cub18CUB_300001_SM_10006detail9transform16transform_kernelINS2_10policy_hubILb0EN4cuda3std3__45tupleIJN6thrust24THRUST_300001_SM_1000_NS6detail15normal_iteratorINSA_10device_ptrIiEEEESF_EEEE10policy1000ElNS7_7modulusIiEESF_JPiSL_EEEvT0_iT1_T2_DpNS2_10kernel_argIT3_EE_param_3];
	ld.param.u32 	%r68, [_ZN3cub18CUB_300001_SM_10006detail9transform16transform_kernelINS2_10policy_hubILb0EN4cuda3std3__45tupleIJN6thrust24THRUST_300001_SM_1000_NS6detail15normal_iteratorINSA_10device_ptrIiEEEESF_EEEE10policy1000ElNS7_7modulusIiEESF_JPiSL_EEEvT0_iT1_T2_DpNS2_10kernel_argIT3_EE_param_1];
	cvta.to.global.u64 	%rd1, %rd71;
	cvt.u32.u64 	%r1, %rd67;
	cvt.u32.u64 	%r2, %rd69;
	shl.b32 	%r3, %r68, 7;
	mov.u32 	%r69, %ctaid.x;
	cvt.u64.u32 	%rd72, %r69;
	cvt.s64.s32 	%rd73, %r3;
	mul.lo.s64 	%rd4, %rd73, %rd72;
	sub.s64 	%rd74, %rd70, %rd4;
	min.s64 	%rd75, %rd74, %rd73;
	cvt.u32.u64 	%r4, %rd75;
	setp.eq.s32 	%p1, %r69, 0;
	add.s32 	%r71, %r69, 2;
	mov.u32 	%r72, %nctaid.x;
	setp.ge.u32 	%p2, %r71, %r72;
	shl.b32 	%r5, %r68, 9;
	or.pred  	%p3, %p1, %p2;
	@%p3 bra 	$L__BB17_5;
	mov.b32 	%r132, -1;
	// begin inline asm
	{
	 .reg .pred P_OUT; 
	elect.sync _|P_OUT, %r132;
	selp.b32 %r131, 1, 0, P_OUT; 
}
	// end inline asm
	mov.u32 	%r133, %tid.x;
	setp.gt.u32 	%p18, %r133, 31;
	setp.eq.s32 	%p19, %r131, 0;
	or.pred  	%p20, %p18, %p19;
	@%p20 bra 	$L__BB17_3;
	mov.u32 	%r134, _ZZN3cub18CUB_300001_SM_10006detail9transform23transform_kernel_ublkcpINS2_19async_copy_policy_tILi128EEElN4cuda3std3__47modulusIiEEN6thrust24THRUST_300001_SM_1000_NS6detail15normal_iteratorINSC_10device_ptrIiEEEEJiiEEEvT0_iT1_T2_DpNS2_16aligned_base_ptrIT3_EEE3bar;
	mov.b32 	%r135, 1;
	// begin inline asm
	mbarrier.init.shared.b64 [%r134], %r135;
	// end inline asm
	// begin inline asm
	fence.proxy.async.shared::cta; // 6.
	// end inline asm
	shl.b64 	%rd124, %rd4, 2;
	add.s32 	%r144, %r5, 15;
	add.s32 	%r145, %r144, %r1;
	and.b32  	%r137, %r145, -16;
	cvta.to.global.u64 	%rd125, %rd66;
	add.s64 	%rd121, %rd125, %rd124;
	mov.u32 	%r136, _ZN3cub18CUB_300001_SM_10006detail9transform4smemE;
	// begin inline asm
	cp.async.bulk.shared::cluster.global.mbarrier::complete_tx::bytes [%r136], [%rd121], %r137, [%r134];
	// end inline asm
	add.s32 	%r146, %r144, %r2;
	and.b32  	%r140, %r146, -16;
	add.s32 	%r147, %r136, %r5;
	add.s32 	%r139, %r147, 128;
	cvta.to.global.u64 	%rd126, %rd68;
	add.s64 	%rd122, %rd126, %rd124;
	// begin inline asm
	cp.async.bulk.shared::cluster.global.mbarrier::complete_tx::bytes [%r139], [%rd122], %r140, [%r134];
	// end inline asm
	add.s32 	%r143, %r140, %r137;
	// begin inline asm
	mbarrier.arrive.expect_tx.release.cta.shared::cta.b64 %rd123, [%r134], %r143; // 8. 
	// end inline asm
$L__BB17_3:
	bar.sync 	0;
	mov.u32 	%r149, _ZZN3cub18CUB_300001_SM_10006detail9transform23transform_kernel_ublkcpINS2_19async_copy_policy_tILi128EEElN4cuda3std3__47modulusIiEEN6thrust24THRUST_300001_SM_1000_NS6detail15normal_iteratorINSC_10device_ptrIiEEEEJiiEEEvT0_iT1_T2_DpNS2_16aligned_base_ptrIT3_EEE3bar;
$L__BB17_4:
	mov.b32 	%r150, 0;
	// begin inline asm
	{
	 .reg .pred P_OUT; 
	mbarrier.try_wait.parity.shared::cta.b64  P_OUT, [%r149], %r150;                                // 7a. 
	selp.b32 %r148, 1, 0, P_OUT; 
}
	// end inline asm
	setp.eq.s32 	%p21, %r148, 0;
	@%p21 bra 	$L__BB17_4;
	bra.uni 	$L__BB17_26;
$L__BB17_5:
	cvt.s64.s32 	%rd5, %r1;
	shl.b32 	%r74, %r4, 2;
	cvt.s64.s32 	%rd76, %r74;
	shr.u64 	%rd6, %rd76, 2;
	mov.u32 	%r6, %ntid.x;
	mov.u32 	%r7, %ntid.y;
	mul.lo.s32 	%r75, %r6, %r7;
	mov.u32 	%r8, %ntid.z;
	mul.lo.s32 	%r9, %r75, %r8;
	mov.u32 	%r76, %tid.x;
	mov.u32 	%r77, %tid.y;
	mov.u32 	%r78, %tid.z;
	mad.lo.s32 	%r79, %r78, %r7, %r77;
	mad.lo.s32 	%r80, %r79, %r6, %r76;
	cvt.u64.u32 	%rd144, %r80;
	setp.le.u64 	%p4, %rd6, %rd144;
	@%p4 bra 	$L__BB17_15;
	cvt.u32.u64 	%r81, %rd144;
	cvt.u64.u32 	%rd8, %r9;
	add.s32 	%r82, %r81, %r9;
	cvt.u64.u32 	%rd77, %r82;
	max.u64 	%rd78, %rd6, %rd77;
	setp.gt.u64 	%p5, %rd6, %rd77;
	selp.u64 	%rd9, 1, 0, %p5;
	add.s64 	%rd79, %rd9, %rd77;
	sub.s64 	%rd10, %rd78, %rd79;
	and.b64  	%rd80, %rd10, -4294967296;
	setp.ne.s64 	%p6, %rd80, 0;
	@%p6 bra 	$L__BB17_8;
	cvt.u32.u64 	%r83, %rd8;
	cvt.u32.u64 	%r84, %rd10;
	div.u32 	%r85, %r84, %r83;
	cvt.u64.u32 	%rd133, %r85;
	bra.uni 	$L__BB17_9;
$L__BB17_8:
	div.u64 	%rd133, %rd10, %rd8;
$L__BB17_9:
	add.s64 	%rd14, %rd133, %rd9;
	and.b64  	%rd81, %rd14, 3;
	setp.eq.s64 	%p7, %rd81, 3;
	mov.u64 	%rd137, %rd144;
	@%p7 bra 	$L__BB17_12;
	shl.b64 	%rd82, %rd4, 2;
	shl.b64 	%rd83, %rd144, 2;
	add.s64 	%rd84, %rd82, %rd83;
	add.s64 	%rd85, %rd84, %rd5;
	add.s64 	%rd135, %rd66, %rd85;
	shl.b64 	%rd16, %rd8, 2;
	mov.u32 	%r87, _ZN3cub18CUB_300001_SM_10006detail9transform4smemE;
	add.s32 	%r88, %r1, %r87;
	shl.b32 	%r89, %r81, 2;
	add.s32 	%r169, %r88, %r89;
	mul.lo.s32 	%r90, %r8, %r7;
	mul.lo.s32 	%r91, %r90, %r6;
	shl.b32 	%r11, %r91, 2;
	add.s64 	%rd86, %rd14, 1;
	and.b64  	%rd87, %rd86, 3;
	neg.s64 	%rd134, %rd87;
	mov.u64 	%rd137, %rd144;
$L__BB17_11:
	.pragma "nounroll";
	// begin inline asm
	cp.async.ca.shared.global [%r169], [%rd135], 4, 4;
	// end inline asm
	add.s64 	%rd137, %rd137, %rd8;
	add.s64 	%rd135, %rd135, %rd16;
	add.s32 	%r169, %r169, %r11;
	add.s64 	%rd134, %rd134, 1;
	setp.ne.s64 	%p8, %rd134, 0;
	@%p8 bra 	$L__BB17_11;
$L__BB17_12:
	setp.lt.u64 	%p9, %rd14, 3;
	@%p9 bra 	$L__BB17_15;
	shl.b64 	%rd25, %rd8, 2;
	shl.b64 	%rd89, %rd4, 2;
	shl.b64 	%rd90, %rd137, 2;
	add.s64 	%rd26, %rd89, %rd90;
	shl.b64 	%rd27, %rd8, 4;
	shl.b64 	%rd91, %rd8, 3;
	add.s64 	%rd28, %rd26, %rd91;
	add.s64 	%rd92, %rd137, %rd4;
	shl.b64 	%rd93, %rd92, 2;
	mad.lo.s64 	%rd29, %rd8, 12, %rd93;
	mov.u32 	%r93, _ZN3cub18CUB_300001_SM_10006detail9transform4smemE;
	add.s32 	%r94, %r1, %r93;
	mul.lo.s32 	%r95, %r8, %r7;
	mul.lo.s32 	%r96, %r95, %r6;
	shl.b32 	%r97, %r96, 2;
	cvt.u32.u64 	%r98, %rd137;
	shl.b32 	%r99, %r98, 2;
	add.s32 	%r170, %r94, %r99;
	add.s32 	%r173, %r170, %r97;
	shl.b32 	%r15, %r96, 4;
	shl.b32 	%r100, %r96, 3;
	add.s32 	%r172, %r170, %r100;
	mad.lo.s32 	%r171, %r96, 12, %r170;
	cvt.s64.s32 	%rd94, %r1;
	add.s64 	%rd138, %rd66, %rd94;
$L__BB17_14:
	add.s64 	%rd95, %rd138, %rd26;
	// begin inline asm
	cp.async.ca.shared.global [%r170], [%rd95], 4, 4;
	// end inline asm
	add.s64 	%rd99, %rd26, %rd25;
	add.s64 	%rd96, %rd138, %rd99;
	// begin inline asm
	cp.async.ca.shared.global [%r173], [%rd96], 4, 4;
	// end inline asm
	add.s64 	%rd97, %rd138, %rd28;
	// begin inline asm
	cp.async.ca.shared.global [%r172], [%rd97], 4, 4;
	// end inline asm
	add.s64 	%rd98, %rd138, %rd29;
	// begin inline asm
	cp.async.ca.shared.global [%r171], [%rd98], 4, 4;
	// end inline asm
	add.s64 	%rd137, %rd137, %rd25;
	add.s64 	%rd138, %rd138, %rd27;
	add.s32 	%r173, %r173, %r15;
	add.s32 	%r172, %r172, %r15;
	add.s32 	%r171, %r171, %r15;
	add.s32 	%r170, %r170, %r15;
	setp.lt.u64 	%p10, %rd137, %rd6;
	@%p10 bra 	$L__BB17_14;
$L__BB17_15:
	setp.le.u64 	%p11, %rd6, %rd144;
	// begin inline asm
	cp.async.commit_group;
	// end inline asm
	cvt.s64.s32 	%rd35, %r2;
	@%p11 bra 	$L__BB17_25;
	cvt.u32.u64 	%r105, %rd144;
	cvt.u64.u32 	%rd36, %r9;
	add.s32 	%r106, %r105, %r9;
	cvt.u64.u32 	%rd100, %r106;
	max.u64 	%rd101, %rd6, %rd100;
	setp.gt.u64 	%p12, %rd6, %rd100;
	selp.u64 	%rd37, 1, 0, %p12;
	add.s64 	%rd102, %rd37, %rd100;
	sub.s64 	%rd38, %rd101, %rd102;
	and.b64  	%rd103, %rd38, -4294967296;
	setp.ne.s64 	%p13, %rd103, 0;
	@%p13 bra 	$L__BB17_18;
	cvt.u32.u64 	%r107, %rd36;
	cvt.u32.u64 	%r108, %rd38;
	div.u32 	%r109, %r108, %r107;
	cvt.u64.u32 	%rd140, %r109;
	bra.uni 	$L__BB17_19;
$L__BB17_18:
	div.u64 	%rd140, %rd38, %rd36;
$L__BB17_19:
	add.s64 	%rd42, %rd140, %rd37;
	and.b64  	%rd104, %rd42, 3;
	setp.eq.s64 	%p14, %rd104, 3;
	@%p14 bra 	$L__BB17_22;
	shl.b64 	%rd105, %rd4, 2;
	shl.b64 	%rd106, %rd144, 2;
	add.s64 	%rd107, %rd105, %rd106;
	add.s64 	%rd108, %rd107, %rd35;
	add.s64 	%rd142, %rd68, %rd108;
	shl.b64 	%rd44, %rd36, 2;
	mov.u32 	%r111, _ZN3cub18CUB_300001_SM_10006detail9transform4smemE;
	add.s32 	%r112, %r2, %r111;
	add.s32 	%r113, %r112, %r5;
	shl.b32 	%r114, %r105, 2;
	add.s32 	%r174, %r113, %r114;
	mul.lo.s32 	%r115, %r8, %r7;
	mul.lo.s32 	%r116, %r115, %r6;
	shl.b32 	%r28, %r116, 2;
	add.s64 	%rd109, %rd42, 1;
	and.b64  	%rd110, %rd109, 3;
	neg.s64 	%rd141, %rd110;
$L__BB17_21:
	.pragma "nounroll";
	add.s32 	%r117, %r174, 128;
	// begin inline asm
	cp.async.ca.shared.global [%r117], [%rd142], 4, 4;
	// end inline asm
	add.s64 	%rd144, %rd144, %rd36;
	add.s64 	%rd142, %rd142, %rd44;
	add.s32 	%r174, %r174, %r28;
	add.s64 	%rd141, %rd141, 1;
	setp.ne.s64 	%p15, %rd141, 0;
	@%p15 bra 	$L__BB17_21;
$L__BB17_22:
	setp.lt.u64 	%p16, %rd42, 3;
	@%p16 bra 	$L__BB17_25;
	shl.b64 	%rd53, %rd36, 2;
	shl.b64 	%rd112, %rd4, 2;
	shl.b64 	%rd113, %rd144, 2;
	add.s64 	%rd54, %rd112, %rd113;
	add.s64 	%rd55, %rd54, %rd53;
	shl.b64 	%rd56, %rd36, 4;
	shl.b64 	%rd114, %rd36, 3;
	add.s64 	%rd57, %rd54, %rd114;
	add.s64 	%rd115, %rd144, %rd4;
	shl.b64 	%rd116, %rd115, 2;
	mad.lo.s64 	%rd58, %rd36, 12, %rd116;
	mov.u32 	%r118, _ZN3cub18CUB_300001_SM_10006detail9transform4smemE;
	add.s32 	%r119, %r2, %r118;
	mul.lo.s32 	%r120, %r8, %r7;
	mul.lo.s32 	%r121, %r120, %r6;
	shl.b32 	%r122, %r121, 2;
	cvt.u32.u64 	%r123, %rd144;
	shl.b32 	%r124, %r123, 2;
	add.s32 	%r125, %r119, %r5;
	add.s32 	%r175, %r125, %r124;
	add.s32 	%r178, %r175, %r122;
	shl.b32 	%r32, %r121, 4;
	shl.b32 	%r126, %r121, 3;
	add.s32 	%r177, %r175, %r126;
	mad.lo.s32 	%r176, %r121, 12, %r175;
	add.s64 	%rd145, %rd68, %rd35;
$L__BB17_24:
	add.s64 	%rd117, %rd145, %rd54;
	add.s32 	%r127, %r175, 128;
	// begin inline asm
	cp.async.ca.shared.global [%r127], [%rd117], 4, 4;
	// end inline asm
	add.s64 	%rd118, %rd145, %rd55;
	add.s32 	%r128, %r178, 128;
	// begin inline asm
	cp.async.ca.shared.global [%r128], [%rd118], 4, 4;
	// end inline asm
	add.s64 	%rd119, %rd145, %rd57;
	add.s32 	%r129, %r177, 128;
	// begin inline asm
	cp.async.ca.shared.global [%r129], [%rd119], 4, 4;
	// end inline asm
	add.s64 	%rd120, %rd145, %rd58;
	add.s32 	%r130, %r176, 128;
	// begin inline asm
	cp.async.ca.shared.global [%r130], [%rd120], 4, 4;
	// end inline asm
	add.s64 	%rd144, %rd144, %rd53;
	add.s64 	%rd145, %rd145, %rd56;
	add.s32 	%r178, %r178, %r32;
	add.s32 	%r177, %r177, %r32;
	add.s32 	%r176, %r176, %r32;
	add.s32 	%r175, %r175, %r32;
	setp.lt.u64 	%p17, %rd144, %rd6;
	@%p17 bra 	$L__BB17_24;
$L__BB17_25:
	// begin inline asm
	cp.async.commit_group;
	// end inline asm
	// begin inline asm
	cp.async.wait_group 0;
	// end inline asm
	barrier.sync 	0;
$L__BB17_26:
	setp.eq.s32 	%p22, %r3, %r4;
	@%p22 bra 	$L__BB17_32;
	setp.lt.s32 	%p23, %r68, 1;
	@%p23 bra 	$L__BB17_35;
	mov.u32 	%r183, %tid.x;
	neg.s32 	%r186, %r68;
	add.s32 	%r151, %r2, %r5;
	shl.b32 	%r152, %r183, 2;
	add.s32 	%r153, %r151, %r152;
	mov.u32 	%r154, _ZN3cub18CUB_300001_SM_10006detail9transform4smemE;
	add.s32 	%r155, %r153, %r154;
	add.s32 	%r185, %r155, 128;
	add.s32 	%r156, %r1, %r152;
	add.s32 	%r184, %r154, %r156;
	shl.b64 	%rd127, %rd4, 2;
	add.s64 	%rd64, %rd1, %rd127;
$L__BB17_29:
	.pragma "nounroll";
	setp.ge.s32 	%p24, %r183, %r4;
	@%p24 bra 	$L__BB17_31;
	ld.shared.u32 	%r157, [%r184];
	ld.shared.u32 	%r158, [%r185];
	rem.s32 	%r159, %r157, %r158;
	mul.wide.s32 	%rd128, %r183, 4;
	add.s64 	%rd129, %rd64, %rd128;
	st.global.u32 	[%rd129], %r159;
$L__BB17_31:
	add.s32 	%r186, %r186, 1;
	setp.ne.s32 	%p25, %r186, 0;
	add.s32 	%r185, %r185, 512;
	add.s32 	%r184, %r184, 512;
	add.s32 	%r183, %r183, 128;
	@%p25 bra 	$L__BB17_29;
	bra.uni 	$L__BB17_35;
$L__BB17_32:
	setp.lt.s32 	%p26, %r68, 1;
	@%p26 bra 	$L__BB17_35;
	mov.u32 	%r179, %tid.x;
	neg.s32 	%r182, %r68;
	add.s32 	%r160, %r2, %r5;
	shl.b32 	%r161, %r179, 2;
	add.s32 	%r162, %r160, %r161;
	mov.u32 	%r163, _ZN3cub18CUB_300001_SM_10006detail9transform4smemE;
	add.s32 	%r164, %r162, %r163;
	add.s32 	%r181, %r164, 128;
	add.s32 	%r165, %r1, %r161;
	add.s32 	%r180, %r163, %r165;
	shl.b64 	%rd130, %rd4, 2;
	add.s64 	%rd65, %rd1, %rd130;
$L__BB17_34:
	.pragma "nounroll";
	mul.wide.s32 	%rd131, %r179, 4;
	add.s64 	%rd132, %rd65, %rd131;
	ld.shared.u32 	%r166, [%r180];
	ld.shared.u32 	%r167, [%r181];
	rem.s32 	%r168, %r166, %r167;
	st.global.u32 	[%rd132], %r168;
	add.s32 	%r182, %r182, 1;
	setp.eq.s32 	%p27, %r182, 0;
	add.s32 	%r181, %r181, 512;
	add.s32 	%r180, %r180, 512;
	add.s32 	%r179, %r179, 128;
	@%p27 bra 	$L__BB17_35;
	bra.uni 	$L__BB17_34;
$L__BB17_35:
	ret;

}


// ===== COMPILED SASS (sm_100) =====

	.target	sm_100

	.elftype	@"ET_EXEC"


//--------------------- .note.nv.tkinfo           --------------------------
	.section	.note.nv.tkinfo,"",@"SHT_NOTE"
	.sectionflags	@"SHF_NOTE_NV_TKINFO"
	.tkinfo
        /*0018*/ 	.word	0x00000002
        /*0030*/ 	.string	""
        /*0030*/ 	.string	"ptxas"
        /*0030*/ 	.string	"Cuda compilation tools, release 13.0, V13.0.88"
        /*0030*/ 	.string	"Build cuda_13.0.r13.0/compiler.36424714_0"
        /*0030*/ 	.string	"-arch sm_100 -m 64 "



//--------------------- .note.nv.cuinfo           --------------------------
	.section	.note.nv.cuinfo,"",@"SHT_NOTE"
	.sectionflags	@"SHF_NOTE_NV_CUINFO"
        /*0018*/ 	.short	0x0002
        /*001a*/ 	.short	0x0064
        /*001c*/ 	.short	0x0082
	.zero		2


//--------------------- .nv.info                  --------------------------
	.section	.nv.info,"",@"SHT_CUDA_INFO"
	.align	4


	//----- nvinfo : EIATTR_REGCOUNT
	.align		4
        /*0000*/ 	.byte	0x04, 0x2f
        /*0002*/ 	.short	(.L_44 - .L_43)
	.align		4
.L_43:
        /*0004*/ 	.word	index@(_ZN3cub18CUB_300001_SM_10006detail11EmptyKernelIvEEvv)
        /*0008*/ 	.word	0x00000004


	//----- nvinfo : EIATTR_FRAME_SIZE
	.align		4
.L_44:
        /*000c*/ 	.byte	0x04, 0x11
        /*000e*/ 	.short	(.L_46 - .L_45)
	.align		4
.L_45:
        /*0010*/ 	.word	index@(_ZN3cub18CUB_300001_SM_10006detail11EmptyKernelIvEEvv)
        /*0014*/ 	.word	0x00000000


	//----- nvinfo : EIATTR_REGCOUNT
	.align		4
.L_46:
        /*0018*/ 	.byte	0x04, 0x2f
        /*001a*/ 	.short	(.L_48 - .L_47)
	.align		4
.L_47:
        /*001c*/ 	.word	index@(_ZN3cub18CUB_300001_SM_10006detail8for_each13static_kernelINS2_12policy_hub_t12policy_500_tEmN6thrust24THRUST_300001_SM_1000_NS8cuda_cub20__uninitialized_fill7functorINS7_10device_ptrIfEEfEEEEvT0_T1_)
        /*0020*/ 	.word	0x00000008


	//----- nvinfo : EIATTR_FRAME_SIZE
	.align		4
.L_48:
        /*0024*/ 	.byte	0x04, 0x11
        /*0026*/ 	.short	(.L_50 - .L_49)
	.align		4
.L_49:
        /*0028*/ 	.word	index@(_ZN3cub18CUB_300001_SM_10006detail8for_each13static_kernelINS2_12policy_hub_t12policy_500_tEmN6thrust24THRUST_300001_SM_1000_NS8cuda_cub20__uninitialized_fill7functorINS7_10device_ptrIfEEfEEEEvT0_T1_)
        /*002c*/ 	.word	0x00000000


	//----- nvinfo : EIATTR_REGCOUNT
	.align		4
.L_50:
        /*0030*/ 	.byte	0x04, 0x2f
        /*0032*/ 	.short	(.L_52 - .L_51)
	.align		4
.L_51:
        /*0034*/ 	.word	index@(_ZN3cub18CUB_300001_SM_10006detail8for_each13static_kernelINS2_12policy_hub_t12policy_500_tElN6thrust24THRUST_300001_SM_1000_NS8cuda_cub6__fill7functorINS7_6detail15normal_iteratorINS7_10device_ptrIfEEEEfEEEEvT0_T1_)
        /*0038*/ 	.word	0x00000008


	//----- nvinfo : EIATTR_FRAME_SIZE
	.align		4
.L_52:
        /*003c*/ 	.byte	0x04, 0x11
        /*003e*/ 	.short	(.L_54 - .L_53)
	.align		4
.L_53:
        /*0040*/ 	.word	index@(_ZN3cub18CUB_300001_SM_10006detail8for_each13static_kernelINS2_12policy_hub_t12policy_500_tElN6thrust24THRUST_300001_SM_1000_NS8cuda_cub6__fill7functorINS7_6detail15normal_iteratorINS7_10device_ptrIfEEEEfEEEEvT0_T1_)
        /*0044*/ 	.word	0x00000000


	//----- nvinfo : EIATTR_REGCOUNT
	.align		4
.L_54:
        /*0048*/ 	.byte	0x04, 0x2f
        /*004a*/ 	.short	(.L_56 - .L_55)
	.align		4
.L_55:
        /*004c*/ 	.word	index@(_ZN3cub18CUB_300001_SM_10006detail8for_each13static_kernelINS2_12policy_hub_t12policy_500_tEmN6thrust24THRUST_300001_SM_1000_NS8cuda_cub20__uninitialized_fill7functorINS7_10device_ptrIiEEiEEEEvT0_T1_)
        /*0050*/ 	.word	0x00000008


	//----- nvinfo : EIATTR_FRAME_SIZE
	.align		4
.L_56:
        /*0054*/ 	.byte	0x04, 0x11
        /*0056*/ 	.short	(.L_58 - .L_57)
	.align		4
.L_57:
        /*0058*/ 	.word	index@(_ZN3cub18CUB_300001_SM_10006detail8for_each13static_kernelINS2_12policy_hub_t12policy_500_tEmN6thrust24THRUST_300001_SM_1000_NS8cuda_cub20__uninitialized_fill7functorINS7_10device_ptrIiEEiEEEEvT0_T1_)
        /*005c*/ 	.word	0x00000000


	//----- nvinfo : EIATTR_REGCOUNT
	.align		4
.L_58:
        /*0060*/ 	.byte	0x04, 0x2f
        /*0062*/ 	.short	(.L_60 - .L_59)
	.align		4
.L_59:
        /*0064*/ 	.word	index@(_ZN3cub18CUB_300001_SM_10006detail8for_each13static_kernelINS2_12policy_hub_t12policy_500_tElN6thrust24THRUST_300001_SM_1000_NS8cuda_cub10__tabulate7functorINS7_6detail15normal_iteratorINS7_10device_ptrIiEEEENS7_6system6detail7generic6detail22compute_sequence_valueIivEElEEEEvT0_T1_)
        /*0068*/ 	.word	0x0000000a


	//----- nvinfo : EIATTR_FRAME_SIZE
	.align		4
.L_60:
        /*006c*/ 	.byte	0x04, 0x11
        /*006e*/ 	.short	(.L_62 - .L_61)
	.align		4
.L_61:
        /*0070*/ 	.word	index@(_ZN3cub18CUB_300001_SM_10006detail8for_each13static_kernelINS2_12policy_hub_t12policy_500_tElN6thrust24THRUST_300001_SM_1000_NS8cuda_cub10__tabulate7functorINS7_6detail15normal_iteratorINS7_10device_ptrIiEEEENS7_6system6detail7generic6detail22compute_sequence_valueIivEElEEEEvT0_T1_)
        /*0074*/ 	.word	0x00000000


	//----- nvinfo : EIATTR_REGCOUNT
	.align		4
.L_62:
        /*0078*/ 	.byte	0x04, 0x2f
        /*007a*/ 	.short	(.L_64 - .L_63)
	.align		4
.L_63:
        /*007c*/ 	.word	index@(_ZN3cub18CUB_300001_SM_10006detail8for_each13static_kernelINS2_12policy_hub_t12policy_500_tElN6thrust24THRUST_300001_SM_1000_NS8cuda_cub6__fill7functorINS7_6detail15normal_iteratorINS7_10device_ptrIiEEEEiEEEEvT0_T1_)
        /*0080*/ 	.word	0x00000008


	//----- nvinfo : EIATTR_FRAME_SIZE
	.align		4
.L_64:
        /*0084*/ 	.byte	0x04, 0x11
        /*0086*/ 	.short	(.L_66 - .L_65)
	.align		4
.L_65:
        /*0088*/ 	.word	index@(_ZN3cub18CUB_300001_SM_10006detail8for_each13static_kernelINS2_12policy_hub_t12policy_500_tElN6thrust24THRUST_300001_SM_1000_NS8cuda_cub6__fill7functorINS7_6detail15normal_iteratorINS7_10device_ptrIiEEEEiEEEEvT0_T1_)
        /*008c*/ 	.word	0x00000000


	//----- nvinfo : EIATTR_REGCOUNT
	.align		4
.L_66:
        /*0090*/ 	.byte	0x04, 0x2f
        /*0092*/ 	.short	(.L_68 - .L_67)
	.align		4
.L_67:
        /*0094*/ 	.word	index@(_ZN3cub18CUB_300001_SM_10006detail8for_each13static_kernelINS2_12policy_hub_t12policy_500_tElN6thrust24THRUST_300001_SM_1000_NS8cuda_cub11__transform17unary_transform_fINS7_6detail15normal_iteratorINS7_10device_ptrIiEEEESF_NS9_14no_stencil_tagENS8_9__replace10constant_fIiEENSB_10functional5actorINSK_9compositeIJNSK_16operator_adaptorIN4cuda3std3__48equal_toIvEEEENSL_INSK_8argumentILj0EEEEENSL_INSK_5valueIiEEEEEEEEEEEEEvT0_T1_)
        /*0098*/ 	.word	0x0000000c


	//----- nvinfo : EIATTR_FRAME_SIZE
	.align		4
.L_68:
        /*009c*/ 	.byte	0x04, 0x11
        /*009e*/ 	.short	(.L_70 - .L_69)
	.align		4
.L_69:
        /*00a0*/ 	.word	index@(_ZN3cub18CUB_300001_SM_10006detail8for_each13static_kernelINS2_12policy_hub_t12policy_500_tElN6thrust24THRUST_300001_SM_1000_NS8cuda_cub11__transform17unary_transform_fINS7_6detail15normal_iteratorINS7_10device_ptrIiEEEESF_NS9_14no_stencil_tagENS8_9__replace10constant_fIiEENSB_10functional5actorINSK_9compositeIJNSK_16operator_adaptorIN4cuda3std3__48equal_toIvEEEENSL_INSK_8argumentILj0EEEEENSL_INSK_5valueIiEEEEEEEEEEEEEvT0_T1_)
        /*00a4*/ 	.word	0x00000000


	//----- nvinfo : EIATTR_REGCOUNT
	.align		4
.L_70:
        /*00a8*/ 	.byte	0x04, 0x2f
        /*00aa*/ 	.short	(.L_72 - .L_71)
	.align		4
.L_71:
        /*00ac*/ 	.word	index@(_ZN3cub18CUB_300001_SM_10006detail8for_each13static_kernelINS2_12policy_hub_t12policy_500_tElN6thrust24THRUST_300001_SM_1000_NS8cuda_cub20__uninitialized_copy7functorINS7_6detail15normal_iteratorINS7_10device_ptrIiEEEENS7_7pointerIiNS8_3tagENS7_11use_defaultESI_EEEEEEvT0_T1_)
        /*00b0*/ 	.word	0x0000000c


	//----- nvinfo : EIATTR_FRAME_SIZE
	.align		4
.L_72:
        /*00b4*/ 	.byte	0x04, 0x11
        /*00b6*/ 	.short	(.L_74 - .L_73)
	.align		4
.L_73:
        /*00b8*/ 	.word	index@(_ZN3cub18CUB_300001_SM_10006detail8for_each13static_kernelINS2_12policy_hub_t12policy_500_tElN6thrust24THRUST_300001_SM_1000_NS8cuda_cub20__uninitialized_copy7functorINS7_6detail15normal_iteratorINS7_10device_ptrIiEEEENS7_7pointerIiNS8_3tagENS7_11use_defaultESI_EEEEEEvT0_T1_)
        /*00bc*/ 	.word	0x00000000


	//----- nvinfo : EIATTR_REGCOUNT
	.align		4
.L_74:
        /*00c0*/ 	.byte	0x04, 0x2f
        /*00c2*/ 	.short	(.L_76 - .L_75)
	.align		4
.L_75:
        /*00c4*/ 	.word	index@(_ZN3cub18CUB_300001_SM_10006detail9transform16transform_kernelINS2_10policy_hubILb1EN4cuda3std3__45tupleIJN6thrust24THRUST_300001_SM_1000_NS6detail15normal_iteratorINSA_10device_ptrIfEEEESF_EEEE10policy1000Ei13saxpy_functorSF_JPfSK_EEEvT0_iT1_T2_DpNS2_10kernel_argIT3_EE)
        /*00c8*/ 	.word	0x0000001e


	//----- nvinfo : EIATTR_FRAME_SIZE
	.align		4
.L_76:
        /*00cc*/ 	.byte	0x04, 0x11
        /*00ce*/ 	.short	(.L_78 - .L_77)
	.align		4
.L_77:
        /*00d0*/ 	.word	index@(_ZN3cub18CUB_300001_SM_10006detail9transform16transform_kernelINS2_10policy_hubILb1EN4cuda3std3__45tupleIJN6thrust24THRUST_300001_SM_1000_NS6detail15normal_iteratorINSA_10device_ptrIfEEEESF_EEEE10policy1000Ei13saxpy_functorSF_JPfSK_EEEvT0_iT1_T2_DpNS2_10kernel_argIT3_EE)
        /*00d4*/ 	.word	0x00000000


	//----- nvinfo : EIATTR_REGCOUNT
	.align		4
.L_78:
        /*00d8*/ 	.byte	0x04, 0x2f
        /*00da*/ 	.short	(.L_80 - .L_79)
	.align		4
.L_79:
        /*00dc*/ 	.word	index@(_ZN3cub18CUB_300001_SM_10006detail9transform16transform_kernelINS2_10policy_hubILb1EN4cuda3std3__45tupleIJN6thrust24THRUST_300001_SM_1000_NS6detail15normal_iteratorINSA_10device_ptrIfEEEESF_EEEE10policy1000El13saxpy_functorSF_JPfSK_EEEvT0_iT1_T2_DpNS2_10kernel_argIT3_EE)
        /*00e0*/ 	.word	0x00000020


	//----- nvinfo : EIATTR_FRAME_SIZE
	.align		4
.L_80:
        /*00e4*/ 	.byte	0x04, 0x11
        /*00e6*/ 	.short	(.L_82 - .L_81)
	.align		4
.L_81:
        /*00e8*/ 	.word	index@(_ZN3cub18CUB_300001_SM_10006detail9transform16transform_kernelINS2_10policy_hubILb1EN4cuda3std3__45tupleIJN6thrust24THRUST_300001_SM_1000_NS6detail15normal_iteratorINSA_10device_ptrIfEEEESF_EEEE10policy1000El13saxpy_functorSF_JPfSK_EEEvT0_iT1_T2_DpNS2_10kernel_argIT3_EE)
        /*00ec*/ 	.word	0x00000000


	//----- nvinfo : EIATTR_REGCOUNT
	.align		4
.L_82:
        /*00f0*/ 	.byte	0x04, 0x2f
        /*00f2*/ 	.short	(.L_84 - .L_83)
	.align		4
.L_83:
        /*00f4*/ 	.word	index@(_ZN3cub18CUB_300001_SM_10006detail9transform16transform_kernelINS2_10policy_hubILb0EN4cuda3std3__45tupleIJN6thrust24THRUST_300001_SM_1000_NS6detail15normal_iteratorINSA_10device_ptrIfEEEESF_EEEE10policy1000EiNS7_10multipliesIfEESF_JPfSL_EEEvT0_iT1_T2_DpNS2_10kernel_argIT3_EE)
        /*00f8*/ 	.word	0x00000020


	//----- nvinfo : EIATTR_FRAME_SIZE
	.align		4
.L_84:
        /*00fc*/ 	.byte	0x04, 0x11
        /*00fe*/ 	.short	(.L_86 - .L_85)
	.align		4
.L_85:
        /*0100*/ 	.word	index@($__internal_7_$__cuda_sm20_div_u64)
        /*0104*/ 	.word	0x00000000


	//----- nvinfo : EIATTR_FRAME_SIZE
	.align		4
.L_86:
        /*0108*/ 	.byte	0x04, 0x11
        /*010a*/ 	.short	(.L_88 - .L_87)
	.align		4
.L_87:
        /*010c*/ 	.word	index@(_ZN3cub18CUB_300001_SM_10006detail9transform16transform_kernelINS2_10policy_hubILb0EN4cuda3std3__45tupleIJN6thrust24THRUST_300001_SM_1000_NS6detail15normal_iteratorINSA_10device_ptrIfEEEESF_EEEE10policy1000EiNS7_10multipliesIfEESF_JPfSL_EEEvT0_iT1_T2_DpNS2_10kernel_argIT3_EE)
        /*0110*/ 	.word	0x00000000


	//----- nvinfo : EIATTR_REGCOUNT
	.align		4
.L_88:
        /*0114*/ 	.byte	0x04, 0x2f
        /*0116*/ 	.short	(.L_90 - .L_89)
	.align		4
.L_89:
        /*0118*/ 	.word	index@(_ZN3cub18CUB_300001_SM_10006detail9transform16transform_kernelINS2_10policy_hubILb0EN4cuda3std3__45tupleIJN6thrust24THRUST_300001_SM_1000_NS6detail15normal_iteratorINSA_10device_ptrIfEEEESF_EEEE10policy1000ElNS7_10multipliesIfEESF_JPfSL_EEEvT0_iT1_T2_DpNS2_10kernel_argIT3_EE)
        /*011c*/ 	.word	0x00000020


	//----- nvinfo : EIATTR_FRAME_SIZE
	.align		4
.L_90:
        /*0120*/ 	.byte	0x04, 0x11
        /*0122*/ 	.short	(.L_92 - .L_91)
	.align		4
.L_91:
        /*0124*/ 	.word	index@($__internal_6_$__cuda_sm20_div_u64)
        /*0128*/ 	.word	0x00000000


	//----- nvinfo : EIATTR_FRAME_SIZE
	.align		4
.L_92:
        /*012c*/ 	.byte	0x04, 0x11
        /*012e*/ 	.short	(.L_94 - .L_93)
	.align		4
.L_93:
        /*0130*/ 	.word	index@(_ZN3cub18CUB_300001_SM_10006detail9transform16transform_kernelINS2_10policy_hubILb0EN4cuda3std3__45tupleIJN6thrust24THRUST_300001_SM_1000_NS6detail15normal_iteratorINSA_10device_ptrIfEEEESF_EEEE10policy1000ElNS7_10multipliesIfEESF_JPfSL_EEEvT0_iT1_T2_DpNS2_10kernel_argIT3_EE)
        /*0134*/ 	.word	0x00000000


	//----- nvinfo : EIATTR_REGCOUNT
	.align		4
.L_94:
        /*0138*/ 	.byte	0x04, 0x2f
        /*013a*/ 	.short	(.L_96 - .L_95)
	.align		4
.L_95:
        /*013c*/ 	.word	index@(_ZN3cub18CUB_300001_SM_10006detail9transform16transform_kernelINS2_10policy_hubILb0EN4cuda3std3__45tupleIJN6thrust24THRUST_300001_SM_1000_NS6detail15normal_iteratorINSA_10device_ptrIfEEEESF_EEEE10policy1000EiNS7_4plusIfEESF_JPfSL_EEEvT0_iT1_T2_DpNS2_10kernel_argIT3_EE)
        /*0140*/ 	.word	0x00000020


	//----- nvinfo : EIATTR_FRAME_SIZE
	.align		4
.L_96:
        /*0144*/ 	.byte	0x04, 0x11
        /*0146*/ 	.short	(.L_98 - .L_97)
	.align		4
.L_97:
        /*0148*/ 	.word	index@($__internal_5_$__cuda_sm20_div_u64)
        /*014c*/ 	.word	0x00000000


	//----- nvinfo : EIATTR_FRAME_SIZE
	.align		4
.L_98:
        /*0150*/ 	.byte	0x04, 0x11
        /*0152*/ 	.short	(.L_100 - .L_99)
	.align		4
.L_99:
        /*0154*/ 	.word	index@(_ZN3cub18CUB_300001_SM_10006detail9transform16transform_kernelINS2_10policy_hubILb0EN4cuda3std3__45tupleIJN6thrust24THRUST_300001_SM_1000_NS6detail15normal_iteratorINSA_10device_ptrIfEEEESF_EEEE10policy1000EiNS7_4plusIfEESF_JPfSL_EEEvT0_iT1_T2_DpNS2_10kernel_argIT3_EE)
        /*0158*/ 	.word	0x00000000


	//----- nvinfo : EIATTR_REGCOUNT
	.align		4
.L_100:
        /*015c*/ 	.byte	0x04, 0x2f
        /*015e*/ 	.short	(.L_102 - .L_101)
	.align		4
.L_101:
        /*0160*/ 	.word	index@(_ZN3cub18CUB_300001_SM_10006detail9transform16transform_kernelINS2_10policy_hubILb0EN4cuda3std3__45tupleIJN6thrust24THRUST_300001_SM_1000_NS6detail15normal_iteratorINSA_10device_ptrIfEEEESF_EEEE10policy1000ElNS7_4plusIfEESF_JPfSL_EEEvT0_iT1_T2_DpNS2_10kernel_argIT3_EE)
        /*0164*/ 	.word	0x00000020


	//----- nvinfo : EIATTR_FRAME_SIZE
	.align		4
.L_102:
        /*0168*/ 	.byte	0x04, 0x11
        /*016a*/ 	.short	(.L_104 - .L_103)
	.align		4
.L_103:
        /*016c*/ 	.word	index@($__internal_4_$__cuda_sm20_div_u64)
        /*0170*/ 	.word	0x00000000


	//----- nvinfo : EIATTR_FRAME_SIZE
	.align		4
.L_104:
        /*0174*/ 	.byte	0x04, 0x11
        /*0176*/ 	.short	(.L_106 - .L_105)
	.align		4
.L_105:
        /*0178*/ 	.word	index@(_ZN3cub18CUB_300001_SM_10006detail9transform16transform_kernelINS2_10policy_hubILb0EN4cuda3std3__45tupleIJN6thrust24THRUST_300001_SM_1000_NS6detail15normal_iteratorINSA_10device_ptrIfEEEESF_EEEE10policy1000ElNS7_4plusIfEESF_JPfSL_EEEvT0_iT1_T2_DpNS2_10kernel_argIT3_EE)
        /*017c*/ 	.word	0x00000000


	//----- nvinfo : EIATTR_REGCOUNT
	.align		4
.L_106:
        /*0180*/ 	.byte	0x04, 0x2f
        /*0182*/ 	.short	(.L_108 - .L_107)
	.align		4
.L_107:
        /*0184*/ 	.word	index@(_ZN3cub18CUB_300001_SM_10006detail9transform16transform_kernelINS2_10policy_hubILb0EN4cuda3std3__45tupleIJN6thrust24THRUST_300001_SM_1000_NS6detail15normal_iteratorINSA_10device_ptrIiEEEEEEEE10policy1000EiNS7_6negateIiEESF_JPiEEEvT0_iT1_T2_DpNS2_10kernel_argIT3_EE)
        /*0188*/ 	.word	0x00000020


	//----- nvinfo : EIATTR_FRAME_SIZE
	.align		4
.L_108:
        /*018c*/ 	.byte	0x04, 0x11
        /*018e*/ 	.short	(.L_110 - .L_109)
	.align		4
.L_109:
        /*0190*/ 	.word	index@($__internal_3_$__cuda_sm20_div_u64)
        /*0194*/ 	.word	0x00000000


	//----- nvinfo : EIATTR_FRAME_SIZE
	.align		4
.L_110:
        /*0198*/ 	.byte	0x04, 0x11
        /*019a*/ 	.short	(.L_112 - .L_111)
	.align		4
.L_111:
        /*019c*/ 	.word	index@(_ZN3cub18CUB_300001_SM_10006detail9transform16transform_kernelINS2_10policy_hubILb0EN4cuda3std3__45tupleIJN6thrust24THRUST_300001_SM_1000_NS6detail15normal_iteratorINSA_10device_ptrIiEEEEEEEE10policy1000EiNS7_6negateIiEESF_JPiEEEvT0_iT1_T2_DpNS2_10kernel_argIT3_EE)
        /*01a0*/ 	.word	0x00000000


	//----- nvinfo : EIATTR_REGCOUNT
	.align		4
.L_112:
        /*01a4*/ 	.byte	0x04, 0x2f
        /*01a6*/ 	.short	(.L_114 - .L_113)
	.align		4
.L_113:
        /*01a8*/ 	.word	index@(_ZN3cub18CUB_300001_SM_10006detail9transform16transform_kernelINS2_10policy_hubILb0EN4cuda3std3__45tupleIJN6thrust24THRUST_300001_SM_1000_NS6detail15normal_iteratorINSA_10device_ptrIiEEEEEEEE10policy1000ElNS7_6negateIiEESF_JPiEEEvT0_iT1_T2_DpNS2_10kernel_argIT3_EE)
        /*01ac*/ 	.word	0x0000001f


	//----- nvinfo : EIATTR_FRAME_SIZE
	.align		4
.L_114:
        /*01b0*/ 	.byte	0x04, 0x11
        /*01b2*/ 	.short	(.L_116 - .L_115)
	.align		4
.L_115:
        /*01b4*/ 	.word	index@($__internal_2_$__cuda_sm20_div_u64)
        /*01b8*/ 	.word	0x00000000


	//----- nvinfo : EIATTR_FRAME_SIZE
	.align		4
.L_116:
        /*01bc*/ 	.byte	0x04, 0x11
        /*01be*/ 	.short	(.L_118 - .L_117)
	.align		4
.L_117:
        /*01c0*/ 	.word	index@(_ZN3cub18CUB_300001_SM_10006detail9transform16transform_kernelINS2_10policy_hubILb0EN4cuda3std3__45tupleIJN6thrust24THRUST_300001_SM_1000_NS6detail15normal_iteratorINSA_10device_ptrIiEEEEEEEE10policy1000ElNS7_6negateIiEESF_JPiEEEvT0_iT1_T2_DpNS2_10kernel_argIT3_EE)
        /*01c4*/ 	.word	0x00000000


	//----- nvinfo : EIATTR_REGCOUNT
	.align		4
.L_118:
        /*01c8*/ 	.byte	0x04, 0x2f
        /*01ca*/ 	.short	(.L_120 - .L_119)
	.align		4
.L_119:
        /*01cc*/ 	.word	index@(_ZN3cub18CUB_300001_SM_10006detail9transform16transform_kernelINS2_10policy_hubILb0EN4cuda3std3__45tupleIJN6thrust24THRUST_300001_SM_1000_NS6detail15normal_iteratorINSA_10device_ptrIiEEEESF_EEEE10policy1000EiNS7_7modulusIiEESF_JPiSL_EEEvT0_iT1_T2_DpNS2_10kernel_argIT3_EE)
        /*01d0*/ 	.word	0x00000020


	//----- nvinfo : EIATTR_FRAME_SIZE
	.align		4
.L_120:
        /*01d4*/ 	.byte	0x04, 0x11
        /*01d6*/ 	.short	(.L_122 - .L_121)
	.align		4
.L_121:
        /*01d8*/ 	.word	index@($__internal_1_$__cuda_sm20_div_u64)
        /*01dc*/ 	.word	0x00000000


	//----- nvinfo : EIATTR_FRAME_SIZE
	.align		4
.L_122:
        /*01e0*/ 	.byte	0x04, 0x11
        /*01e2*/ 	.short	(.L_124 - .L_123)
	.align		4
.L_123:
        /*01e4*/ 	.word	index@(_ZN3cub18CUB_300001_SM_10006detail9transform16transform_kernelINS2_10policy_hubILb0EN4cuda3std3__45tupleIJN6thrust24THRUST_300001_SM_1000_NS6detail15normal_iteratorINSA_10device_ptrIiEEEESF_EEEE10policy1000EiNS7_7modulusIiEESF_JPiSL_EEEvT0_iT1_T2_DpNS2_10kernel_argIT3_EE)
        /*01e8*/ 	.word	0x00000000


	//----- nvinfo : EIATTR_REGCOUNT
	.align		4
.L_124:
        /*01ec*/ 	.byte	0x04, 0x2f
        /*01ee*/ 	.short	(.L_126 - .L_125)
	.align		4
.L_125:
        /*01f0*/ 	.word	index@(_ZN3cub18CUB_300001_SM_10006detail9transform16transform_kernelINS2_10policy_hubILb0EN4cuda3std3__45tupleIJN6thrust24THRUST_300001_SM_1000_NS6detail15normal_iteratorINSA_10device_ptrIiEEEESF_EEEE10policy1000ElNS7_7modulusIiEESF_JPiSL_EEEvT0_iT1_T2_DpNS2_10kernel_argIT3_EE)
        /*01f4*/ 	.word	0x00000020


	//----- nvinfo : EIATTR_FRAME_SIZE
	.align		4
.L_126:
        /*01f8*/ 	.byte	0x04, 0x11
        /*01fa*/ 	.short	(.L_128 - .L_127)
	.align		4
.L_127:
        /*01fc*/ 	.word	index@($__internal_0_$__cuda_sm20_div_u64)
        /*0200*/ 	.word	0x00000000


	//----- nvinfo : EIATTR_FRAME_SIZE
	.align		4
.L_128:
        /*0204*/ 	.byte	0x04, 0x11
        /*0206*/ 	.short	(.L_130 - .L_129)
	.align		4
.L_129:
        /*0208*/ 	.word	index@(_ZN3cub18CUB_300001_SM_10006detail9transform16transform_kernelINS2_10policy_hubILb0EN4cuda3std3__45tupleIJN6thrust24THRUST_300001_SM_1000_NS6detail15normal_iteratorINSA_10device_ptrIiEEEESF_EEEE10policy1000ElNS7_7modulusIiEESF_JPiSL_EEEvT0_iT1_T2_DpNS2_10kernel_argIT3_EE)
        /*020c*/ 	.word	0x00000000


	//----- nvinfo : EIATTR_MIN_STACK_SIZE
	.align		4
.L_130:
        /*0210*/ 	.byte	0x04, 0x12
        /*0212*/ 	.short	(.L_132 - .L_131)
	.align		4
.L_131:
        /*0214*/ 	.word	index@(_ZN3cub18CUB_300001_SM_10006detail9transform16transform_kernelINS2_10policy_hubILb0EN4cuda3std3__45tupleIJN6thrust24THRUST_300001_SM_1000_NS6detail15normal_iteratorINSA_10device_ptrIiEEEESF_EEEE10policy1000ElNS7_7modulusIiEESF_JPiSL_EEEvT0_iT1_T2_DpNS2_10kernel_argIT3_EE)
        /*0218*/ 	.word	0x00000000


	//----- nvinfo : EIATTR_MIN_STACK_SIZE
	.align		4
.L_132:
        /*021c*/ 	.byte	0x04, 0x12
        /*021e*/ 	.short	(.L_134 - .L_133)
	.align		4
.L_133:
        /*0220*/ 	.word	index@(_ZN3cub18CUB_300001_SM_10006detail9transform16transform_kernelINS2_10policy_hubILb0EN4cuda3std3__45tupleIJN6thrust24THRUST_300001_SM_1000_NS6detail15normal_iteratorINSA_10device_ptrIiEEEESF_EEEE10policy1000EiNS7_7modulusIiEESF_JPiSL_EEEvT0_iT1_T2_DpNS2_10kernel_argIT3_EE)
        /*0224*/ 	.word	0x00000000


	//----- nvinfo : EIATTR_MIN_STACK_SIZE
	.align		4
.L_134:
        /*0228*/ 	.byte	0x04, 0x12
        /*022a*/ 	.short	(.L_136 - .L_135)
	.align		4
.L_135:
        /*022c*/ 	.word	index@(_ZN3cub18CUB_300001_SM_10006detail9transform16transform_kernelINS2_10policy_hubILb0EN4cuda3std3__45tupleIJN6thrust24THRUST_300001_SM_1000_NS6detail15normal_iteratorINSA_10device_ptrIiEEEEEEEE10policy1000ElNS7_6negateIiEESF_JPiEEEvT0_iT1_T2_DpNS2_10kernel_argIT3_EE)
        /*0230*/ 	.word	0x00000000


	//----- nvinfo : EIATTR_MIN_STACK_SIZE
	.align		4
.L_136:
        /*0234*/ 	.byte	0x04, 0x12
        /*0236*/ 	.short	(.L_138 - .L_137)
	.align		4
.L_137:
        /*0238*/ 	.word	index@(_ZN3cub18CUB_300001_SM_10006detail9transform16transform_kernelINS2_10policy_hubILb0EN4cuda3std3__45tupleIJN6thrust24THRUST_300001_SM_1000_NS6detail15normal_iteratorINSA_10device_ptrIiEEEEEEEE10policy1000EiNS7_6negateIiEESF_JPiEEEvT0_iT1_T2_DpNS2_10kernel_argIT3_EE)
        /*023c*/ 	.word	0x00000000


	//----- nvinfo : EIATTR_MIN_STACK_SIZE
	.align		4
.L_138:
        /*0240*/ 	.byte	0x04, 0x12
        /*0242*/ 	.short	(.L_140 - .L_139)
	.align		4
.L_139:
        /*0244*/ 	.word	index@(_ZN3cub18CUB_300001_SM_10006detail9transform16transform_kernelINS2_10policy_hubILb0EN4cuda3std3__45tupleIJN6thrust24THRUST_300001_SM_1000_NS6detail15normal_iteratorINSA_10device_ptrIfEEEESF_EEEE10policy1000ElNS7_4plusIfEESF_JPfSL_EEEvT0_iT1_T2_DpNS2_10kernel_argIT3_EE)
        /*0248*/ 	.word	0x00000000


	//----- nvinfo : EIATTR_MIN_STACK_SIZE
	.align		4
.L_140:
        /*024c*/ 	.byte	0x04, 0x12
        /*024e*/ 	.short	(.L_142 - .L_141)
	.align		4
.L_141:
        /*0250*/ 	.word	index@(_ZN3cub18CUB_300001_SM_10006detail9transform16transform_kernelINS2_10policy_hubILb0EN4cuda3std3__45tupleIJN6thrust24THRUST_300001_SM_1000_NS6detail15normal_iteratorINSA_10device_ptrIfEEEESF_EEEE10policy1000EiNS7_4plusIfEESF_JPfSL_EEEvT0_iT1_T2_DpNS2_10kernel_argIT3_EE)
        /*0254*/ 	.word	0x00000000


	//----- nvinfo : EIATTR_MIN_STACK_SIZE
	.align		4
.L_142:
        /*0258*/ 	.byte	0x04, 0x12
        /*025a*/ 	.short	(.L_144 - .L_143)
	.align		4
.L_143:
        /*025c*/ 	.word	index@(_ZN3cub18CUB_300001_SM_10006detail9transform16transform_kernelINS2_10policy_hubILb0EN4cuda3std3__45tupleIJN6thrust24THRUST_300001_SM_1000_NS6detail15normal_iteratorINSA_10device_ptrIfEEEESF_EEEE10policy1000ElNS7_10multipliesIfEESF_JPfSL_EEEvT0_iT1_T2_DpNS2_10kernel_argIT3_EE)
        /*0260*/ 	.word	0x00000000


	//----- nvinfo : EIATTR_MIN_STACK_SIZE
	.align		4
.L_144:
        /*0264*/ 	.byte	0x04, 0x12
        /*0266*/ 	.short	(.L_146 - .L_145)
	.align		4
.L_145:
        /*0268*/ 	.word	index@(_ZN3cub18CUB_300001_SM_10006detail9transform16transform_kernelINS2_10policy_hubILb0EN4cuda3std3__45tupleIJN6thrust24THRUST_300001_SM_1000_NS6detail15normal_iteratorINSA_10device_ptrIfEEEESF_EEEE10policy1000EiNS7_10multipliesIfEESF_JPfSL_EEEvT0_iT1_T2_DpNS2_10kernel_argIT3_EE)
        /*026c*/ 	.word	0x00000000


	//----- nvinfo : EIATTR_MIN_STACK_SIZE
	.align		4
.L_146:
        /*0270*/ 	.byte	0x04, 0x12
        /*0272*/ 	.short	(.L_148 - .L_147)
	.align		4
.L_147:
        /*0274*/ 	.word	index@(_ZN3cub18CUB_300001_SM_10006detail9transform16transform_kernelINS2_10policy_hubILb1EN4cuda3std3__45tupleIJN6thrust24THRUST_300001_SM_1000_NS6detail15normal_iteratorINSA_10device_ptrIfEEEESF_EEEE10policy1000El13saxpy_functorSF_JPfSK_EEEvT0_iT1_T2_DpNS2_10kernel_argIT3_EE)
        /*0278*/ 	.word	0x00000000


	//----- nvinfo : EIATTR_MIN_STACK_SIZE
	.align		4
.L_148:
        /*027c*/ 	.byte	0x04, 0x12
        /*027e*/ 	.short	(.L_150 - .L_149)
	.align		4
.L_149:
        /*0280*/ 	.word	index@(_ZN3cub18CUB_300001_SM_10006detail9transform16transform_kernelINS2_10policy_hubILb1EN4cuda3std3__45tupleIJN6thrust24THRUST_300001_SM_1000_NS6detail15normal_iteratorINSA_10device_ptrIfEEEESF_EEEE10policy1000Ei13saxpy_functorSF_JPfSK_EEEvT0_iT1_T2_DpNS2_10kernel_argIT3_EE)
        /*0284*/ 	.word	0x00000000


	//----- nvinfo : EIATTR_MIN_STACK_SIZE
	.align		4
.L_150:
        /*0288*/ 	.byte	0x04, 0x12
        /*028a*/ 	.short	(.L_152 - .L_151)
	.align		4
.L_151:
        /*028c*/ 	.word	index@(_ZN3cub18CUB_300001_SM_10006detail8for_each13static_kernelINS2_12policy_hub_t12policy_500_tElN6thrust24THRUST_300001_SM_1000_NS8cuda_cub20__uninitialized_copy7functorINS7_6detail15normal_iteratorINS7_10device_ptrIiEEEENS7_7pointerIiNS8_3tagENS7_11use_defaultESI_EEEEEEvT0_T1_)
        /*0290*/ 	.word	0x00000000


	//----- nvinfo : EIATTR_MIN_STACK_SIZE
	.align		4
.L_152:
        /*0294*/ 	.byte	0x04, 0x12
        /*0296*/ 	.short	(.L_154 - .L_153)
	.align		4
.L_153:
        /*0298*/ 	.word	index@(_ZN3cub18CUB_300001_SM_10006detail8for_each13static_kernelINS2_12policy_hub_t12policy_500_tElN6thrust24THRUST_300001_SM_1000_NS8cuda_cub11__transform17unary_transform_fINS7_6detail15normal_iteratorINS7_10device_ptrIiEEEESF_NS9_14no_stencil_tagENS8_9__replace10constant_fIiEENSB_10functional5actorINSK_9compositeIJNSK_16operator_adaptorIN4cuda3std3__48equal_toIvEEEENSL_INSK_8argumentILj0EEEEENSL_INSK_5valueIiEEEEEEEEEEEEEvT0_T1_)
        /*029c*/ 	.word	0x00000000


	//----- nvinfo : EIATTR_MIN_STACK_SIZE
	.align		4
.L_154:
        /*02a0*/ 	.byte	0x04, 0x12
        /*02a2*/ 	.short	(.L_156 - .L_155)
	.align		4
.L_155:
        /*02a4*/ 	.word	index@(_ZN3cub18CUB_300001_SM_10006detail8for_each13static_kernelINS2_12policy_hub_t12policy_500_tElN6thrust24THRUST_300001_SM_1000_NS8cuda_cub6__fill7functorINS7_6detail15normal_iteratorINS7_10device_ptrIiEEEEiEEEEvT0_T1_)
        /*02a8*/ 	.word	0x00000000


	//----- nvinfo : EIATTR_MIN_STACK_SIZE
	.align		4
.L_156:
        /*02ac*/ 	.byte	0x04, 0x12
        /*02ae*/ 	.short	(.L_158 - .L_157)
	.align		4
.L_157:
        /*02b0*/ 	.word	index@(_ZN3cub18CUB_300001_SM_10006detail8for_each13static_kernelINS2_12policy_hub_t12policy_500_tElN6thrust24THRUST_300001_SM_1000_NS8cuda_cub10__tabulate7functorINS7_6detail15normal_iteratorINS7_10device_ptrIiEEEENS7_6system6detail7generic6detail22compute_sequence_valueIivEElEEEEvT0_T1_)
        /*02b4*/ 	.word	0x00000000


	//----- nvinfo : EIATTR_MIN_STACK_SIZE
	.align		4
.L_158:
        /*02b8*/ 	.byte	0x04, 0x12
        /*02ba*/ 	.short	(.L_160 - .L_159)
	.align		4
.L_159:
        /*02bc*/ 	.word	index@(_ZN3cub18CUB_300001_SM_10006detail8for_each13static_kernelINS2_12policy_hub_t12policy_500_tEmN6thrust24THRUST_300001_SM_1000_NS8cuda_cub20__uninitialized_fill7functorINS7_10device_ptrIiEEiEEEEvT0_T1_)
        /*02c0*/ 	.word	0x00000000


	//----- nvinfo : EIATTR_MIN_STACK_SIZE
	.align		4
.L_160:
        /*02c4*/ 	.byte	0x04, 0x12
        /*02c6*/ 	.short	(.L_162 - .L_161)
	.align		4
.L_161:
        /*02c8*/ 	.word	index@(_ZN3cub18CUB_300001_SM_10006detail8for_each13static_kernelINS2_12policy_hub_t12policy_500_tElN6thrust24THRUST_300001_SM_1000_NS8cuda_cub6__fill7functorINS7_6detail15normal_iteratorINS7_10device_ptrIfEEEEfEEEEvT0_T1_)
        /*02cc*/ 	.word	0x00000000


	//----- nvinfo : EIATTR_MIN_STACK_SIZE
	.align		4
.L_162:
        /*02d0*/ 	.byte	0x04, 0x12
        /*02d2*/ 	.short	(.L_164 - .L_163)
	.align		4
.L_163:
        /*02d4*/ 	.word	index@(_ZN3cub18CUB_300001_SM_10006detail8for_each13static_kernelINS2_12policy_hub_t12policy_500_tEmN6thrust24THRUST_300001_SM_1000_NS8cuda_cub20__uninitialized_fill7functorINS7_10device_ptrIfEEfEEEEvT0_T1_)
        /*02d8*/ 	.word	0x00000000


	//----- nvinfo : EIATTR_MIN_STACK_SIZE
	.align		4
.L_164:
        /*02dc*/ 	.byte	0x04, 0x12
        /*02de*/ 	.short	(.L_166 - .L_165)
	.align		4
.L_165:
        /*02e0*/ 	.word	index@(_ZN3cub18CUB_300001_SM_10006detail11EmptyKernelIvEEvv)
        /*02e4*/ 	.word	0x00000000
.L_166:


//--------------------- .nv.compat                --------------------------
	.section	.nv.compat,"",@"SHT_CUDA_COMPAT_INFO"
	.align	4
        /*0000*/ 	.byte	0x02, 0x09, 0x00, 0x00, 0x02, 0x02, 0x02, 0x00, 0x02, 0x05, 0x05, 0x00, 0x03, 0x07, 0x01, 0x01
        /*0010*/ 	.byte	0x02, 0x03, 0x00, 0x00, 0x02, 0x06, 0x01, 0x00, 0x04, 0x0b, 0x08, 0x00, 0x09, 0x00, 0x00, 0x00
        /*0020*/ 	.byte	0x00, 0x00, 0x00, 0x00


//--------------------- .nv.info._ZN3cub18CUB_300001_SM_10006detail9transform16transform_kernelINS2_10policy_hubILb0EN4cuda3std3__45tupleIJN6thrust24THRUST_300001_SM_1000_NS6detail15normal_iteratorINSA_10device_ptrIiEEEESF_EEEE10policy1000ElNS7_7modulusIiEESF_JPiSL_EEEvT0_iT1_T2_DpNS2_10kernel_argIT3_EE --------------------------
	.section	.nv.info._ZN3cub18CUB_300001_SM_10006detail9transform16transform_kernelINS2_10policy_hubILb0EN4cuda3std3__45tupleIJN6thrust24THRUST_300001_SM_1000_NS6detail15normal_iteratorINSA_10device_ptrIiEEEESF_EEEE10policy1000ElNS7_7modulusIiEESF_JPiSL_EEEvT0_iT1_T2_DpNS2_10kernel_argIT3_EE,"",@"SHT_CUDA_INFO"
	.sectionflags	@""
	.align	4


	//----- nvinfo : EIATTR_CUDA_API_VERSION
	.align		4
        /*0000*/ 	.byte	0x04, 0x37
        /*0002*/ 	.short	(.L_168 - .L_167)
.L_167:
        /*0004*/ 	.word	0x00000082


	//----- nvinfo : EIATTR_KPARAM_INFO
	.align		4
.L_168:
        /*0008*/ 	.byte	0x04, 0x17
        /*000a*/ 	.short	(.L_170 - .L_169)
.L_169:
        /*000c*/ 	.word	0x00000000
        /*0010*/ 	.short	0x0005
        /*0012*/ 	.short	0x0028
        /*0014*/ 	.byte	0x00, 0xf0, 0x41, 0x00


	//----- nvinfo : EIATTR_KPARAM_INFO
	.align		4
.L_170:
        /*0018*/ 	.byte	0x04, 0x17
        /*001a*/ 	.short	(.L_172 - .L_171)
.L_171:
        /*001c*/ 	.word	0x00000000
        /*0020*/ 	.short	0x0004
        /*0022*/ 	.short	0x0018
        /*0024*/ 	.byte	0x00, 0xf0, 0x41, 0x00


	//----- nvinfo : EIATTR_KPARAM_INFO
	.align		4
.L_172:
        /*0028*/ 	.byte	0x04, 0x17
        /*002a*/ 	.short	(.L_174 - .L_173)
.L_173:
        /*002c*/ 	.word	0x00000000
        /*0030*/ 	.short	0x0003
        /*0032*/ 	.short	0x0010
        /*0034*/ 	.byte	0x00, 0xf0, 0x21, 0x00


	//----- nvinfo : EIATTR_KPARAM_INFO
	.align		4
.L_174:
        /*0038*/ 	.byte	0x04, 0x17
        /*003a*/ 	.short	(.L_176 - .L_175)
.L_175:
        /*003c*/ 	.word	0x00000000
        /*0040*/ 	.short	0x0002
        /*0042*/ 	.short	0x000c
        /*0044*/ 	.byte	0x00, 0xf0, 0x05, 0x00


	//----- nvinfo : EIATTR_KPARAM_INFO
	.align		4
.L_176:
        /*0048*/ 	.byte	0x04, 0x17
        /*004a*/ 	.short	(.L_178 - .L_177)
.L_177:
        /*004c*/ 	.word	0x00000000
        /*0050*/ 	.short	0x0001
        /*0052*/ 	.short	0x0008
        /*0054*/ 	.byte	0x00, 0xf0, 0x11, 0x00


	//----- nvinfo : EIATTR_KPARAM_INFO
	.align		4
.L_178:
        /*0058*/ 	.byte	0x04, 0x17
        /*005a*/ 	.short	(.L_180 - .L_179)
.L_179:
        /*005c*/ 	.word	0x00000000
        /*0060*/ 	.short	0x0000
        /*0062*/ 	.short	0x0000
        /*0064*/ 	.byte	0x00, 0xf0, 0x21, 0x00


	//----- nvinfo : EIATTR_SPARSE_MMA_MASK
	.align		4
.L_180:
        /*0068*/ 	.byte	0x03, 0x50
        /*006a*/ 	.short	0x0000


	//----- nvinfo : EIATTR_MAXREG_COUNT
	.align		4
        /*006c*/ 	.byte	0x03, 0x1b
        /*006e*/ 	.short	0x00ff


	//----- nvinfo : EIATTR_NUM_BARRIERS
	.align		4
        /*0070*/ 	.byte	0x02, 0x4c
        /*0072*/ 	.byte	0x01
	.zero		1


	//----- nvinfo : EIATTR_MERCURY_ISA_VERSION
	.align		4
        /*0074*/ 	.byte	0x03, 0x5f
        /*0076*/ 	.short	0x0101


	//----- nvinfo : EIATTR_COOP_GROUP_MASK_REGIDS
	.align		4
        /*0078*/ 	.byte	0x04, 0x29
        /*007a*/ 	.short	(.L_182 - .L_181)


	//   ....[0]....
.L_181:
        /*007c*/ 	.word	0xffffffff


	//----- nvinfo : EIATTR_COOP_GROUP_INSTR_OFFSETS
	.align		4
.L_182:
        /*0080*/ 	.byte	0x04, 0x28
        /*0082*/ 	.short	(.L_184 - .L_183)


	//   ....[0]....
.L_183:
        /*0084*/ 	.word	0x000019c0


	//----- nvinfo : EIATTR_VRC_CTA_INIT_COUNT
	.align		4
.L_184:
        /*0088*/ 	.byte	0x02, 0x4a
	.zero		1
	.zero		1


	//----- nvinfo : EIATTR_MBARRIER_INSTR_OFFSETS
	.align		4
        /*008c*/ 	.byte	0x04, 0x39
        /*008e*/ 	.short	(.L_186 - .L_185)


	//   ....[0]....
.L_185:
        /*0090*/ 	.word	0x000002d0
        /*0094*/ 	.word	0x000000ff
        /*0098*/ 	.word	0x00000000
        /*009c*/ 	.short	0x0100
        /*009e*/ 	.byte	0x11
	.zero		1


	//   ....[1]....
        /*00a0*/ 	.word	0x000004a0
        /*00a4*/ 	.word	0x000000ff
        /*00a8*/ 	.word	0x00000000
        /*00ac*/ 	.short	0x010a
        /*00ae*/ 	.byte	0x04
	.zero		1


	//----- nvinfo : EIATTR_NUM_MBARRIERS
	.align		4
.L_186:
        /*00b0*/ 	.byte	0x03, 0x38
        /*00b2*/ 	.short	0x0001


	//----- nvinfo : EIATTR_EXIT_INSTR_OFFSETS
	.align		4
        /*00b4*/ 	.byte	0x04, 0x1c
        /*00b6*/ 	.short	(.L_188 - .L_187)


	//   ....[0]....
.L_187:
        /*00b8*/ 	.word	0x00001a10


	//   ....[1]....
        /*00bc*/ 	.word	0x00001d90


	//   ....[2]....
        /*00c0*/ 	.word	0x00001dc0


	//   ....[3]....
        /*00c4*/ 	.word	0x000020c0


	//----- nvinfo : EIATTR_MAX_THREADS
	.align		4
.L_188:
        /*00c8*/ 	.byte	0x04, 0x05
        /*00ca*/ 	.short	(.L_190 - .L_189)
.L_189:
        /*00cc*/ 	.word	0x00000080
        /*00d0*/ 	.word	0x00000001
        /*00d4*/ 	.word	0x00000001


	//----- nvinfo : EIATTR_CRS_STACK_SIZE
	.align		4
.L_190:
        /*00d8*/ 	.byte	0x04, 0x1e
        /*00da*/ 	.short	(.L_192 - .L_191)
.L_191:
        /*00dc*/ 	.word	0x00000000


	//----- nvinfo : EIATTR_CBANK_PARAM_SIZE
	.align		4
.L_192:
        /*00e0*/ 	.byte	0x03, 0x19
        /*00e2*/ 	.short	0x0038


	//----- nvinfo : EIATTR_PARAM_CBANK
	.align		4
        /*00e4*/ 	.byte	0x04, 0x0a
        /*00e6*/ 	.short	(.L_194 - .L_193)
	.align		4
.L_193:
        /*00e8*/ 	.word	index@(.nv.constant0._ZN3cub18CUB_300001_SM_10006detail9transform16transform_kernelINS2_10policy_hubILb0EN4cuda3std3__45tupleIJN6thrust24THRUST_300001_SM_1000_NS6detail15normal_iteratorINSA_10device_ptrIiEEEESF_EEEE10policy1000ElNS7_7modulusIiEESF_JPiSL_EEEvT0_iT1_T2_DpNS2_10kernel_argIT3_EE)
        /*00ec*/ 	.short	0x0380
        /*00ee*/ 	.short	0x0038


	//----- nvinfo : EIATTR_SW_WAR
	.align		4
.L_194:
        /*00f0*/ 	.byte	0x04, 0x36
        /*00f2*/ 	.short	(.L_196 - .L_195)
.L_195:
        /*00f4*/ 	.word	0x00000008
.L_196:


//--------------------- .nv.info._ZN3cub18CUB_300001_SM_10006detail9transform16transform_kernelINS2_10policy_hubILb0EN4cuda3std3__45tupleIJN6thrust24THRUST_300001_SM_1000_NS6detail15normal_iteratorINSA_10device_ptrIiEEEESF_EEEE10policy1000EiNS7_7modulusIiEESF_JPiSL_EEEvT0_iT1_T2_DpNS2_10kernel_argIT3_EE --------------------------
	.section	.nv.info._ZN3cub18CUB_300001_SM_10006detail9transform16transform_kernelINS2_10policy_hubILb0EN4cuda3std3__45tupleIJN6thrust24THRUST_300001_SM_1000_NS6detail15normal_iteratorINSA_10device_ptrIiEEEESF_EEEE10policy1000EiNS7_7modulusIiEESF_JPiSL_EEEvT0_iT1_T2_DpNS2_10kernel_argIT3_EE,"",@"SHT_CUDA_INFO"
	.sectionflags	@""
	.align	4


	//----- nvinfo : EIATTR_CUDA_API_VERSION
	.align		4
        /*0000*/ 	.byte	0x04, 0x37
        /*0002*/ 	.short	(.L_198 - .L_197)
.L_197:
        /*0004*/ 	.word	0x00000082


	//----- nvinfo : EIATTR_KPARAM_INFO
	.align		4
.L_198:
        /*0008*/ 	.byte	0x04, 0x17
        /*000a*/ 	.short	(.L_200 - .L_199)
.L_199:
        /*000c*/ 	.word	0x00000000
        /*0010*/ 	.short	0x0005
        /*0012*/ 	.short	0x0028
        /*0014*/ 	.byte	0x00, 0xf0, 0x41, 0x00


	//----- nvinfo : EIATTR_KPARAM_INFO
	.align		4
.L_200:
        /*0018*/ 	.byte	0x04, 0x17
        /*001a*/ 	.short	(.L_202 - .L_201)
.L_201:
        /*001c*/ 	.word	0x00000000
        /*0020*/ 	.short	0x0004
        /*0022*/ 	.short	0x0018
        /*0024*/ 	.byte	0x00, 0xf0, 0x41, 0x00


	//----- nvinfo : EIATTR_KPARAM_INFO
	.align		4
.L_202:
        /*0028*/ 	.byte	0x04, 0x17
        /*002a*/ 	.short	(.L_204 - .L_203)
.L_203:
        /*002c*/ 	.word	0x00000000
        /*0030*/ 	.short	0x0003
        /*0032*/ 	.short	0x0010
        /*0034*/ 	.byte	0x00, 0xf0, 0x21, 0x00


	//----- nvinfo : EIATTR_KPARAM_INFO
	.align		4
.L_204:
        /*0038*/ 	.byte	0x04, 0x17
        /*003a*/ 	.short	(.L_206 - .L_205)
.L_205:
        /*003c*/ 	.word	0x00000000
        /*0040*/ 	.short	0x0002
        /*0042*/ 	.short	0x0008
        /*0044*/ 	.byte	0x00, 0xf0, 0x05, 0x00


	//----- nvinfo : EIATTR_KPARAM_INFO
	.align		4
.L_206:
        /*0048*/ 	.byte	0x04, 0x17
        /*004a*/ 	.short	(.L_208 - .L_207)
.L_207:
        /*004c*/ 	.word	0x00000000
        /*0050*/ 	.short	0x0001
        /*0052*/ 	.short	0x0004
        /*0054*/ 	.byte	0x00, 0xf0, 0x11, 0x00


	//----- nvinfo : EIATTR_KPARAM_INFO
	.align		4
.L_208:
        /*0058*/ 	.byte	0x04, 0x17
        /*005a*/ 	.short	(.L_210 - .L_209)
.L_209:
        /*005c*/ 	.word	0x00000000
        /*0060*/ 	.short	0x0000
        /*0062*/ 	.short	0x0000
        /*0064*/ 	.byte	0x00, 0xf0, 0x11, 0x00


	//----- nvinfo : EIATTR_SPARSE_MMA_MASK
	.align		4
.L_210:
        /*0068*/ 	.byte	0x03, 0x50
        /*006a*/ 	.short	0x0000


	//----- nvinfo : EIATTR_MAXREG_COUNT
	.align		4
        /*006c*/ 	.byte	0x03, 0x1b
        /*006e*/ 	.short	0x00ff


	//----- nvinfo : EIATTR_NUM_BARRIERS
	.align		4
        /*0070*/ 	.byte	0x02, 0x4c
        /*0072*/ 	.byte	0x01
	.zero		1


	//----- nvinfo : EIATTR_MERCURY_ISA_VERSION
	.align		4
        /*0074*/ 	.byte	0x03, 0x5f
        /*0076*/ 	.short	0x0101


	//----- nvinfo : EIATTR_COOP_GROUP_MASK_REGIDS
	.align		4
        /*0078*/ 	.byte	0x04, 0x29
        /*007a*/ 	.short	(.L_212 - .L_211)


	//   ....[0]....
.L_211:
        /*007c*/ 	.word	0xffffffff


	//----- nvinfo : EIATTR_COOP_GROUP_INSTR_OFFSETS
	.align		4
.L_212:
        /*0080*/ 	.byte	0x04, 0x28
        /*0082*/ 	.short	(.L_214 - .L_213)


	//   ....[0]....
.L_213:
        /*0084*/ 	.word	0x000019e0


	//----- nvinfo : EIATTR_VRC_CTA_INIT_COUNT
	.align		4
.L_214:
        /*0088*/ 	.byte	0x02, 0x4a
	.zero		1
	.zero		1


	//----- nvinfo : EIATTR_MBARRIER_INSTR_OFFSETS
	.align		4
        /*008c*/ 	.byte	0x04, 0x39
        /*008e*/ 	.short	(.L_216 - .L_215)


	//   ....[0]....
.L_215:
        /*0090*/ 	.word	0x00000270
        /*0094*/ 	.word	0x000000ff
        /*0098*/ 	.word	0x00000000
        /*009c*/ 	.short	0x0100
        /*009e*/ 	.byte	0x0f
	.zero		1


	//   ....[1]....
        /*00a0*/ 	.word	0x00000420
        /*00a4*/ 	.word	0x000000ff
        /*00a8*/ 	.word	0x00000000
        /*00ac*/ 	.short	0x010a
        /*00ae*/ 	.byte	0x04
	.zero		1


	//----- nvinfo : EIATTR_NUM_MBARRIERS
	.align		4
.L_216:
        /*00b0*/ 	.byte	0x03, 0x38
        /*00b2*/ 	.short	0x0001


	//----- nvinfo : EIATTR_EXIT_INSTR_OFFSETS
	.align		4
        /*00b4*/ 	.byte	0x04, 0x1c
        /*00b6*/ 	.short	(.L_218 - .L_217)


	//   ....[0]....
.L_217:
        /*00b8*/ 	.word	0x00001a30


	//   ....[1]....
        /*00bc*/ 	.word	0x00001d20


	//   ....[2]....
        /*00c0*/ 	.word	0x00001d90


	//   ....[3]....
        /*00c4*/ 	.word	0x00002100


	//----- nvinfo : EIATTR_MAX_THREADS
	.align		4
.L_218:
        /*00c8*/ 	.byte	0x04, 0x05
        /*00ca*/ 	.short	(.L_220 - .L_219)
.L_219:
        /*00cc*/ 	.word	0x00000080
        /*00d0*/ 	.word	0x00000001
        /*00d4*/ 	.word	0x00000001


	//----- nvinfo : EIATTR_CRS_STACK_SIZE
	.align		4
.L_220:
        /*00d8*/ 	.byte	0x04, 0x1e
        /*00da*/ 	.short	(.L_222 - .L_221)
.L_221:
        /*00dc*/ 	.word	0x00000000


	//----- nvinfo : EIATTR_CBANK_PARAM_SIZE
	.align		4
.L_222:
        /*00e0*/ 	.byte	0x03, 0x19
        /*00e2*/ 	.short	0x0038


	//----- nvinfo : EIATTR_PARAM_CBANK
	.align		4
        /*00e4*/ 	.byte	0x04, 0x0a
        /*00e6*/ 	.short	(.L_224 - .L_223)
	.align		4
.L_223:
        /*00e8*/ 	.word	index@(.nv.constant0._ZN3cub18CUB_300001_SM_10006detail9transform16transform_kernelINS2_10policy_hubILb0EN4cuda3std3__45tupleIJN6thrust24THRUST_300001_SM_1000_NS6detail15normal_iteratorINSA_10device_ptrIiEEEESF_EEEE10policy1000EiNS7_7modulusIiEESF_JPiSL_EEEvT0_iT1_T2_DpNS2_10kernel_argIT3_EE)
        /*00ec*/ 	.short	0x0380
        /*00ee*/ 	.short	0x0038


	//----- nvinfo : EIATTR_SW_WAR
	.align		4
.L_224:
        /*00f0*/ 	.byte	0x04, 0x36
        /*00f2*/ 	.short	(.L_226 - .L_225)
.L_225:
        /*00f4*/ 	.word	0x00000008
.L_226:


//--------------------- .nv.info._ZN3cub18CUB_300001_SM_10006detail9transform16transform_kernelINS2_10policy_hubILb0EN4cuda3std3__45tupleIJN6thrust24THRUST_300001_SM_1000_NS6detail15normal_iteratorINSA_10device_ptrIiEEEEEEEE10policy1000ElNS7_6negateIiEESF_JPiEEEvT0_iT1_T2_DpNS2_10kernel_argIT3_EE --------------------------
	.section	.nv.info._ZN3cub18CUB_300001_SM_10006detail9transform16transform_kernelINS2_10policy_hubILb0EN4cuda3std3__45tupleIJN6thrust24THRUST_300001_SM_1000_NS6detail15normal_iteratorINSA_10device_ptrIiEEEEEEEE10policy1000ElNS7_6negateIiEESF_JPiEEEvT0_iT1_T2_DpNS2_10kernel_argIT3_EE,"",@"SHT_CUDA_INFO"
	.sectionflags	@""
	.align	4


	//----- nvinfo : EIATTR_CUDA_API_VERSION
	.align		4
        /*0000*/ 	.byte	0x04, 0x37
        /*0002*/ 	.short	(.L_228 - .L_227)
.L_227:
        /*0004*/ 	.word	0x00000082


	//----- nvinfo : EIATTR_KPARAM_INFO
	.align		4
.L_228:
        /*0008*/ 	.byte	0x04, 0x17
        /*000a*/ 	.short	(.L_230 - .L_229)
.L_229:
        /*000c*/ 	.word	0x00000000
        /*0010*/ 	.short	0x0004
        /*0012*/ 	.short	0x0018
        /*0014*/ 	.byte	0x00, 0xf0, 0x41, 0x00


	//----- nvinfo : EIATTR_KPARAM_INFO
	.align		4
.L_230:
        /*0018*/ 	.byte	0x04, 0x17
        /*001a*/ 	.short	(.L_232 - .L_231)
.L_231:
        /*001c*/ 	.word	0x00000000
        /*0020*/ 	.short	0x0003
        /*0022*/ 	.short	0x0010
        /*0024*/ 	.byte	0x00, 0xf0, 0x21, 0x00


	//----- nvinfo : EIATTR_KPARAM_INFO
	.align		4
.L_232:
        /*0028*/ 	.byte	0x04, 0x17
        /*002a*/ 	.short	(.L_234 - .L_233)
.L_233:
        /*002c*/ 	.word	0x00000000
        /*0030*/ 	.short	0x0002
        /*0032*/ 	.short	0x000c
        /*0034*/ 	.byte	0x00, 0xf0, 0x05, 0x00


	//----- nvinfo : EIATTR_KPARAM_INFO
	.align		4
.L_234:
        /*0038*/ 	.byte	0x04, 0x17
        /*003a*/ 	.short	(.L_236 - .L_235)
.L_235:
        /*003c*/ 	.word	0x00000000
        /*0040*/ 	.short	0x0001
        /*0042*/ 	.short	0x0008
        /*0044*/ 	.byte	0x00, 0xf0, 0x11, 0x00


	//----- nvinfo : EIATTR_KPARAM_INFO
	.align		4
.L_236:
        /*0048*/ 	.byte	0x04, 0x17
        /*004a*/ 	.short	(.L_238 - .L_237)
.L_237:
        /*004c*/ 	.word	0x00000000
        /*0050*/ 	.short	0x0000
        /*0052*/ 	.short	0x0000
        /*0054*/ 	.byte	0x00, 0xf0, 0x21, 0x00


	//----- nvinfo : EIATTR_SPARSE_MMA_MASK
	.align		4
.L_238:
        /*0058*/ 	.byte	0x03, 0x50
        /*005a*/ 	.short	0x0000


	//----- nvinfo : EIATTR_MAXREG_COUNT
	.align		4
        /*005c*/ 	.byte	0x03, 0x1b
        /*005e*/ 	.short	0x00ff


	//----- nvinfo : EIATTR_NUM_BARRIERS
	.align		4
        /*0060*/ 	.byte	0x02, 0x4c
        /*0062*/ 	.byte	0x01
	.zero		1


	//----- nvinfo : EIATTR_MERCURY_ISA_VERSION
	.align		4
        /*0064*/ 	.byte	0x03, 0x5f
        /*0066*/ 	.short	0x0101


	//----- nvinfo : EIATTR_COOP_GROUP_MASK_REGIDS
	.align		4
        /*0068*/ 	.byte	0x04, 0x29
        /*006a*/ 	.short	(.L_240 - .L_239)


	//   ....[0]....
.L_239:
        /*006c*/ 	.word	0xffffffff


	//----- nvinfo : EIATTR_COOP_GROUP_INSTR_OFFSETS
	.align		4
.L_240:
        /*0070*/ 	.byte	0x04, 0x28
        /*0072*/ 	.short	(.L_242 - .L_241)


	//   ....[0]....
.L_241:
        /*0074*/ 	.word	0x00000ed0


	//----- nvinfo : EIATTR_VRC_CTA_INIT_COUNT
	.align		4
.L_242:
        /*0078*/ 	.byte	0x02, 0x4a
	.zero		1
	.zero		1


	//----- nvinfo : EIATTR_MBARRIER_INSTR_OFFSETS
	.align		4
        /*007c*/ 	.byte	0x04, 0x39
        /*007e*/ 	.short	(.L_244 - .L_243)


	//   ....[0]....
.L_243:
        /*0080*/ 	.word	0x000002b0
        /*0084*/ 	.word	0x000000ff
        /*0088*/ 	.word	0x00000000
        /*008c*/ 	.short	0x0100
        /*008e*/ 	.byte	0x0b
	.zero		1


	//   ....[1]....
        /*0090*/ 	.word	0x000003d0
        /*0094*/ 	.word	0x000000ff
        /*0098*/ 	.word	0x00000000
        /*009c*/ 	.short	0x010a
        /*009e*/ 	.byte	0x04
	.zero		1


	//----- nvinfo : EIATTR_NUM_MBARRIERS
	.align		4
.L_244:
        /*00a0*/ 	.byte	0x03, 0x38
        /*00a2*/ 	.short	0x0001


	//----- nvinfo : EIATTR_EXIT_INSTR_OFFSETS
	.align		4
        /*00a4*/ 	.byte	0x04, 0x1c
        /*00a6*/ 	.short	(.L_246 - .L_245)


	//   ....[0]....
.L_245:
        /*00a8*/ 	.word	0x00000f20


	//   ....[1]....
        /*00ac*/ 	.word	0x000010b0


	//   ....[2]....
        /*00b0*/ 	.word	0x000010e0


	//   ....[3]....
        /*00b4*/ 	.word	0x00001230


	//----- nvinfo : EIATTR_MAX_THREADS
	.align		4
.L_246:
        /*00b8*/ 	.byte	0x04, 0x05
        /*00ba*/ 	.short	(.L_248 - .L_247)
.L_247:
        /*00bc*/ 	.word	0x00000080
        /*00c0*/ 	.word	0x00000001
        /*00c4*/ 	.word	0x00000001


	//----- nvinfo : EIATTR_CRS_STACK_SIZE
	.align		4
.L_248:
        /*00c8*/ 	.byte	0x04, 0x1e
        /*00ca*/ 	.short	(.L_250 - .L_249)
.L_249:
        /*00cc*/ 	.word	0x00000000


	//----- nvinfo : EIATTR_CBANK_PARAM_SIZE
	.align		4
.L_250:
        /*00d0*/ 	.byte	0x03, 0x19
        /*00d2*/ 	.short	0x0028


	//----- nvinfo : EIATTR_PARAM_CBANK
	.align		4
        /*00d4*/ 	.byte	0x04, 0x0a
        /*00d6*/ 	.short	(.L_252 - .L_251)
	.align		4
.L_251:
        /*00d8*/ 	.word	index@(.nv.constant0._ZN3cub18CUB_300001_SM_10006detail9transform16transform_kernelINS2_10policy_hubILb0EN4cuda3std3__45tupleIJN6thrust24THRUST_300001_SM_1000_NS6detail15normal_iteratorINSA_10device_ptrIiEEEEEEEE10policy1000ElNS7_6negateIiEESF_JPiEEEvT0_iT1_T2_DpNS2_10kernel_argIT3_EE)
        /*00dc*/ 	.short	0x0380
        /*00de*/ 	.short	0x0028


	//----- nvinfo : EIATTR_SW_WAR
	.align		4
.L_252:
        /*00e0*/ 	.byte	0x04, 0x36
        /*00e2*/ 	.short	(.L_254 - .L_253)
.L_253:
        /*00e4*/ 	.word	0x00000008
.L_254:


//--------------------- .nv.info._ZN3cub18CUB_300001_SM_10006detail9transform16transform_kernelINS2_10policy_hubILb0EN4cuda3std3__45tupleIJN6thrust24THRUST_300001_SM_1000_NS6detail15normal_iteratorINSA_10device_ptrIiEEEEEEEE10policy1000EiNS7_6negateIiEESF_JPiEEEvT0_iT1_T2_DpNS2_10kernel_argIT3_EE --------------------------
	.section	.nv.info._ZN3cub18CUB_300001_SM_10006detail9transform16transform_kernelINS2_10policy_hubILb0EN4cuda3std3__45tupleIJN6thrust24THRUST_300001_SM_1000_NS6detail15normal_iteratorINSA_10device_ptrIiEEEEEEEE10policy1000EiNS7_6negateIiEESF_JPiEEEvT0_iT1_T2_DpNS2_10kernel_argIT3_EE,"",@"SHT_CUDA_INFO"
	.sectionflags	@""
	.align	4


	//----- nvinfo : EIATTR_CUDA_API_VERSION
	.align		4
        /*0000*/ 	.byte	0x04, 0x37
        /*0002*/ 	.short	(.L_256 - .L_255)
.L_255:
        /*0004*/ 	.word	0x00000082


	//----- nvinfo : EIATTR_KPARAM_INFO
	.align		4
.L_256:
        /*0008*/ 	.byte	0x04, 0x17
        /*000a*/ 	.short	(.L_258 - .L_257)
.L_257:
        /*000c*/ 	.word	0x00000000
        /*0010*/ 	.short	0x0004
        /*0012*/ 	.short	0x0018
        /*0014*/ 	.byte	0x00, 0xf0, 0x41, 0x00


	//----- nvinfo : EIATTR_KPARAM_INFO
	.align		4
.L_258:
        /*0018*/ 	.byte	0x04, 0x17
        /*001a*/ 	.short	(.L_260 - .L_259)
.L_259:
        /*001c*/ 	.word	0x00000000
        /*0020*/ 	.short	0x0003
        /*0022*/ 	.short	0x0010
        /*0024*/ 	.byte	0x00, 0xf0, 0x21, 0x00


	//----- nvinfo : EIATTR_KPARAM_INFO
	.align		4
.L_260:
        /*0028*/ 	.byte	0x04, 0x17
        /*002a*/ 	.short	(.L_262 - .L_261)
.L_261:
        /*002c*/ 	.word	0x00000000
        /*0030*/ 	.short	0x0002
        /*0032*/ 	.short	0x0008
        /*0034*/ 	.byte	0x00, 0xf0, 0x05, 0x00


	//----- nvinfo : EIATTR_KPARAM_INFO
	.align		4
.L_262:
        /*0038*/ 	.byte	0x04, 0x17
        /*003a*/ 	.short	(.L_264 - .L_263)
.L_263:
        /*003c*/ 	.word	0x00000000
        /*0040*/ 	.short	0x0001
        /*0042*/ 	.short	0x0004
        /*0044*/ 	.byte	0x00, 0xf0, 0x11, 0x00


	//----- nvinfo : EIATTR_KPARAM_INFO
	.align		4
.L_264:
        /*0048*/ 	.byte	0x04, 0x17
        /*004a*/ 	.short	(.L_266 - .L_265)
.L_265:
        /*004c*/ 	.word	0x00000000
        /*0050*/ 	.short	0x0000
        /*0052*/ 	.short	0x0000
        /*0054*/ 	.byte	0x00, 0xf0, 0x11, 0x00


	//----- nvinfo : EIATTR_SPARSE_MMA_MASK
	.align		4
.L_266:
        /*0058*/ 	.byte	0x03, 0x50
        /*005a*/ 	.short	0x0000


	//----- nvinfo : EIATTR_MAXREG_COUNT
	.align		4
        /*005c*/ 	.byte	0x03, 0x1b
        /*005e*/ 	.short	0x00ff


	//----- nvinfo : EIATTR_NUM_BARRIERS
	.align		4
        /*0060*/ 	.byte	0x02, 0x4c
        /*0062*/ 	.byte	0x01
	.zero		1


	//----- nvinfo : EIATTR_MERCURY_ISA_VERSION
	.align		4
        /*0064*/ 	.byte	0x03, 0x5f
        /*0066*/ 	.short	0x0101


	//----- nvinfo : EIATTR_COOP_GROUP_MASK_REGIDS
	.align		4
        /*0068*/ 	.byte	0x04, 0x29
        /*006a*/ 	.short	(.L_268 - .L_267)


	//   ....[0]....
.L_267:
        /*006c*/ 	.word	0xffffffff


	//----- nvinfo : EIATTR_COOP_GROUP_INSTR_OFFSETS
	.align		4
.L_268:
        /*0070*/ 	.byte	0x04, 0x28
        /*0072*/ 	.short	(.L_270 - .L_269)


	//   ....[0]....
.L_269:
        /*0074*/ 	.word	0x00000e50


	//----- nvinfo : EIATTR_VRC_CTA_INIT_COUNT
	.align		4
.L_270:
        /*0078*/ 	.byte	0x02, 0x4a
	.zero		1
	.zero		1


	//----- nvinfo : EIATTR_MBARRIER_INSTR_OFFSETS
	.align		4
        /*007c*/ 	.byte	0x04, 0x39
        /*007e*/ 	.short	(.L_272 - .L_271)


	//   ....[0]....
.L_271:
        /*0080*/ 	.word	0x00000250
        /*0084*/ 	.word	0x000000ff
        /*0088*/ 	.word	0x00000000
        /*008c*/ 	.short	0x0100
        /*008e*/ 	.byte	0x0d
	.zero		1


	//   ....[1]....
        /*0090*/ 	.word	0x00000360
        /*0094*/ 	.word	0x000000ff
        /*0098*/ 	.word	0x00000000
        /*009c*/ 	.short	0x010a
        /*009e*/ 	.byte	0x04
	.zero		1


	//----- nvinfo : EIATTR_NUM_MBARRIERS
	.align		4
.L_272:
        /*00a0*/ 	.byte	0x03, 0x38
        /*00a2*/ 	.short	0x0001


	//----- nvinfo : EIATTR_EXIT_INSTR_OFFSETS
	.align		4
        /*00a4*/ 	.byte	0x04, 0x1c
        /*00a6*/ 	.short	(.L_274 - .L_273)


	//   ....[0]....
.L_273:
        /*00a8*/ 	.word	0x00000ea0


	//   ....[1]....
        /*00ac*/ 	.word	0x00000fe0


	//   ....[2]....
        /*00b0*/ 	.word	0x00001040


	//   ....[3]....
        /*00b4*/ 	.word	0x000011c0


	//----- nvinfo : EIATTR_MAX_THREADS
	.align		4
.L_274:
        /*00b8*/ 	.byte	0x04, 0x05
        /*00ba*/ 	.short	(.L_276 - .L_275)
.L_275:
        /*00bc*/ 	.word	0x00000080
        /*00c0*/ 	.word	0x00000001
        /*00c4*/ 	.word	0x00000001


	//----- nvinfo : EIATTR_CRS_STACK_SIZE
	.align		4
.L_276:
        /*00c8*/ 	.byte	0x04, 0x1e
        /*00ca*/ 	.short	(.L_278 - .L_277)
.L_277:
        /*00cc*/ 	.word	0x00000000


	//----- nvinfo : EIATTR_CBANK_PARAM_SIZE
	.align		4
.L_278:
        /*00d0*/ 	.byte	0x03, 0x19
        /*00d2*/ 	.short	0x0028


	//----- nvinfo : EIATTR_PARAM_CBANK
	.align		4
        /*00d4*/ 	.byte	0x04, 0x0a
        /*00d6*/ 	.short	(.L_280 - .L_279)
	.align		4
.L_279:
        /*00d8*/ 	.word	index@(.nv.constant0._ZN3cub18CUB_300001_SM_10006detail9transform16transform_kernelINS2_10policy_hubILb0EN4cuda3std3__45tupleIJN6thrust24THRUST_300001_SM_1000_NS6detail15normal_iteratorINSA_10device_ptrIiEEEEEEEE10policy1000EiNS7_6negateIiEESF_JPiEEEvT0_iT1_T2_DpNS2_10kernel_argIT3_EE)
        /*00dc*/ 	.short	0x0380
        /*00de*/ 	.short	0x0028


	//----- nvinfo : EIATTR_SW_WAR
	.align		4
.L_280:
        /*00e0*/ 	.byte	0x04, 0x36
        /*00e2*/ 	.short	(.L_282 - .L_281)
.L_281:
        /*00e4*/ 	.word	0x00000008
.L_282:


//--------------------- .nv.info._ZN3cub18CUB_300001_SM_10006detail9transform16transform_kernelINS2_10policy_hubILb0EN4cuda3std3__45tupleIJN6thrust24THRUST_300001_SM_1000_NS6detail15normal_iteratorINSA_10device_ptrIfEEEESF_EEEE10policy1000ElNS7_4plusIfEESF_JPfSL_EEEvT0_iT1_T2_DpNS2_10kernel_argIT3_EE --------------------------
	.section	.nv.info._ZN3cub18CUB_300001_SM_10006detail9transform16transform_kernelINS2_10policy_hubILb0EN4cuda3std3__45tupleIJN6thrust24THRUST_300001_SM_1000_NS6detail15normal_iteratorINSA_10device_ptrIfEEEESF_EEEE10policy1000ElNS7_4plusIfEESF_JPfSL_EEEvT0_iT1_T2_DpNS2_10kernel_argIT3_EE,"",@"SHT_CUDA_INFO"
	.sectionflags	@""
	.align	4


	//----- nvinfo : EIATTR_CUDA_API_VERSION
	.align		4
        /*0000*/ 	.byte	0x04, 0x37
        /*0002*/ 	.short	(.L_284 - .L_283)
.L_283:
        /*0004*/ 	.word	0x00000082


	//----- nvinfo : EIATTR_KPARAM_INFO
	.align		4
.L_284:
        /*0008*/ 	.byte	0x04, 0x17
        /*000a*/ 	.short	(.L_286 - .L_285)
.L_285:
        /*000c*/ 	.word	0x00000000
        /*0010*/ 	.short	0x0005
        /*0012*/ 	.short	0x0028
        /*0014*/ 	.byte	0x00, 0xf0, 0x41, 0x00


	//----- nvinfo : EIATTR_KPARAM_INFO
	.align		4
.L_286:
        /*0018*/ 	.byte	0x04, 0x17
        /*001a*/ 	.short	(.L_288 - .L_287)
.L_287:
        /*001c*/ 	.word	0x00000000
        /*0020*/ 	.short	0x0004
        /*0022*/ 	.short	0x0018
        /*0024*/ 	.byte	0x00, 0xf0, 0x41, 0x00


	//----- nvinfo : EIATTR_KPARAM_INFO
	.align		4
.L_288:
        /*0028*/ 	.byte	0x04, 0x17
        /*002a*/ 	.short	(.L_290 - .L_289)
.L_289:
        /*002c*/ 	.word	0x00000000
        /*0030*/ 	.short	0x0003
        /*0032*/ 	.short	0x0010
        /*0034*/ 	.byte	0x00, 0xf0, 0x21, 0x00


	//----- nvinfo : EIATTR_KPARAM_INFO
	.align		4
.L_290:
        /*0038*/ 	.byte	0x04, 0x17
        /*003a*/ 	.short	(.L_292 - .L_291)
.L_291:
        /*003c*/ 	.word	0x00000000
        /*0040*/ 	.short	0x0002
        /*0042*/ 	.short	0x000c
        /*0044*/ 	.byte	0x00, 0xf0, 0x05, 0x00


	//----- nvinfo : EIATTR_KPARAM_INFO
	.align		4
.L_292:
        /*0048*/ 	.byte	0x04, 0x17
        /*004a*/ 	.short	(.L_294 - .L_293)
.L_293:
        /*004c*/ 	.word	0x00000000
        /*0050*/ 	.short	0x0001
        /*0052*/ 	.short	0x0008
        /*0054*/ 	.byte	0x00, 0xf0, 0x11, 0x00


	//----- nvinfo : EIATTR_KPARAM_INFO
	.align		4
.L_294:
        /*0058*/ 	.byte	0x04, 0x17
        /*005a*/ 	.short	(.L_296 - .L_295)
.L_295:
        /*005c*/ 	.word	0x00000000
        /*0060*/ 	.short	0x0000
        /*0062*/ 	.short	0x0000
        /*0064*/ 	.byte	0x00, 0xf0, 0x21, 0x00


	//----- nvinfo : EIATTR_SPARSE_MMA_MASK
	.align		4
.L_296:
        /*0068*/ 	.byte	0x03, 0x50
        /*006a*/ 	.short	0x0000


	//----- nvinfo : EIATTR_MAXREG_COUNT
	.align		4
        /*006c*/ 	.byte	0x03, 0x1b
        /*006e*/ 	.short	0x00ff


	//----- nvinfo : EIATTR_NUM_BARRIERS
	.align		4
        /*0070*/ 	.byte	0x02, 0x4c
        /*0072*/ 	.byte	0x01
	.zero		1


	//----- nvinfo : EIATTR_MERCURY_ISA_VERSION
	.align		4
        /*0074*/ 	.byte	0x03, 0x5f
        /*0076*/ 	.short	0x0101


	//----- nvinfo : EIATTR_COOP_GROUP_MASK_REGIDS
	.align		4
        /*0078*/ 	.byte	0x04, 0x29
        /*007a*/ 	.short	(.L_298 - .L_297)


	//   ....[0]....
.L_297:
        /*007c*/ 	.word	0xffffffff


	//----- nvinfo : EIATTR_COOP_GROUP_INSTR_OFFSETS
	.align		4
.L_298:
        /*0080*/ 	.byte	0x04, 0x28
        /*0082*/ 	.short	(.L_300 - .L_299)


	//   ....[0]....
.L_299:
        /*0084*/ 	.word	0x000019c0


	//----- nvinfo : EIATTR_VRC_CTA_INIT_COUNT
	.align		4
.L_300:
        /*0088*/ 	.byte	0x02, 0x4a
	.zero		1
	.zero		1


	//----- nvinfo : EIATTR_MBARRIER_INSTR_OFFSETS
	.align		4
        /*008c*/ 	.byte	0x04, 0x39
        /*008e*/ 	.short	(.L_302 - .L_301)


	//   ....[0]....
.L_301:
        /*0090*/ 	.word	0x000002d0
        /*0094*/ 	.word	0x000000ff
        /*0098*/ 	.word	0x00000000
        /*009c*/ 	.short	0x0100
        /*009e*/ 	.byte	0x11
	.zero		1


	//   ....[1]....
        /*00a0*/ 	.word	0x000004a0
        /*00a4*/ 	.word	0x000000ff
        /*00a8*/ 	.word	0x00000000
        /*00ac*/ 	.short	0x010a
        /*00ae*/ 	.byte	0x04
	.zero		1


	//----- nvinfo : EIATTR_NUM_MBARRIERS
	.align		4
.L_302:
        /*00b0*/ 	.byte	0x03, 0x38
        /*00b2*/ 	.short	0x0001


	//----- nvinfo : EIATTR_EXIT_INSTR_OFFSETS
	.align		4
        /*00b4*/ 	.byte	0x04, 0x1c
        /*00b6*/ 	.short	(.L_304 - .L_303)


	//   ....[0]....
.L_303:
        /*00b8*/ 	.word	0x00001a10


	//   ....[1]....
        /*00bc*/ 	.word	0x00001c00


	//   ....[2]....
        /*00c0*/ 	.word	0x00001c30


	//   ....[3]....
        /*00c4*/ 	.word	0x00001dd0


	//----- nvinfo : EIATTR_MAX_THREADS
	.align		4
.L_304:
        /*00c8*/ 	.byte	0x04, 0x05
        /*00ca*/ 	.short	(.L_306 - .L_305)
.L_305:
        /*00cc*/ 	.word	0x00000080
        /*00d0*/ 	.word	0x00000001
        /*00d4*/ 	.word	0x00000001


	//----- nvinfo : EIATTR_CRS_STACK_SIZE
	.align		4
.L_306:
        /*00d8*/ 	.byte	0x04, 0x1e
        /*00da*/ 	.short	(.L_308 - .L_307)
.L_307:
        /*00dc*/ 	.word	0x00000000


	//----- nvinfo : EIATTR_CBANK_PARAM_SIZE
	.align		4
.L_308:
        /*00e0*/ 	.byte	0x03, 0x19
        /*00e2*/ 	.short	0x0038


	//----- nvinfo : EIATTR_PARAM_CBANK
	.align		4
        /*00e4*/ 	.byte	0x04, 0x0a
        /*00e6*/ 	.short	(.L_310 - .L_309)
	.align		4
.L_309:
        /*00e8*/ 	.word	index@(.nv.constant0._ZN3cub18CUB_300001_SM_10006detail9transform16transform_kernelINS2_10policy_hubILb0EN4cuda3std3__45tupleIJN6thrust24THRUST_300001_SM_1000_NS6detail15normal_iteratorINSA_10device_ptrIfEEEESF_EEEE10policy1000ElNS7_4plusIfEESF_JPfSL_EEEvT0_iT1_T2_DpNS2_10kernel_argIT3_EE)
        /*00ec*/ 	.short	0x0380
        /*00ee*/ 	.short	0x0038


	//----- nvinfo : EIATTR_SW_WAR
	.align		4
.L_310:
        /*00f0*/ 	.byte	0x04, 0x36
        /*00f2*/ 	.short	(.L_312 - .L_311)
.L_311:
        /*00f4*/ 	.word	0x00000008
.L_312:


//--------------------- .nv.info._ZN3cub18CUB_300001_SM_10006detail9transform16transform_kernelINS2_10policy_hubILb0EN4cuda3std3__45tupleIJN6thrust24THRUST_300001_SM_1000_NS6detail15normal_iteratorINSA_10device_ptrIfEEEESF_EEEE10policy1000EiNS7_4plusIfEESF_JPfSL_EEEvT0_iT1_T2_DpNS2_10kernel_argIT3_EE --------------------------
	.section	.nv.info._ZN3cub18CUB_300001_SM_10006detail9transform16transform_kernelINS2_10policy_hubILb0EN4cuda3std3__45tupleIJN6thrust24THRUST_300001_SM_1000_NS6detail15normal_iteratorINSA_10device_ptrIfEEEESF_EEEE10policy1000EiNS7_4plusIfEESF_JPfSL_EEEvT0_iT1_T2_DpNS2_10kernel_argIT3_EE,"",@"SHT_CUDA_INFO"
	.sectionflags	@""
	.align	4


	//----- nvinfo : EIATTR_CUDA_API_VERSION
	.align		4
        /*0000*/ 	.byte	0x04, 0x37
        /*0002*/ 	.short	(.L_314 - .L_313)
.L_313:
        /*0004*/ 	.word	0x00000082


	//----- nvinfo : EIATTR_KPARAM_INFO
	.align		4
.L_314:
        /*0008*/ 	.byte	0x04, 0x17
        /*000a*/ 	.short	(.L_316 - .L_315)
.L_315:
        /*000c*/ 	.word	0x00000000
        /*0010*/ 	.short	0x0005
        /*0012*/ 	.short	0x0028
        /*0014*/ 	.byte	0x00, 0xf0, 0x41, 0x00


	//----- nvinfo : EIATTR_KPARAM_INFO
	.align		4
.L_316:
        /*0018*/ 	.byte	0x04, 0x17
        /*001a*/ 	.short	(.L_318 - .L_317)
.L_317:
        /*001c*/ 	.word	0x00000000
        /*0020*/ 	.short	0x0004
        /*0022*/ 	.short	0x0018
        /*0024*/ 	.byte	0x00, 0xf0, 0x41, 0x00


	//----- nvinfo : EIATTR_KPARAM_INFO
	.align		4
.L_318:
        /*0028*/ 	.byte	0x04, 0x17
        /*002a*/ 	.short	(.L_320 - .L_319)
.L_319:
        /*002c*/ 	.word	0x00000000
        /*0030*/ 	.short	0x0003
        /*0032*/ 	.short	0x0010
        /*0034*/ 	.byte	0x00, 0xf0, 0x21, 0x00


	//----- nvinfo : EIATTR_KPARAM_INFO
	.align		4
.L_320:
        /*0038*/ 	.byte	0x04, 0x17
        /*003a*/ 	.short	(.L_322 - .L_321)
.L_321:
        /*003c*/ 	.word	0x00000000
        /*0040*/ 	.short	0x0002
        /*0042*/ 	.short	0x0008
        /*0044*/ 	.byte	0x00, 0xf0, 0x05, 0x00


	//----- nvinfo : EIATTR_KPARAM_INFO
	.align		4
.L_322:
        /*0048*/ 	.byte	0x04, 0x17
        /*004a*/ 	.short	(.L_324 - .L_323)
.L_323:
        /*004c*/ 	.word	0x00000000
        /*0050*/ 	.short	0x0001
        /*0052*/ 	.short	0x0004
        /*0054*/ 	.byte	0x00, 0xf0, 0x11, 0x00


	//----- nvinfo : EIATTR_KPARAM_INFO
	.align		4
.L_324:
        /*0058*/ 	.byte	0x04, 0x17
        /*005a*/ 	.short	(.L_326 - .L_325)
.L_325:
        /*005c*/ 	.word	0x00000000
        /*0060*/ 	.short	0x0000
        /*0062*/ 	.short	0x0000
        /*0064*/ 	.byte	0x00, 0xf0, 0x11, 0x00


	//----- nvinfo : EIATTR_SPARSE_MMA_MASK
	.align		4
.L_326:
        /*0068*/ 	.byte	0x03, 0x50
        /*006a*/ 	.short	0x0000


	//----- nvinfo : EIATTR_MAXREG_COUNT
	.align		4
        /*006c*/ 	.byte	0x03, 0x1b
        /*006e*/ 	.short	0x00ff


	//----- nvinfo : EIATTR_NUM_BARRIERS
	.align		4
        /*0070*/ 	.byte	0x02, 0x4c
        /*0072*/ 	.byte	0x01
	.zero		1


	//----- nvinfo : EIATTR_MERCURY_ISA_VERSION
	.align		4
        /*0074*/ 	.byte	0x03, 0x5f
        /*0076*/ 	.short	0x0101


	//----- nvinfo : EIATTR_COOP_GROUP_MASK_REGIDS
	.align		4
        /*0078*/ 	.byte	0x04, 0x29
        /*007a*/ 	.short	(.L_328 - .L_327)


	//   ....[0]....
.L_327:
        /*007c*/ 	.word	0xffffffff


	//----- nvinfo : EIATTR_COOP_GROUP_INSTR_OFFSETS
	.align		4
.L_328:
        /*0080*/ 	.byte	0x04, 0x28
        /*0082*/ 	.short	(.L_330 - .L_329)


	//   ....[0]....
.L_329:
        /*0084*/ 	.word	0x000019e0


	//----- nvinfo : EIATTR_VRC_CTA_INIT_COUNT
	.align		4
.L_330:
        /*0088*/ 	.byte	0x02, 0x4a
	.zero		1
	.zero		1


	//----- nvinfo : EIATTR_MBARRIER_INSTR_OFFSETS
	.align		4
        /*008c*/ 	.byte	0x04, 0x39
        /*008e*/ 	.short	(.L_332 - .L_331)


	//   ....[0]....
.L_331:
        /*0090*/ 	.word	0x00000270
        /*0094*/ 	.word	0x000000ff
        /*0098*/ 	.word	0x00000000
        /*009c*/ 	.short	0x0100
        /*009e*/ 	.byte	0x0f
	.zero		1


	//   ....[1]....
        /*00a0*/ 	.word	0x00000420
        /*00a4*/ 	.word	0x000000ff
        /*00a8*/ 	.word	0x00000000
        /*00ac*/ 	.short	0x010a
        /*00ae*/ 	.byte	0x04
	.zero		1


	//----- nvinfo : EIATTR_NUM_MBARRIERS
	.align		4
.L_332:
        /*00b0*/ 	.byte	0x03, 0x38
        /*00b2*/ 	.short	0x0001


	//----- nvinfo : EIATTR_EXIT_INSTR_OFFSETS
	.align		4
        /*00b4*/ 	.byte	0x04, 0x1c
        /*00b6*/ 	.short	(.L_334 - .L_333)


	//   ....[0]....
.L_333:
        /*00b8*/ 	.word	0x00001a30


	//   ....[1]....
        /*00bc*/ 	.word	0x00001bc0


	//   ....[2]....
        /*00c0*/ 	.word	0x00001c30


	//   ....[3]....
        /*00c4*/ 	.word	0x00001e10


	//----- nvinfo : EIATTR_MAX_THREADS
	.align		4
.L_334:
        /*00c8*/ 	.byte	0x04, 0x05
        /*00ca*/ 	.short	(.L_336 - .L_335)
.L_335:
        /*00cc*/ 	.word	0x00000080
        /*00d0*/ 	.word	0x00000001
        /*00d4*/ 	.word	0x00000001


	//----- nvinfo : EIATTR_CRS_STACK_SIZE
	.align		4
.L_336:
        /*00d8*/ 	.byte	0x04, 0x1e
        /*00da*/ 	.short	(.L_338 - .L_337)
.L_337:
        /*00dc*/ 	.word	0x00000000


	//----- nvinfo : EIATTR_CBANK_PARAM_SIZE
	.align		4
.L_338:
        /*00e0*/ 	.byte	0x03, 0x19
        /*00e2*/ 	.short	0x0038


	//----- nvinfo : EIATTR_PARAM_CBANK
	.align		4
        /*00e4*/ 	.byte	0x04, 0x0a
        /*00e6*/ 	.short	(.L_340 - .L_339)
	.align		4
.L_339:
        /*00e8*/ 	.word	index@(.nv.constant0._ZN3cub18CUB_300001_SM_10006detail9transform16transform_kernelINS2_10policy_hubILb0EN4cuda3std3__45tupleIJN6thrust24THRUST_300001_SM_1000_NS6detail15normal_iteratorINSA_10device_ptrIfEEEESF_EEEE10policy1000EiNS7_4plusIfEESF_JPfSL_EEEvT0_iT1_T2_DpNS2_10kernel_argIT3_EE)
        /*00ec*/ 	.short	0x0380
        /*00ee*/ 	.short	0x0038


	//----- nvinfo : EIATTR_SW_WAR
	.align		4
.L_340:
        /*00f0*/ 	.byte	0x04, 0x36
        /*00f2*/ 	.short	(.L_342 - .L_341)
.L_341:
        /*00f4*/ 	.word	0x00000008
.L_342:


//--------------------- .nv.info._ZN3cub18CUB_300001_SM_10006detail9transform16transform_kernelINS2_10policy_hubILb0EN4cuda3std3__45tupleIJN6thrust24THRUST_300001_SM_1000_NS6detail15normal_iteratorINSA_10device_ptrIfEEEESF_EEEE10policy1000ElNS7_10multipliesIfEESF_JPfSL_EEEvT0_iT1_T2_DpNS2_10kernel_argIT3_EE --------------------------
	.section	.nv.info._ZN3cub18CUB_300001_SM_10006detail9transform16transform_kernelINS2_10policy_hubILb0EN4cuda3std3__45tupleIJN6thrust24THRUST_300001_SM_1000_NS6detail15normal_iteratorINSA_10device_ptrIfEEEESF_EEEE10policy1000ElNS7_10multipliesIfEESF_JPfSL_EEEvT0_iT1_T2_DpNS2_10kernel_argIT3_EE,"",@"SHT_CUDA_INFO"
	.sectionflags	@""
	.align	4


	//----- nvinfo : EIATTR_CUDA_API_VERSION
	.align		4
        /*0000*/ 	.byte	0x04, 0x37
        /*0002*/ 	.short	(.L_344 - .L_343)
.L_343:
        /*0004*/ 	.word	0x00000082


	//----- nvinfo : EIATTR_KPARAM_INFO
	.align		4
.L_344:
        /*0008*/ 	.byte	0x04, 0x17
        /*000a*/ 	.short	(.L_346 - .L_345)
.L_345:
        /*000c*/ 	.word	0x00000000
        /*0010*/ 	.short	0x0005
        /*0012*/ 	.short	0x0028
        /*0014*/ 	.byte	0x00, 0xf0, 0x41, 0x00


	//----- nvinfo : EIATTR_KPARAM_INFO
	.align		4
.L_346:
        /*0018*/ 	.byte	0x04, 0x17
        /*001a*/ 	.short	(.L_348 - .L_347)
.L_347:
        /*001c*/ 	.word	0x00000000
        /*0020*/ 	.short	0x0004
        /*0022*/ 	.short	0x0018
        /*0024*/ 	.byte	0x00, 0xf0, 0x41, 0x00


	//----- nvinfo : EIATTR_KPARAM_INFO
	.align		4
.L_348:
        /*0028*/ 	.byte	0x04, 0x17
        /*002a*/ 	.short	(.L_350 - .L_349)
.L_349:
        /*002c*/ 	.word	0x00000000
        /*0030*/ 	.short	0x0003
        /*0032*/ 	.short	0x0010
        /*0034*/ 	.byte	0x00, 0xf0, 0x21, 0x00


	//----- nvinfo : EIATTR_KPARAM_INFO
	.align		4
.L_350:
        /*0038*/ 	.byte	0x04, 0x17
        /*003a*/ 	.short	(.L_352 - .L_351)
.L_351:
        /*003c*/ 	.word	0x00000000
        /*0040*/ 	.short	0x0002
        /*0042*/ 	.short	0x000c
        /*0044*/ 	.byte	0x00, 0xf0, 0x05, 0x00


	//----- nvinfo : EIATTR_KPARAM_INFO
	.align		4
.L_352:
        /*0048*/ 	.byte	0x04, 0x17
        /*004a*/ 	.short	(.L_354 - .L_353)
.L_353:
        /*004c*/ 	.word	0x00000000
        /*0050*/ 	.short	0x0001
        /*0052*/ 	.short	0x0008
        /*0054*/ 	.byte	0x00, 0xf0, 0x11, 0x00


	//----- nvinfo : EIATTR_KPARAM_INFO
	.align		4
.L_354:
        /*0058*/ 	.byte	0x04, 0x17
        /*005a*/ 	.short	(.L_356 - .L_355)
.L_355:
        /*005c*/ 	.word	0x00000000
        /*0060*/ 	.short	0x0000
        /*0062*/ 	.short	0x0000
        /*0064*/ 	.byte	0x00, 0xf0, 0x21, 0x00


	//----- nvinfo : EIATTR_SPARSE_MMA_MASK
	.align		4
.L_356:
        /*0068*/ 	.byte	0x03, 0x50
        /*006a*/ 	.short	0x0000


	//----- nvinfo : EIATTR_MAXREG_COUNT
	.align		4
        /*006c*/ 	.byte	0x03, 0x1b
        /*006e*/ 	.short	0x00ff


	//----- nvinfo : EIATTR_NUM_BARRIERS
	.align		4
        /*0070*/ 	.byte	0x02, 0x4c
        /*0072*/ 	.byte	0x01
	.zero		1


	//----- nvinfo : EIATTR_MERCURY_ISA_VERSION
	.align		4
        /*0074*/ 	.byte	0x03, 0x5f
        /*0076*/ 	.short	0x0101


	//----- nvinfo : EIATTR_COOP_GROUP_MASK_REGIDS
	.align		4
        /*0078*/ 	.byte	0x04, 0x29
        /*007a*/ 	.short	(.L_358 - .L_357)


	//   ....[0]....
.L_357:
        /*007c*/ 	.word	0xffffffff


	//----- nvinfo : EIATTR_COOP_GROUP_INSTR_OFFSETS
	.align		4
.L_358:
        /*0080*/ 	.byte	0x04, 0x28
        /*0082*/ 	.short	(.L_360 - .L_359)


	//   ....[0]....
.L_359:
        /*0084*/ 	.word	0x000019c0


	//----- nvinfo : EIATTR_VRC_CTA_INIT_COUNT
	.align		4
.L_360:
        /*0088*/ 	.byte	0x02, 0x4a
	.zero		1
	.zero		1


	//----- nvinfo : EIATTR_MBARRIER_INSTR_OFFSETS
	.align		4
        /*008c*/ 	.byte	0x04, 0x39
        /*008e*/ 	.short	(.L_362 - .L_361)


	//   ....[0]....
.L_361:
        /*0090*/ 	.word	0x000002d0
        /*0094*/ 	.word	0x000000ff
        /*0098*/ 	.word	0x00000000
        /*009c*/ 	.short	0x0100
        /*009e*/ 	.byte	0x11
	.zero		1


	//   ....[1]....
        /*00a0*/ 	.word	0x000004a0
        /*00a4*/ 	.word	0x000000ff
        /*00a8*/ 	.word	0x00000000
        /*00ac*/ 	.short	0x010a
        /*00ae*/ 	.byte	0x04
	.zero		1


	//----- nvinfo : EIATTR_NUM_MBARRIERS
	.align		4
.L_362:
        /*00b0*/ 	.byte	0x03, 0x38
        /*00b2*/ 	.short	0x0001


	//----- nvinfo : EIATTR_EXIT_INSTR_OFFSETS
	.align		4
        /*00b4*/ 	.byte	0x04, 0x1c
        /*00b6*/ 	.short	(.L_364 - .L_363)


	//   ....[0]....
.L_363:
        /*00b8*/ 	.word	0x00001a10


	//   ....[1]....
        /*00bc*/ 	.word	0x00001c00


	//   ....[2]....
        /*00c0*/ 	.word	0x00001c30


	//   ....[3]....
        /*00c4*/ 	.word	0x00001dd0


	//----- nvinfo : EIATTR_MAX_THREADS
	.align		4
.L_364:
        /*00c8*/ 	.byte	0x04, 0x05
        /*00ca*/ 	.short	(.L_366 - .L_365)
.L_365:
        /*00cc*/ 	.word	0x00000080
        /*00d0*/ 	.word	0x00000001
        /*00d4*/ 	.word	0x00000001


	//----- nvinfo : EIATTR_CRS_STACK_SIZE
	.align		4
.L_366:
        /*00d8*/ 	.byte	0x04, 0x1e
        /*00da*/ 	.short	(.L_368 - .L_367)
.L_367:
        /*00dc*/ 	.word	0x00000000


	//----- nvinfo : EIATTR_CBANK_PARAM_SIZE
	.align		4
.L_368:
        /*00e0*/ 	.byte	0x03, 0x19
        /*00e2*/ 	.short	0x0038


	//----- nvinfo : EIATTR_PARAM_CBANK
	.align		4
        /*00e4*/ 	.byte	0x04, 0x0a
        /*00e6*/ 	.short	(.L_370 - .L_369)
	.align		4
.L_369:
        /*00e8*/ 	.word	index@(.nv.constant0._ZN3cub18CUB_300001_SM_10006detail9transform16transform_kernelINS2_10policy_hubILb0EN4cuda3std3__45tupleIJN6thrust24THRUST_300001_SM_1000_NS6detail15normal_iteratorINSA_10device_ptrIfEEEESF_EEEE10policy1000ElNS7_10multipliesIfEESF_JPfSL_EEEvT0_iT1_T2_DpNS2_10kernel_argIT3_EE)
        /*00ec*/ 	.short	0x0380
        /*00ee*/ 	.short	0x0038


	//----- nvinfo : EIATTR_SW_WAR
	.align		4
.L_370:
        /*00f0*/ 	.byte	0x04, 0x36
        /*00f2*/ 	.short	(.L_372 - .L_371)
.L_371:
        /*00f4*/ 	.word	0x00000008
.L_372:


//--------------------- .nv.info._ZN3cub18CUB_300001_SM_10006detail9transform16transform_kernelINS2_10policy_hubILb0EN4cuda3std3__45tupleIJN6thrust24THRUST_300001_SM_1000_NS6detail15normal_iteratorINSA_10device_ptrIfEEEESF_EEEE10policy1000EiNS7_10multipliesIfEESF_JPfSL_EEEvT0_iT1_T2_DpNS2_10kernel_argIT3_EE --------------------------
	.section	.nv.info._ZN3cub18CUB_300001_SM_10006detail9transform16transform_kernelINS2_10policy_hubILb0EN4cuda3std3__45tupleIJN6thrust24THRUST_300001_SM_1000_NS6detail15normal_iteratorINSA_10device_ptrIfEEEESF_EEEE10policy1000EiNS7_10multipliesIfEESF_JPfSL_EEEvT0_iT1_T2_DpNS2_10kernel_argIT3_EE,"",@"SHT_CUDA_INFO"
	.sectionflags	@""
	.align	4


	//----- nvinfo : EIATTR_CUDA_API_VERSION
	.align		4
        /*0000*/ 	.byte	0x04, 0x37
        /*0002*/ 	.short	(.L_374 - .L_373)
.L_373:
        /*0004*/ 	.word	0x00000082


	//----- nvinfo : EIATTR_KPARAM_INFO
	.align		4
.L_374:
        /*0008*/ 	.byte	0x04, 0x17
        /*000a*/ 	.short	(.L_376 - .L_375)
.L_375:
        /*000c*/ 	.word	0x00000000
        /*0010*/ 	.short	0x0005
        /*0012*/ 	.short	0x0028
        /*0014*/ 	.byte	0x00, 0xf0, 0x41, 0x00


	//----- nvinfo : EIATTR_KPARAM_INFO
	.align		4
.L_376:
        /*0018*/ 	.byte	0x04, 0x17
        /*001a*/ 	.short	(.L_378 - .L_377)
.L_377:
        /*001c*/ 	.word	0x00000000
        /*0020*/ 	.short	0x0004
        /*0022*/ 	.short	0x0018
        /*0024*/ 	.byte	0x00, 0xf0, 0x41, 0x00


	//----- nvinfo : EIATTR_KPARAM_INFO
	.align		4
.L_378:
        /*0028*/ 	.byte	0x04, 0x17
        /*002a*/ 	.short	(.L_380 - .L_379)
.L_379:
        /*002c*/ 	.word	0x00000000
        /*0030*/ 	.short	0x0003
        /*0032*/ 	.short	0x0010
        /*0034*/ 	.byte	0x00, 0xf0, 0x21, 0x00


	//----- nvinfo : EIATTR_KPARAM_INFO
	.align		4
.L_380:
        /*0038*/ 	.byte	0x04, 0x17
        /*003a*/ 	.short	(.L_382 - .L_381)
.L_381:
        /*003c*/ 	.word	0x00000000
        /*0040*/ 	.short	0x0002
        /*0042*/ 	.short	0x0008
        /*0044*/ 	.byte	0x00, 0xf0, 0x05, 0x00


	//----- nvinfo : EIATTR_KPARAM_INFO
	.align		4
.L_382:
        /*0048*/ 	.byte	0x04, 0x17
        /*004a*/ 	.short	(.L_384 - .L_383)
.L_383:
        /*004c*/ 	.word	0x00000000
        /*0050*/ 	.short	0x0001
        /*0052*/ 	.short	0x0004
        /*0054*/ 	.byte	0x00, 0xf0, 0x11, 0x00


	//----- nvinfo : EIATTR_KPARAM_INFO
	.align		4
.L_384:
        /*0058*/ 	.byte	0x04, 0x17
        /*005a*/ 	.short	(.L_386 - .L_385)
.L_385:
        /*005c*/ 	.word	0x00000000
        /*0060*/ 	.short	0x0000
        /*0062*/ 	.short	0x0000
        /*0064*/ 	.byte	0x00, 0xf0, 0x11, 0x00


	//----- nvinfo : EIATTR_SPARSE_MMA_MASK
	.align		4
.L_386:
        /*0068*/ 	.byte	0x03, 0x50
        /*006a*/ 	.short	0x0000


	//----- nvinfo : EIATTR_MAXREG_COUNT
	.align		4
        /*006c*/ 	.byte	0x03, 0x1b
        /*006e*/ 	.short	0x00ff


	//----- nvinfo : EIATTR_NUM_BARRIERS
	.align		4
        /*0070*/ 	.byte	0x02, 0x4c
        /*0072*/ 	.byte	0x01
	.zero		1


	//----- nvinfo : EIATTR_MERCURY_ISA_VERSION
	.align		4
        /*0074*/ 	.byte	0x03, 0x5f
        /*0076*/ 	.short	0x0101


	//----- nvinfo : EIATTR_COOP_GROUP_MASK_REGIDS
	.align		4
        /*0078*/ 	.byte	0x04, 0x29
        /*007a*/ 	.short	(.L_388 - .L_387)


	//   ....[0]....
.L_387:
        /*007c*/ 	.word	0xffffffff


	//----- nvinfo : EIATTR_COOP_GROUP_INSTR_OFFSETS
	.align		4
.L_388:
        /*0080*/ 	.byte	0x04, 0x28
        /*0082*/ 	.short	(.L_390 - .L_389)


	//   ....[0]....
.L_389:
        /*0084*/ 	.word	0x000019e0


	//----- nvinfo : EIATTR_VRC_CTA_INIT_COUNT
	.align		4
.L_390:
        /*0088*/ 	.byte	0x02, 0x4a
	.zero		1
	.zero		1


	//----- nvinfo : EIATTR_MBARRIER_INSTR_OFFSETS
	.align		4
        /*008c*/ 	.byte	0x04, 0x39
        /*008e*/ 	.short	(.L_392 - .L_391)


	//   ....[0]....
.L_391:
        /*0090*/ 	.word	0x00000270
        /*0094*/ 	.word	0x000000ff
        /*0098*/ 	.word	0x00000000
        /*009c*/ 	.short	0x0100
        /*009e*/ 	.byte	0x0f
	.zero		1


	//   ....[1]....
        /*00a0*/ 	.word	0x00000420
        /*00a4*/ 	.word	0x000000ff
        /*00a8*/ 	.word	0x00000000
        /*00ac*/ 	.short	0x010a
        /*00ae*/ 	.byte	0x04
	.zero		1


	//----- nvinfo : EIATTR_NUM_MBARRIERS
	.align		4
.L_392:
        /*00b0*/ 	.byte	0x03, 0x38
        /*00b2*/ 	.short	0x0001


	//----- nvinfo : EIATTR_EXIT_INSTR_OFFSETS
	.align		4
        /*00b4*/ 	.byte	0x04, 0x1c
        /*00b6*/ 	.short	(.L_394 - .L_393)


	//   ....[0]....
.L_393:
        /*00b8*/ 	.word	0x00001a30


	//   ....[1]....
        /*00bc*/ 	.word	0x00001bc0


	//   ....[2]....
        /*00c0*/ 	.word	0x00001c30


	//   ....[3]....
        /*00c4*/ 	.word	0x00001e10


	//----- nvinfo : EIATTR_MAX_THREADS
	.align		4
.L_394:
        /*00c8*/ 	.byte	0x04, 0x05
        /*00ca*/ 	.short	(.L_396 - .L_395)
.L_395:
        /*00cc*/ 	.word	0x00000080
        /*00d0*/ 	.word	0x00000001
        /*00d4*/ 	.word	0x00000001


	//----- nvinfo : EIATTR_CRS_STACK_SIZE
	.align		4
.L_396:
        /*00d8*/ 	.byte	0x04, 0x1e
        /*00da*/ 	.short	(.L_398 - .L_397)
.L_397:
        /*00dc*/ 	.word	0x00000000


	//----- nvinfo : EIATTR_CBANK_PARAM_SIZE
	.align		4
.L_398:
        /*00e0*/ 	.byte	0x03, 0x19
        /*00e2*/ 	.short	0x0038


	//----- nvinfo : EIATTR_PARAM_CBANK
	.align		4
        /*00e4*/ 	.byte	0x04, 0x0a
        /*00e6*/ 	.short	(.L_400 - .L_399)
	.align		4
.L_399:
        /*00e8*/ 	.word	index@(.nv.constant0._ZN3cub18CUB_300001_SM_10006detail9transform16transform_kernelINS2_10policy_hubILb0EN4cuda3std3__45tupleIJN6thrust24THRUST_300001_SM_1000_NS6detail15normal_iteratorINSA_10device_ptrIfEEEESF_EEEE10policy1000EiNS7_10multipliesIfEESF_JPfSL_EEEvT0_iT1_T2_DpNS2_10kernel_argIT3_EE)
        /*00ec*/ 	.short	0x0380
        /*00ee*/ 	.short	0x0038


	//----- nvinfo : EIATTR_SW_WAR
	.align		4
.L_400:
        /*00f0*/ 	.byte	0x04, 0x36
        /*00f2*/ 	.short	(.L_402 - .L_401)
.L_401:
        /*00f4*/ 	.word	0x00000008
.L_402:


//--------------------- .nv.info._ZN3cub18CUB_300001_SM_10006detail9transform16transform_kernelINS2_10policy_hubILb1EN4cuda3std3__45tupleIJN6thrust24THRUST_300001_SM_1000_NS6detail15normal_iteratorINSA_10device_ptrIfEEEESF_EEEE10policy1000El13saxpy_functorSF_JPfSK_EEEvT0_iT1_T2_DpNS2_10kernel_argIT3_EE --------------------------
	.section	.nv.info._ZN3cub18CUB_300001_SM_10006detail9transform16transform_kernelINS2_10policy_hubILb1EN4cuda3std3__45tupleIJN6thrust24THRUST_300001_SM_1000_NS6detail15normal_iteratorINSA_10device_ptrIfEEEESF_EEEE10policy1000El13saxpy_functorSF_JPfSK_EEEvT0_iT1_T2_DpNS2_10kernel_argIT3_EE,"",@"SHT_CUDA_INFO"
	.sectionflags	@""
	.align	4


	//----- nvinfo : EIATTR_CUDA_API_VERSION
	.align		4
        /*0000*/ 	.byte	0x04, 0x37
        /*0002*/ 	.short	(.L_404 - .L_403)
.L_403:
        /*0004*/ 	.word	0x00000082


	//----- nvinfo : EIATTR_KPARAM_INFO
	.align		4
.L_404:
        /*0008*/ 	.byte	0x04, 0x17
        /*000a*/ 	.short	(.L_406 - .L_405)
.L_405:
        /*000c*/ 	.word	0x00000000
        /*0010*/ 	.short	0x0005
        /*0012*/ 	.short	0x0028
        /*0014*/ 	.byte	0x00, 0xf0, 0x41, 0x00


	//----- nvinfo : EIATTR_KPARAM_INFO
	.align		4
.L_406:
        /*0018*/ 	.byte	0x04, 0x17
        /*001a*/ 	.short	(.L_408 - .L_407)
.L_407:
        /*001c*/ 	.word	0x00000000
        /*0020*/ 	.short	0x0004
        /*0022*/ 	.short	0x0018
        /*0024*/ 	.byte	0x00, 0xf0, 0x41, 0x00


	//----- nvinfo : EIATTR_KPARAM_INFO
	.align		4
.L_408:
        /*0028*/ 	.byte	0x04, 0x17
        /*002a*/ 	.short	(.L_410 - .L_409)
.L_409:
        /*002c*/ 	.word	0x00000000
        /*0030*/ 	.short	0x0003
        /*0032*/ 	.short	0x0010
        /*0034*/ 	.byte	0x00, 0xf0, 0x21, 0x00


	//----- nvinfo : EIATTR_KPARAM_INFO
	.align		4
.L_410:
        /*0038*/ 	.byte	0x04, 0x17
        /*003a*/ 	.short	(.L_412 - .L_411)
.L_411:
        /*003c*/ 	.word	0x00000000
        /*0040*/ 	.short	0x0002
        /*0042*/ 	.short	0x000c
        /*0044*/ 	.byte	0x00, 0xf0, 0x11, 0x00


	//----- nvinfo : EIATTR_KPARAM_INFO
	.align		4
.L_412:
        /*0048*/ 	.byte	0x04, 0x17
        /*004a*/ 	.short	(.L_414 - .L_413)
.L_413:
        /*004c*/ 	.word	0x00000000
        /*0050*/ 	.short	0x0001
        /*0052*/ 	.short	0x0008
        /*0054*/ 	.byte	0x00, 0xf0, 0x11, 0x00


	//----- nvinfo : EIATTR_KPARAM_INFO
	.align		4
.L_414:
        /*0058*/ 	.byte	0x04, 0x17
        /*005a*/ 	.short	(.L_416 - .L_415)
.L_415:
        /*005c*/ 	.word	0x00000000
        /*0060*/ 	.short	0x0000
        /*0062*/ 	.short	0x0000
        /*0064*/ 	.byte	0x00, 0xf0, 0x21, 0x00


	//----- nvinfo : EIATTR_SPARSE_MMA_MASK
	.align		4
.L_416:
        /*0068*/ 	.byte	0x03, 0x50
        /*006a*/ 	.short	0x0000


	//----- nvinfo : EIATTR_MAXREG_COUNT
	.align		4
        /*006c*/ 	.byte	0x03, 0x1b
        /*006e*/ 	.short	0x00ff


	//----- nvinfo : EIATTR_MERCURY_ISA_VERSION
	.align		4
        /*0070*/ 	.byte	0x03, 0x5f
        /*0072*/ 	.short	0x0101


	//----- nvinfo : EIATTR_VRC_CTA_INIT_COUNT
	.align		4
        /*0074*/ 	.byte	0x02, 0x4a
	.zero		1
	.zero		1


	//----- nvinfo : EIATTR_EXIT_INSTR_OFFSETS
	.align		4
        /*0078*/ 	.byte	0x04, 0x1c
        /*007a*/ 	.short	(.L_418 - .L_417)


	//   ....[0]....
.L_417:
        /*007c*/ 	.word	0x000003e0


	//   ....[1]....
        /*0080*/ 	.word	0x00000c90


	//   ....[2]....
        /*0084*/ 	.word	0x00000f80


	//   ....[3]....
        /*0088*/ 	.word	0x00001120


	//   ....[4]....
        /*008c*/ 	.word	0x00001150


	//   ....[5]....
        /*0090*/ 	.word	0x000011e0


	//   ....[6]....
        /*0094*/ 	.word	0x00001200


	//   ....[7]....
        /*0098*/ 	.word	0x000016d0


	//   ....[8]....
        /*009c*/ 	.word	0x00001930


	//   ....[9]....
        /*00a0*/ 	.word	0x00001a60


	//   ....[10]....
        /*00a4*/ 	.word	0x00001b00


	//----- nvinfo : EIATTR_MAX_THREADS
	.align		4
.L_418:
        /*00a8*/ 	.byte	0x04, 0x05
        /*00aa*/ 	.short	(.L_420 - .L_419)
.L_419:
        /*00ac*/ 	.word	0x00000080
        /*00b0*/ 	.word	0x00000001
        /*00b4*/ 	.word	0x00000001


	//----- nvinfo : EIATTR_CRS_STACK_SIZE
	.align		4
.L_420:
        /*00b8*/ 	.byte	0x04, 0x1e
        /*00ba*/ 	.short	(.L_422 - .L_421)
.L_421:
        /*00bc*/ 	.word	0x00000000


	//----- nvinfo : EIATTR_CBANK_PARAM_SIZE
	.align		4
.L_422:
        /*00c0*/ 	.byte	0x03, 0x19
        /*00c2*/ 	.short	0x0038


	//----- nvinfo : EIATTR_PARAM_CBANK
	.align		4
        /*00c4*/ 	.byte	0x04, 0x0a
        /*00c6*/ 	.short	(.L_424 - .L_423)
	.align		4
.L_423:
        /*00c8*/ 	.word	index@(.nv.constant0._ZN3cub18CUB_300001_SM_10006detail9transform16transform_kernelINS2_10policy_hubILb1EN4cuda3std3__45tupleIJN6thrust24THRUST_300001_SM_1000_NS6detail15normal_iteratorINSA_10device_ptrIfEEEESF_EEEE10policy1000El13saxpy_functorSF_JPfSK_EEEvT0_iT1_T2_DpNS2_10kernel_argIT3_EE)
        /*00cc*/ 	.short	0x0380
        /*00ce*/ 	.short	0x0038


	//----- nvinfo : EIATTR_SW_WAR
	.align		4
.L_424:
        /*00d0*/ 	.byte	0x04, 0x36
        /*00d2*/ 	.short	(.L_426 - .L_425)
.L_425:
        /*00d4*/ 	.word	0x00000008
.L_426:


//--------------------- .nv.info._ZN3cub18CUB_300001_SM_10006detail9transform16transform_kernelINS2_10policy_hubILb1EN4cuda3std3__45tupleIJN6thrust24THRUST_300001_SM_1000_NS6detail15normal_iteratorINSA_10device_ptrIfEEEESF_EEEE10policy1000Ei13saxpy_functorSF_JPfSK_EEEvT0_iT1_T2_DpNS2_10kernel_argIT3_EE --------------------------
	.section	.nv.info._ZN3cub18CUB_300001_SM_10006detail9transform16transform_kernelINS2_10policy_hubILb1EN4cuda3std3__45tupleIJN6thrust24THRUST_300001_SM_1000_NS6detail15normal_iteratorINSA_10device_ptrIfEEEESF_EEEE10policy1000Ei13saxpy_functorSF_JPfSK_EEEvT0_iT1_T2_DpNS2_10kernel_argIT3_EE,"",@"SHT_CUDA_INFO"
	.sectionflags	@""
	.align	4


	//----- nvinfo : EIATTR_CUDA_API_VERSION
	.align		4
        /*0000*/ 	.byte	0x04, 0x37
        /*0002*/ 	.short	(.L_428 - .L_427)
.L_427:
        /*0004*/ 	.word	0x00000082


	//----- nvinfo : EIATTR_KPARAM_INFO
	.align		4
.L_428:
        /*0008*/ 	.byte	0x04, 0x17
        /*000a*/ 	.short	(.L_430 - .L_429)
.L_429:
        /*000c*/ 	.word	0x00000000
        /*0010*/ 	.short	0x0005
        /*0012*/ 	.short	0x0028
        /*0014*/ 	.byte	0x00, 0xf0, 0x41, 0x00


	//----- nvinfo : EIATTR_KPARAM_INFO
	.align		4
.L_430:
        /*0018*/ 	.byte	0x04, 0x17
        /*001a*/ 	.short	(.L_432 - .L_431)
.L_431:
        /*001c*/ 	.word	0x00000000
        /*0020*/ 	.short	0x0004
        /*0022*/ 	.short	0x0018
        /*0024*/ 	.byte	0x00, 0xf0, 0x41, 0x00


	//----- nvinfo : EIATTR_KPARAM_INFO
	.align		4
.L_432:
        /*0028*/ 	.byte	0x04, 0x17
        /*002a*/ 	.short	(.L_434 - .L_433)
.L_433:
        /*002c*/ 	.word	0x00000000
        /*0030*/ 	.short	0x0003
        /*0032*/ 	.short	0x0010
        /*0034*/ 	.byte	0x00, 0xf0, 0x21, 0x00


	//----- nvinfo : EIATTR_KPARAM_INFO
	.align		4
.L_434:
        /*0038*/ 	.byte	0x04, 0x17
        /*003a*/ 	.short	(.L_436 - .L_435)
.L_435:
        /*003c*/ 	.word	0x00000000
        /*0040*/ 	.short	0x0002
        /*0042*/ 	.short	0x0008
        /*0044*/ 	.byte	0x00, 0xf0, 0x11, 0x00


	//----- nvinfo : EIATTR_KPARAM_INFO
	.align		4
.L_436:
        /*0048*/ 	.byte	0x04, 0x17
        /*004a*/ 	.short	(.L_438 - .L_437)
.L_437:
        /*004c*/ 	.word	0x00000000
        /*0050*/ 	.short	0x0001
        /*0052*/ 	.short	0x0004
        /*0054*/ 	.byte	0x00, 0xf0, 0x11, 0x00


	//----- nvinfo : EIATTR_KPARAM_INFO
	.align		4
.L_438:
        /*0058*/ 	.byte	0x04, 0x17
        /*005a*/ 	.short	(.L_440 - .L_439)
.L_439:
        /*005c*/ 	.word	0x00000000
        /*0060*/ 	.short	0x0000
        /*0062*/ 	.short	0x0000
        /*0064*/ 	.byte	0x00, 0xf0, 0x11, 0x00


	//----- nvinfo : EIATTR_SPARSE_MMA_MASK
	.align		4
.L_440:
        /*0068*/ 	.byte	0x03, 0x50
        /*006a*/ 	.short	0x0000


	//----- nvinfo : EIATTR_MAXREG_COUNT
	.align		4
        /*006c*/ 	.byte	0x03, 0x1b
        /*006e*/ 	.short	0x00ff


	//----- nvinfo : EIATTR_MERCURY_ISA_VERSION
	.align		4
        /*0070*/ 	.byte	0x03, 0x5f
        /*0072*/ 	.short	0x0101


	//----- nvinfo : EIATTR_VRC_CTA_INIT_COUNT
	.align		4
        /*0074*/ 	.byte	0x02, 0x4a
	.zero		1
	.zero		1


	//----- nvinfo : EIATTR_EXIT_INSTR_OFFSETS
	.align		4
        /*0078*/ 	.byte	0x04, 0x1c
        /*007a*/ 	.short	(.L_442 - .L_441)


	//   ....[0]....
.L_441:
        /*007c*/ 	.word	0x000002f0


	//   ....[1]....
        /*0080*/ 	.word	0x00000800


	//   ....[2]....
        /*0084*/ 	.word	0x00000a60


	//   ....[3]....
        /*0088*/ 	.word	0x00000ba0


	//   ....[4]....
        /*008c*/ 	.word	0x00000c50


	//   ....[5]....
        /*0090*/ 	.word	0x00000c80


	//   ....[6]....
        /*0094*/ 	.word	0x00001200


	//   ....[7]....
        /*0098*/ 	.word	0x00001530


	//   ....[8]....
        /*009c*/ 	.word	0x000016f0


	//   ....[9]....
        /*00a0*/ 	.word	0x00001720


	//   ....[10]....
        /*00a4*/ 	.word	0x000017c0


	//----- nvinfo : EIATTR_MAX_THREADS
	.align		4
.L_442:
        /*00a8*/ 	.byte	0x04, 0x05
        /*00aa*/ 	.short	(.L_444 - .L_443)
.L_443:
        /*00ac*/ 	.word	0x00000080
        /*00b0*/ 	.word	0x00000001
        /*00b4*/ 	.word	0x00000001


	//----- nvinfo : EIATTR_CRS_STACK_SIZE
	.align		4
.L_444:
        /*00b8*/ 	.byte	0x04, 0x1e
        /*00ba*/ 	.short	(.L_446 - .L_445)
.L_445:
        /*00bc*/ 	.word	0x00000000


	//----- nvinfo : EIATTR_CBANK_PARAM_SIZE
	.align		4
.L_446:
        /*00c0*/ 	.byte	0x03, 0x19
        /*00c2*/ 	.short	0x0038


	//----- nvinfo : EIATTR_PARAM_CBANK
	.align		4
        /*00c4*/ 	.byte	0x04, 0x0a
        /*00c6*/ 	.short	(.L_448 - .L_447)
	.align		4
.L_447:
        /*00c8*/ 	.word	index@(.nv.constant0._ZN3cub18CUB_300001_SM_10006detail9transform16transform_kernelINS2_10policy_hubILb1EN4cuda3std3__45tupleIJN6thrust24THRUST_300001_SM_1000_NS6detail15normal_iteratorINSA_10device_ptrIfEEEESF_EEEE10policy1000Ei13saxpy_functorSF_JPfSK_EEEvT0_iT1_T2_DpNS2_10kernel_argIT3_EE)
        /*00cc*/ 	.short	0x0380
        /*00ce*/ 	.short	0x0038


	//----- nvinfo : EIATTR_SW_WAR
	.align		4
.L_448:
        /*00d0*/ 	.byte	0x04, 0x36
        /*00d2*/ 	.short	(.L_450 - .L_449)
.L_449:
        /*00d4*/ 	.word	0x00000008
.L_450:


//--------------------- .nv.info._ZN3cub18CUB_300001_SM_10006detail8for_each13static_kernelINS2_12policy_hub_t12policy_500_tElN6thrust24THRUST_300001_SM_1000_NS8cuda_cub20__uninitialized_copy7functorINS7_6detail15normal_iteratorINS7_10device_ptrIiEEEENS7_7pointerIiNS8_3tagENS7_11use_defaultESI_EEEEEEvT0_T1_ --------------------------
	.section	.nv.info._ZN3cub18CUB_300001_SM_10006detail8for_each13static_kernelINS2_12policy_hub_t12policy_500_tElN6thrust24THRUST_300001_SM_1000_NS8cuda_cub20__uninitialized_copy7functorINS7_6detail15normal_iteratorINS7_10device_ptrIiEEEENS7_7pointerIiNS8_3tagENS7_11use_defaultESI_EEEEEEvT0_T1_,"",@"SHT_CUDA_INFO"
	.sectionflags	@""
	.align	4


	//----- nvinfo : EIATTR_CUDA_API_VERSION
	.align		4
        /*0000*/ 	.byte	0x04, 0x37
        /*0002*/ 	.short	(.L_452 - .L_451)
.L_451:
        /*0004*/ 	.word	0x00000082


	//----- nvinfo : EIATTR_KPARAM_INFO
	.align		4
.L_452:
        /*0008*/ 	.byte	0x04, 0x17
        /*000a*/ 	.short	(.L_454 - .L_453)
.L_453:
        /*000c*/ 	.word	0x00000000
        /*0010*/ 	.short	0x0001
        /*0012*/ 	.short	0x0008
        /*0014*/ 	.byte	0x00, 0xf0, 0x41, 0x00


	//----- nvinfo : EIATTR_KPARAM_INFO
	.align		4
.L_454:
        /*0018*/ 	.byte	0x04, 0x17
        /*001a*/ 	.short	(.L_456 - .L_455)
.L_455:
        /*001c*/ 	.word	0x00000000
        /*0020*/ 	.short	0x0000
        /*0022*/ 	.short	0x0000
        /*0024*/ 	.byte	0x00, 0xf0, 0x21, 0x00


	//----- nvinfo : EIATTR_SPARSE_MMA_MASK
	.align		4
.L_456:
        /*0028*/ 	.byte	0x03, 0x50
        /*002a*/ 	.short	0x0000


	//----- nvinfo : EIATTR_MAXREG_COUNT
	.align		4
        /*002c*/ 	.byte	0x03, 0x1b
        /*002e*/ 	.short	0x00ff


	//----- nvinfo : EIATTR_MERCURY_ISA_VERSION
	.align		4
        /*0030*/ 	.byte	0x03, 0x5f
        /*0032*/ 	.short	0x0101


	//----- nvinfo : EIATTR_VRC_CTA_INIT_COUNT
	.align		4
        /*0034*/ 	.byte	0x02, 0x4a
	.zero		1
	.zero		1


	//----- nvinfo : EIATTR_EXIT_INSTR_OFFSETS
	.align		4
        /*0038*/ 	.byte	0x04, 0x1c
        /*003a*/ 	.short	(.L_458 - .L_457)


	//   ....[0]....
.L_457:
        /*003c*/ 	.word	0x00000190


	//   ....[1]....
        /*0040*/ 	.word	0x00000320


	//   ....[2]....
        /*0044*/ 	.word	0x000003f0


	//----- nvinfo : EIATTR_MAX_THREADS
	.align		4
.L_458:
        /*0048*/ 	.byte	0x04, 0x05
        /*004a*/ 	.short	(.L_460 - .L_459)
.L_459:
        /*004c*/ 	.word	0x00000100
        /*0050*/ 	.word	0x00000001
        /*0054*/ 	.word	0x00000001


	//----- nvinfo : EIATTR_CRS_STACK_SIZE
	.align		4
.L_460:
        /*0058*/ 	.byte	0x04, 0x1e
        /*005a*/ 	.short	(.L_462 - .L_461)
.L_461:
        /*005c*/ 	.word	0x00000000


	//----- nvinfo : EIATTR_CBANK_PARAM_SIZE
	.align		4
.L_462:
        /*0060*/ 	.byte	0x03, 0x19
        /*0062*/ 	.short	0x0018


	//----- nvinfo : EIATTR_PARAM_CBANK
	.align		4
        /*0064*/ 	.byte	0x04, 0x0a
        /*0066*/ 	.short	(.L_464 - .L_463)
	.align		4
.L_463:
        /*0068*/ 	.word	index@(.nv.constant0._ZN3cub18CUB_300001_SM_10006detail8for_each13static_kernelINS2_12policy_hub_t12policy_500_tElN6thrust24THRUST_300001_SM_1000_NS8cuda_cub20__uninitialized_copy7functorINS7_6detail15normal_iteratorINS7_10device_ptrIiEEEENS7_7pointerIiNS8_3tagENS7_11use_defaultESI_EEEEEEvT0_T1_)
        /*006c*/ 	.short	0x0380
        /*006e*/ 	.short	0x0018


	//----- nvinfo : EIATTR_SW_WAR
	.align		4
.L_464:
        /*0070*/ 	.byte	0x04, 0x36
        /*0072*/ 	.short	(.L_466 - .L_465)
.L_465:
        /*0074*/ 	.word	0x00000008
.L_466:


//--------------------- .nv.info._ZN3cub18CUB_300001_SM_10006detail8for_each13static_kernelINS2_12policy_hub_t12policy_500_tElN6thrust24THRUST_300001_SM_1000_NS8cuda_cub11__transform17unary_transform_fINS7_6detail15normal_iteratorINS7_10device_ptrIiEEEESF_NS9_14no_stencil_tagENS8_9__replace10constant_fIiEENSB_10functional5actorINSK_9compositeIJNSK_16operator_adaptorIN4cuda3std3__48equal_toIvEEEENSL_INSK_8argumentILj0EEEEENSL_INSK_5valueIiEEEEEEEEEEEEEvT0_T1_ --------------------------
	.section	.nv.info._ZN3cub18CUB_300001_SM_10006detail8for_each13static_kernelINS2_12policy_hub_t12policy_500_tElN6thrust24THRUST_300001_SM_1000_NS8cuda_cub11__transform17unary_transform_fINS7_6detail15normal_iteratorINS7_10device_ptrIiEEEESF_NS9_14no_stencil_tagENS8_9__replace10constant_fIiEENSB_10functional5actorINSK_9compositeIJNSK_16operator_adaptorIN4cuda3std3__48equal_toIvEEEENSL_INSK_8argumentILj0EEEEENSL_INSK_5valueIiEEEEEEEEEEEEEvT0_T1_,"",@"SHT_CUDA_INFO"
	.sectionflags	@""
	.align	4


	//----- nvinfo : EIATTR_CUDA_API_VERSION
	.align		4
        /*0000*/ 	.byte	0x04, 0x37
        /*0002*/ 	.short	(.L_468 - .L_467)
.L_467:
        /*0004*/ 	.word	0x00000082


	//----- nvinfo : EIATTR_KPARAM_INFO
	.align		4
.L_468:
        /*0008*/ 	.byte	0x04, 0x17
        /*000a*/ 	.short	(.L_470 - .L_469)
.L_469:
        /*000c*/ 	.word	0x00000000
        /*0010*/ 	.short	0x0001
        /*0012*/ 	.short	0x0008
        /*0014*/ 	.byte	0x00, 0xf0, 0x81, 0x00


	//----- nvinfo : EIATTR_KPARAM_INFO
	.align		4
.L_470:
        /*0018*/ 	.byte	0x04, 0x17
        /*001a*/ 	.short	(.L_472 - .L_471)
.L_471:
        /*001c*/ 	.word	0x00000000
        /*0020*/ 	.short	0x0000
        /*0022*/ 	.short	0x0000
        /*0024*/ 	.byte	0x00, 0xf0, 0x21, 0x00


	//----- nvinfo : EIATTR_SPARSE_MMA_MASK
	.align		4
.L_472:
        /*0028*/ 	.byte	0x03, 0x50
        /*002a*/ 	.short	0x0000


	//----- nvinfo : EIATTR_MAXREG_COUNT
	.align		4
        /*002c*/ 	.byte	0x03, 0x1b
        /*002e*/ 	.short	0x00ff


	//----- nvinfo : EIATTR_MERCURY_ISA_VERSION
	.align		4
        /*0030*/ 	.byte	0x03, 0x5f
        /*0032*/ 	.short	0x0101


	//----- nvinfo : EIATTR_VRC_CTA_INIT_COUNT
	.align		4
        /*0034*/ 	.byte	0x02, 0x4a
	.zero		1
	.zero		1


	//----- nvinfo : EIATTR_EXIT_INSTR_OFFSETS
	.align		4
        /*0038*/ 	.byte	0x04, 0x1c
        /*003a*/ 	.short	(.L_474 - .L_473)


	//   ....[0]....
.L_473:
        /*003c*/ 	.word	0x000001c0


	//   ....[1]....
        /*0040*/ 	.word	0x000001f0


	//   ....[2]....
        /*0044*/ 	.word	0x000003b0


	//   ....[3]....
        /*0048*/ 	.word	0x00000460


	//   ....[4]....
        /*004c*/ 	.word	0x000004c0


	//----- nvinfo : EIATTR_MAX_THREADS
	.align		4
.L_474:
        /*0050*/ 	.byte	0x04, 0x05
        /*0052*/ 	.short	(.L_476 - .L_475)
.L_475:
        /*0054*/ 	.word	0x00000100
        /*0058*/ 	.word	0x00000001
        /*005c*/ 	.word	0x00000001


	//----- nvinfo : EIATTR_CRS_STACK_SIZE
	.align		4
.L_476:
        /*0060*/ 	.byte	0x04, 0x1e
        /*0062*/ 	.short	(.L_478 - .L_477)
.L_477:
        /*0064*/ 	.word	0x00000000


	//----- nvinfo : EIATTR_CBANK_PARAM_SIZE
	.align		4
.L_478:
        /*0068*/ 	.byte	0x03, 0x19
        /*006a*/ 	.short	0x0028


	//----- nvinfo : EIATTR_PARAM_CBANK
	.align		4
        /*006c*/ 	.byte	0x04, 0x0a
        /*006e*/ 	.short	(.L_480 - .L_479)
	.align		4
.L_479:
        /*0070*/ 	.word	index@(.nv.constant0._ZN3cub18CUB_300001_SM_10006detail8for_each13static_kernelINS2_12policy_hub_t12policy_500_tElN6thrust24THRUST_300001_SM_1000_NS8cuda_cub11__transform17unary_transform_fINS7_6detail15normal_iteratorINS7_10device_ptrIiEEEESF_NS9_14no_stencil_tagENS8_9__replace10constant_fIiEENSB_10functional5actorINSK_9compositeIJNSK_16operator_adaptorIN4cuda3std3__48equal_toIvEEEENSL_INSK_8argumentILj0EEEEENSL_INSK_5valueIiEEEEEEEEEEEEEvT0_T1_)
        /*0074*/ 	.short	0x0380
        /*0076*/ 	.short	0x0028


	//----- nvinfo : EIATTR_SW_WAR
	.align		4
.L_480:
        /*0078*/ 	.byte	0x04, 0x36
        /*007a*/ 	.short	(.L_482 - .L_481)
.L_481:
        /*007c*/ 	.word	0x00000008
.L_482:


//--------------------- .nv.info._ZN3cub18CUB_300001_SM_10006detail8for_each13static_kernelINS2_12policy_hub_t12policy_500_tElN6thrust24THRUST_300001_SM_1000_NS8cuda_cub6__fill7functorINS7_6detail15normal_iteratorINS7_10device_ptrIiEEEEiEEEEvT0_T1_ --------------------------
	.section	.nv.info._ZN3cub18CUB_300001_SM_10006detail8for_each13static_kernelINS2_12policy_hub_t12policy_500_tElN6thrust24THRUST_300001_SM_1000_NS8cuda_cub6__fill7functorINS7_6detail15normal_iteratorINS7_10device_ptrIiEEEEiEEEEvT0_T1_,"",@"SHT_CUDA_INFO"
	.sectionflags	@""
	.align	4


	//----- nvinfo : EIATTR_CUDA_API_VERSION
	.align		4
        /*0000*/ 	.byte	0x04, 0x37
        /*0002*/ 	.short	(.L_484 - .L_483)
.L_483:
        /*0004*/ 	.word	0x00000082


	//----- nvinfo : EIATTR_KPARAM_INFO
	.align		4
.L_484:
        /*0008*/ 	.byte	0x04, 0x17
        /*000a*/ 	.short	(.L_486 - .L_485)
.L_485:
        /*000c*/ 	.word	0x00000000
        /*0010*/ 	.short	0x0001
        /*0012*/ 	.short	0x0008
        /*0014*/ 	.byte	0x00, 0xf0, 0x41, 0x00


	//----- nvinfo : EIATTR_KPARAM_INFO
	.align		4
.L_486:
        /*0018*/ 	.byte	0x04, 0x17
        /*001a*/ 	.short	(.L_488 - .L_487)
.L_487:
        /*001c*/ 	.word	0x00000000
        /*0020*/ 	.short	0x0000
        /*0022*/ 	.short	0x0000
        /*0024*/ 	.byte	0x00, 0xf0, 0x21, 0x00


	//----- nvinfo : EIATTR_SPARSE_MMA_MASK
	.align		4
.L_488:
        /*0028*/ 	.byte	0x03, 0x50
        /*002a*/ 	.short	0x0000


	//----- nvinfo : EIATTR_MAXREG_COUNT
	.align		4
        /*002c*/ 	.byte	0x03, 0x1b
        /*002e*/ 	.short	0x00ff


	//----- nvinfo : EIATTR_MERCURY_ISA_VERSION
	.align		4
        /*0030*/ 	.byte	0x03, 0x5f
        /*0032*/ 	.short	0x0101


	//----- nvinfo : EIATTR_VRC_CTA_INIT_COUNT
	.align		4
        /*0034*/ 	.byte	0x02, 0x4a
	.zero		1
	.zero		1


	//----- nvinfo : EIATTR_EXIT_INSTR_OFFSETS
	.align		4
        /*0038*/ 	.byte	0x04, 0x1c
        /*003a*/ 	.short	(.L_490 - .L_489)


	//   ....[0]....
.L_489:
        /*003c*/ 	.word	0x00000130


	//   ....[1]....
        /*0040*/ 	.word	0x00000240


	//   ....[2]....
        /*0044*/ 	.word	0x00000270


	//----- nvinfo : EIATTR_MAX_THREADS
	.align		4
.L_490:
        /*0048*/ 	.byte	0x04, 0x05
        /*004a*/ 	.short	(.L_492 - .L_491)
.L_491:
        /*004c*/ 	.word	0x00000100
        /*0050*/ 	.word	0x00000001
        /*0054*/ 	.word	0x00000001


	//----- nvinfo : EIATTR_CBANK_PARAM_SIZE
	.align		4
.L_492:
        /*0058*/ 	.byte	0x03, 0x19
        /*005a*/ 	.short	0x0018


	//----- nvinfo : EIATTR_PARAM_CBANK
	.align		4
        /*005c*/ 	.byte	0x04, 0x0a
        /*005e*/ 	.short	(.L_494 - .L_493)
	.align		4
.L_493:
        /*0060*/ 	.word	index@(.nv.constant0._ZN3cub18CUB_300001_SM_10006detail8for_each13static_kernelINS2_12policy_hub_t12policy_500_tElN6thrust24THRUST_300001_SM_1000_NS8cuda_cub6__fill7functorINS7_6detail15normal_iteratorINS7_10device_ptrIiEEEEiEEEEvT0_T1_)
        /*0064*/ 	.short	0x0380
        /*0066*/ 	.short	0x0018


	//----- nvinfo : EIATTR_SW_WAR
	.align		4
.L_494:
        /*0068*/ 	.byte	0x04, 0x36
        /*006a*/ 	.short	(.L_496 - .L_495)
.L_495:
        /*006c*/ 	.word	0x00000008
.L_496:


//--------------------- .nv.info._ZN3cub18CUB_300001_SM_10006detail8for_each13static_kernelINS2_12policy_hub_t12policy_500_tElN6thrust24THRUST_300001_SM_1000_NS8cuda_cub10__tabulate7functorINS7_6detail15normal_iteratorINS7_10device_ptrIiEEEENS7_6system6detail7generic6detail22compute_sequence_valueIivEElEEEEvT0_T1_ --------------------------
	.section	.nv.info._ZN3cub18CUB_300001_SM_10006detail8for_each13static_kernelINS2_12policy_hub_t12policy_500_tElN6thrust24THRUST_300001_SM_1000_NS8cuda_cub10__tabulate7functorINS7_6detail15normal_iteratorINS7_10device_ptrIiEEEENS7_6system6detail7generic6detail22compute_sequence_valueIivEElEEEEvT0_T1_,"",@"SHT_CUDA_INFO"
	.sectionflags	@""
	.align	4


	//----- nvinfo : EIATTR_CUDA_API_VERSION
	.align		4
        /*0000*/ 	.byte	0x04, 0x37
        /*0002*/ 	.short	(.L_498 - .L_497)
.L_497:
        /*0004*/ 	.word	0x00000082


	//----- nvinfo : EIATTR_KPARAM_INFO
	.align		4
.L_498:
        /*0008*/ 	.byte	0x04, 0x17
        /*000a*/ 	.short	(.L_500 - .L_499)
.L_499:
        /*000c*/ 	.word	0x00000000
        /*0010*/ 	.short	0x0001
        /*0012*/ 	.short	0x0008
        /*0014*/ 	.byte	0x00, 0xf0, 0x41, 0x00


	//----- nvinfo : EIATTR_KPARAM_INFO
	.align		4
.L_500:
        /*0018*/ 	.byte	0x04, 0x17
        /*001a*/ 	.short	(.L_502 - .L_501)
.L_501:
        /*001c*/ 	.word	0x00000000
        /*0020*/ 	.short	0x0000
        /*0022*/ 	.short	0x0000
        /*0024*/ 	.byte	0x00, 0xf0, 0x21, 0x00


	//----- nvinfo : EIATTR_SPARSE_MMA_MASK
	.align		4
.L_502:
        /*0028*/ 	.byte	0x03, 0x50
        /*002a*/ 	.short	0x0000


	//----- nvinfo : EIATTR_MAXREG_COUNT
	.align		4
        /*002c*/ 	.byte	0x03, 0x1b
        /*002e*/ 	.short	0x00ff


	//----- nvinfo : EIATTR_MERCURY_ISA_VERSION
	.align		4
        /*0030*/ 	.byte	0x03, 0x5f
        /*0032*/ 	.short	0x0101


	//----- nvinfo : EIATTR_VRC_CTA_INIT_COUNT
	.align		4
        /*0034*/ 	.byte	0x02, 0x4a
	.zero		1
	.zero		1


	//----- nvinfo : EIATTR_EXIT_INSTR_OFFSETS
	.align		4
        /*0038*/ 	.byte	0x04, 0x1c
        /*003a*/ 	.short	(.L_504 - .L_503)


	//   ....[0]....
.L_503:
        /*003c*/ 	.word	0x00000160


	//   ....[1]....
        /*0040*/ 	.word	0x000002b0


	//   ....[2]....
        /*0044*/ 	.word	0x00000340


	//----- nvinfo : EIATTR_MAX_THREADS
	.align		4
.L_504:
        /*0048*/ 	.byte	0x04, 0x05
        /*004a*/ 	.short	(.L_506 - .L_505)
.L_505:
        /*004c*/ 	.word	0x00000100
        /*0050*/ 	.word	0x00000001
        /*0054*/ 	.word	0x00000001


	//----- nvinfo : EIATTR_CRS_STACK_SIZE
	.align		4
.L_506:
        /*0058*/ 	.byte	0x04, 0x1e
        /*005a*/ 	.short	(.L_508 - .L_507)
.L_507:
        /*005c*/ 	.word	0x00000000


	//----- nvinfo : EIATTR_CBANK_PARAM_SIZE
	.align		4
.L_508:
        /*0060*/ 	.byte	0x03, 0x19
        /*0062*/ 	.short	0x0018


	//----- nvinfo : EIATTR_PARAM_CBANK
	.align		4
        /*0064*/ 	.byte	0x04, 0x0a
        /*0066*/ 	.short	(.L_510 - .L_509)
	.align		4
.L_509:
        /*0068*/ 	.word	index@(.nv.constant0._ZN3cub18CUB_300001_SM_10006detail8for_each13static_kernelINS2_12policy_hub_t12policy_500_tElN6thrust24THRUST_300001_SM_1000_NS8cuda_cub10__tabulate7functorINS7_6detail15normal_iteratorINS7_10device_ptrIiEEEENS7_6system6detail7generic6detail22compute_sequence_valueIivEElEEEEvT0_T1_)
        /*006c*/ 	.short	0x0380
        /*006e*/ 	.short	0x0018


	//----- nvinfo : EIATTR_SW_WAR
	.align		4
.L_510:
        /*0070*/ 	.byte	0x04, 0x36
        /*0072*/ 	.short	(.L_512 - .L_511)
.L_511:
        /*0074*/ 	.word	0x00000008
.L_512:


//--------------------- .nv.info._ZN3cub18CUB_300001_SM_10006detail8for_each13static_kernelINS2_12policy_hub_t12policy_500_tEmN6thrust24THRUST_300001_SM_1000_NS8cuda_cub20__uninitialized_fill7functorINS7_10device_ptrIiEEiEEEEvT0_T1_ --------------------------
	.section	.nv.info._ZN3cub18CUB_300001_SM_10006detail8for_each13static_kernelINS2_12policy_hub_t12policy_500_tEmN6thrust24THRUST_300001_SM_1000_NS8cuda_cub20__uninitialized_fill7functorINS7_10device_ptrIiEEiEEEEvT0_T1_,"",@"SHT_CUDA_INFO"
	.sectionflags	@""
	.align	4


	//----- nvinfo : EIATTR_CUDA_API_VERSION
	.align		4
        /*0000*/ 	.byte	0x04, 0x37
        /*0002*/ 	.short	(.L_514 - .L_513)
.L_513:
        /*0004*/ 	.word	0x00000082


	//----- nvinfo : EIATTR_KPARAM_INFO
	.align		4
.L_514:
        /*0008*/ 	.byte	0x04, 0x17
        /*000a*/ 	.short	(.L_516 - .L_515)
.L_515:
        /*000c*/ 	.word	0x00000000
        /*0010*/ 	.short	0x0001
        /*0012*/ 	.short	0x0008
        /*0014*/ 	.byte	0x00, 0xf0, 0x41, 0x00


	//----- nvinfo : EIATTR_KPARAM_INFO
	.align		4
.L_516:
        /*0018*/ 	.byte	0x04, 0x17
        /*001a*/ 	.short	(.L_518 - .L_517)
.L_517:
        /*001c*/ 	.word	0x00000000
        /*0020*/ 	.short	0x0000
        /*0022*/ 	.short	0x0000
        /*0024*/ 	.byte	0x00, 0xf0, 0x21, 0x00


	//----- nvinfo : EIATTR_SPARSE_MMA_MASK
	.align		4
.L_518:
        /*0028*/ 	.byte	0x03, 0x50
        /*002a*/ 	.short	0x0000


	//----- nvinfo : EIATTR_MAXREG_COUNT
	.align		4
        /*002c*/ 	.byte	0x03, 0x1b
        /*002e*/ 	.short	0x00ff


	//----- nvinfo : EIATTR_MERCURY_ISA_VERSION
	.align		4
        /*0030*/ 	.byte	0x03, 0x5f
        /*0032*/ 	.short	0x0101


	//----- nvinfo : EIATTR_VRC_CTA_INIT_COUNT
	.align		4
        /*0034*/ 	.byte	0x02, 0x4a
	.zero		1
	.zero		1


	//----- nvinfo : EIATTR_EXIT_INSTR_OFFSETS
	.align		4
        /*0038*/ 	.byte	0x04, 0x1c
        /*003a*/ 	.short	(.L_520 - .L_519)


	//   ....[0]....
.L_519:
        /*003c*/ 	.word	0x00000130


	//   ....[1]....
        /*0040*/ 	.word	0x00000230


	//   ....[2]....
        /*0044*/ 	.word	0x00000260


	//----- nvinfo : EIATTR_MAX_THREADS
	.align		4
.L_520:
        /*0048*/ 	.byte	0x04, 0x05
        /*004a*/ 	.short	(.L_522 - .L_521)
.L_521:
        /*004c*/ 	.word	0x00000100
        /*0050*/ 	.word	0x00000001
        /*0054*/ 	.word	0x00000001


	//----- nvinfo : EIATTR_CBANK_PARAM_SIZE
	.align		4
.L_522:
        /*0058*/ 	.byte	0x03, 0x19
        /*005a*/ 	.short	0x0018


	//----- nvinfo : EIATTR_PARAM_CBANK
	.align		4
        /*005c*/ 	.byte	0x04, 0x0a
        /*005e*/ 	.short	(.L_524 - .L_523)
	.align		4
.L_523:
        /*0060*/ 	.word	index@(.nv.constant0._ZN3cub18CUB_300001_SM_10006detail8for_each13static_kernelINS2_12policy_hub_t12policy_500_tEmN6thrust24THRUST_300001_SM_1000_NS8cuda_cub20__uninitialized_fill7functorINS7_10device_ptrIiEEiEEEEvT0_T1_)
        /*0064*/ 	.short	0x0380
        /*0066*/ 	.short	0x0018


	//----- nvinfo : EIATTR_SW_WAR
	.align		4
.L_524:
        /*0068*/ 	.byte	0x04, 0x36
        /*006a*/ 	.short	(.L_526 - .L_525)
.L_525:
        /*006c*/ 	.word	0x00000008
.L_526:


//--------------------- .nv.info._ZN3cub18CUB_300001_SM_10006detail8for_each13static_kernelINS2_12policy_hub_t12policy_500_tElN6thrust24THRUST_300001_SM_1000_NS8cuda_cub6__fill7functorINS7_6detail15normal_iteratorINS7_10device_ptrIfEEEEfEEEEvT0_T1_ --------------------------
	.section	.nv.info._ZN3cub18CUB_300001_SM_10006detail8for_each13static_kernelINS2_12policy_hub_t12policy_500_tElN6thrust24THRUST_300001_SM_1000_NS8cuda_cub6__fill7functorINS7_6detail15normal_iteratorINS7_10device_ptrIfEEEEfEEEEvT0_T1_,"",@"SHT_CUDA_INFO"
	.sectionflags	@""
	.align	4


	//----- nvinfo : EIATTR_CUDA_API_VERSION
	.align		4
        /*0000*/ 	.byte	0x04, 0x37
        /*0002*/ 	.short	(.L_528 - .L_527)
.L_527:
        /*0004*/ 	.word	0x00000082


	//----- nvinfo : EIATTR_KPARAM_INFO
	.align		4
.L_528:
        /*0008*/ 	.byte	0x04, 0x17
        /*000a*/ 	.short	(.L_530 - .L_529)
.L_529:
        /*000c*/ 	.word	0x00000000
        /*0010*/ 	.short	0x0001
        /*0012*/ 	.short	0x0008
        /*0014*/ 	.byte	0x00, 0xf0, 0x41, 0x00


	//----- nvinfo : EIATTR_KPARAM_INFO
	.align		4
.L_530:
        /*0018*/ 	.byte	0x04, 0x17
        /*001a*/ 	.short	(.L_532 - .L_531)
.L_531:
        /*001c*/ 	.word	0x00000000
        /*0020*/ 	.short	0x0000
        /*0022*/ 	.short	0x0000
        /*0024*/ 	.byte	0x00, 0xf0, 0x21, 0x00


	//----- nvinfo : EIATTR_SPARSE_MMA_MASK
	.align		4
.L_532:
        /*0028*/ 	.byte	0x03, 0x50
        /*002a*/ 	.short	0x0000


	//----- nvinfo : EIATTR_MAXREG_COUNT
	.align		4
        /*002c*/ 	.byte	0x03, 0x1b
        /*002e*/ 	.short	0x00ff


	//----- nvinfo : EIATTR_MERCURY_ISA_VERSION
	.align		4
        /*0030*/ 	.byte	0x03, 0x5f
        /*0032*/ 	.short	0x0101


	//----- nvinfo : EIATTR_VRC_CTA_INIT_COUNT
	.align		4
        /*0034*/ 	.byte	0x02, 0x4a
	.zero		1
	.zero		1


	//----- nvinfo : EIATTR_EXIT_INSTR_OFFSETS
	.align		4
        /*0038*/ 	.byte	0x04, 0x1c
        /*003a*/ 	.short	(.L_534 - .L_533)


	//   ....[0]....
.L_533:
        /*003c*/ 	.word	0x00000130


	//   ....[1]....
        /*0040*/ 	.word	0x00000240


	//   ....[2]....
        /*0044*/ 	.word	0x00000270


	//----- nvinfo : EIATTR_MAX_THREADS
	.align		4
.L_534:
        /*0048*/ 	.byte	0x04, 0x05
        /*004a*/ 	.short	(.L_536 - .L_535)
.L_535:
        /*004c*/ 	.word	0x00000100
        /*0050*/ 	.word	0x00000001
        /*0054*/ 	.word	0x00000001


	//----- nvinfo : EIATTR_CBANK_PARAM_SIZE
	.align		4
.L_536:
        /*0058*/ 	.byte	0x03, 0x19
        /*005a*/ 	.short	0x0018


	//----- nvinfo : EIATTR_PARAM_CBANK
	.align		4
        /*005c*/ 	.byte	0x04, 0x0a
        /*005e*/ 	.short	(.L_538 - .L_537)
	.align		4
.L_537:
        /*0060*/ 	.word	index@(.nv.constant0._ZN3cub18CUB_300001_SM_10006detail8for_each13static_kernelINS2_12policy_hub_t12policy_500_tElN6thrust24THRUST_300001_SM_1000_NS8cuda_cub6__fill7functorINS7_6detail15normal_iteratorINS7_10device_ptrIfEEEEfEEEEvT0_T1_)
        /*0064*/ 	.short	0x0380
        /*0066*/ 	.short	0x0018


	//----- nvinfo : EIATTR_SW_WAR
	.align		4
.L_538:
        /*0068*/ 	.byte	0x04, 0x36
        /*006a*/ 	.short	(.L_540 - .L_539)
.L_539:
        /*006c*/ 	.word	0x00000008
.L_540:


//--------------------- .nv.info._ZN3cub18CUB_300001_SM_10006detail8for_each13static_kernelINS2_12policy_hub_t12policy_500_tEmN6thrust24THRUST_300001_SM_1000_NS8cuda_cub20__uninitialized_fill7functorINS7_10device_ptrIfEEfEEEEvT0_T1_ --------------------------
	.section	.nv.info._ZN3cub18CUB_300001_SM_10006detail8for_each13static_kernelINS2_12policy_hub_t12policy_500_tEmN6thrust24THRUST_300001_SM_1000_NS8cuda_cub20__uninitialized_fill7functorINS7_10device_ptrIfEEfEEEEvT0_T1_,"",@"SHT_CUDA_INFO"
	.sectionflags	@""
	.align	4


	//----- nvinfo : EIATTR_CUDA_API_VERSION
	.align		4
        /*0000*/ 	.byte	0x04, 0x37
        /*0002*/ 	.short	(.L_542 - .L_541)
.L_541:
        /*0004*/ 	.word	0x00000082


	//----- nvinfo : EIATTR_KPARAM_INFO
	.align		4
.L_542:
        /*0008*/ 	.byte	0x04, 0x17
        /*000a*/ 	.short	(.L_544 - .L_543)
.L_543:
        /*000c*/ 	.word	0x00000000
        /*0010*/ 	.short	0x0001
        /*0012*/ 	.short	0x0008
        /*0014*/ 	.byte	0x00, 0xf0, 0x41, 0x00


	//----- nvinfo : EIATTR_KPARAM_INFO
	.align		4
.L_544:
        /*0018*/ 	.byte	0x04, 0x17
        /*001a*/ 	.short	(.L_546 - .L_545)
.L_545:
        /*001c*/ 	.word	0x00000000
        /*0020*/ 	.short	0x0000
        /*0022*/ 	.short	0x0000
        /*0024*/ 	.byte	0x00, 0xf0, 0x21, 0x00


	//----- nvinfo : EIATTR_SPARSE_MMA_MASK
	.align		4
.L_546:
        /*0028*/ 	.byte	0x03, 0x50
        /*002a*/ 	.short	0x0000


	//----- nvinfo : EIATTR_MAXREG_COUNT
	.align		4
        /*002c*/ 	.byte	0x03, 0x1b
        /*002e*/ 	.short	0x00ff


	//----- nvinfo : EIATTR_MERCURY_ISA_VERSION
	.align		4
        /*0030*/ 	.byte	0x03, 0x5f
        /*0032*/ 	.short	0x0101


	//----- nvinfo : EIATTR_VRC_CTA_INIT_COUNT
	.align		4
        /*0034*/ 	.byte	0x02, 0x4a
	.zero		1
	.zero		1


	//----- nvinfo : EIATTR_EXIT_INSTR_OFFSETS
	.align		4
        /*0038*/ 	.byte	0x04, 0x1c
        /*003a*/ 	.short	(.L_548 - .L_547)


	//   ....[0]....
.L_547:
        /*003c*/ 	.word	0x00000130


	//   ....[1]....
        /*0040*/ 	.word	0x00000230


	//   ....[2]....
        /*0044*/ 	.word	0x00000260


	//----- nvinfo : EIATTR_MAX_THREADS
	.align		4
.L_548:
        /*0048*/ 	.byte	0x04, 0x05
        /*004a*/ 	.short	(.L_550 - .L_549)
.L_549:
        /*004c*/ 	.word	0x00000100
        /*0050*/ 	.word	0x00000001
        /*0054*/ 	.word	0x00000001


	//----- nvinfo : EIATTR_CBANK_PARAM_SIZE
	.align		4
.L_550:
        /*0058*/ 	.byte	0x03, 0x19
        /*005a*/ 	.short	0x0018


	//----- nvinfo : EIATTR_PARAM_CBANK
	.align		4
        /*005c*/ 	.byte	0x04, 0x0a
        /*005e*/ 	.short	(.L_552 - .L_551)
	.align		4
.L_551:
        /*0060*/ 	.word	index@(.nv.constant0._ZN3cub18CUB_300001_SM_10006detail8for_each13static_kernelINS2_12policy_hub_t12policy_500_tEmN6thrust24THRUST_300001_SM_1000_NS8cuda_cub20__uninitialized_fill7functorINS7_10device_ptrIfEEfEEEEvT0_T1_)
        /*0064*/ 	.short	0x0380
        /*0066*/ 	.short	0x0018


	//----- nvinfo : EIATTR_SW_WAR
	.align		4
.L_552:
        /*0068*/ 	.byte	0x04, 0x36
        /*006a*/ 	.short	(.L_554 - .L_553)
.L_553:
        /*006c*/ 	.word	0x00000008
.L_554:


//--------------------- .nv.info._ZN3cub18CUB_300001_SM_10006detail11EmptyKernelIvEEvv --------------------------
	.section	.nv.info._ZN3cub18CUB_300001_SM_10006detail11EmptyKernelIvEEvv,"",@"SHT_CUDA_INFO"
	.sectionflags	@""
	.align	4


	//----- nvinfo : EIATTR_CUDA_API_VERSION
	.align		4
        /*0000*/ 	.byte	0x04, 0x37
        /*0002*/ 	.short	(.L_556 - .L_555)
.L_555:
        /*0004*/ 	.word	0x00000082


	//----- nvinfo : EIATTR_SPARSE_MMA_MASK
	.align		4
.L_556:
        /*0008*/ 	.byte	0x03, 0x50
        /*000a*/ 	.short	0x0000


	//----- nvinfo : EIATTR_MAXREG_COUNT
	.align		4
        /*000c*/ 	.byte	0x03, 0x1b
        /*000e*/ 	.short	0x00ff


	//----- nvinfo : EIATTR_MERCURY_ISA_VERSION
	.align		4
        /*0010*/ 	.byte	0x03, 0x5f
        /*0012*/ 	.short	0x0101


	//----- nvinfo : EIATTR_VRC_CTA_INIT_COUNT
	.align		4
        /*0014*/ 	.byte	0x02, 0x4a
	.zero		1
	.zero		1


	//----- nvinfo : EIATTR_EXIT_INSTR_OFFSETS
	.align		4
        /*0018*/ 	.byte	0x04, 0x1c
        /*001a*/ 	.short	(.L_558 - .L_557)


	//   ....[0]....
.L_557:
        /*001c*/ 	.word	0x00000010


	//----- nvinfo : EIATTR_SW_WAR
	.align		4
.L_558:
        /*0020*/ 	.byte	0x04, 0x36
        /*0022*/ 	.short	(.L_560 - .L_559)
.L_559:
        /*0024*/ 	.word	0x00000008
.L_560:


//--------------------- .nv.callgraph             --------------------------
	.section	.nv.callgraph,"",@"SHT_CUDA_CALLGRAPH"
	.align	4
	.sectionentsize	8
	.align		4
        /*0000*/ 	.word	0x00000000
	.align		4
        /*0004*/ 	.word	0xffffffff
	.align		4
        /*0008*/ 	.word	0x00000000
	.align		4
        /*000c*/ 	.word	0xfffffffe
	.align		4
        /*0010*/ 	.word	0x00000000
	.align		4
        /*0014*/ 	.word	0xfffffffd
	.align		4
        /*0018*/ 	.word	0x00000000
	.align		4
        /*001c*/ 	.word	0xfffffffc


//--------------------- .nv.constant4             --------------------------
	.section	.nv.constant4,"a",@progbits
	.align	8
	.align		8
.nv.constant4:
        /*0000*/ 	.dword	_ZN34_INTERNAL_6317bcc2_4_k_cu_54babb5d4cuda3std3__45__cpo5beginE
	.align		8
        /*0008*/ 	.dword	_ZN34_INTERNAL_6317bcc2_4_k_cu_54babb5d4cuda3std3__45__cpo3endE
	.align		8
        /*0010*/ 	.dword	_ZN34_INTERNAL_6317bcc2_4_k_cu_54babb5d4cuda3std3__45__cpo6cbeginE
	.align		8
        /*0018*/ 	.dword	_ZN34_INTERNAL_6317bcc2_4_k_cu_54babb5d4cuda3std3__45__cpo4cendE
	.align		8
        /*0020*/ 	.dword	_ZN34_INTERNAL_6317bcc2_4_k_cu_54babb5d4cuda3std3__45__cpo6rbeginE
	.align		8
        /*0028*/ 	.dword	_ZN34_INTERNAL_6317bcc2_4_k_cu_54babb5d4cuda3std3__45__cpo4rendE
	.align		8
        /*0030*/ 	.dword	_ZN34_INTERNAL_6317bcc2_4_k_cu_54babb5d4cuda3std3__45__cpo7crbeginE
	.align		8
        /*0038*/ 	.dword	_ZN34_INTERNAL_6317bcc2_4_k_cu_54babb5d4cuda3std3__45__cpo5crendE
	.align		8
        /*0040*/ 	.dword	_ZN34_INTERNAL_6317bcc2_4_k_cu_54babb5d4cuda3std3__436_GLOBAL__N__6317bcc2_4_k_cu_54babb5d6ignoreE
	.align		8
        /*0048*/ 	.dword	_ZN34_INTERNAL_6317bcc2_4_k_cu_54babb5d4cuda3std3__419piecewise_constructE
	.align		8
        /*0050*/ 	.dword	_ZN34_INTERNAL_6317bcc2_4_k_cu_54babb5d4cuda3std3__48in_placeE
	.align		8
        /*0058*/ 	.dword	_ZN34_INTERNAL_6317bcc2_4_k_cu_54babb5d4cuda3std3__420unreachable_sentinelE
	.align		8
        /*0060*/ 	.dword	_ZN34_INTERNAL_6317bcc2_4_k_cu_54babb5d4cuda3std3__47nulloptE
	.align		8
        /*0068*/ 	.dword	_ZN34_INTERNAL_6317bcc2_4_k_cu_54babb5d4cuda3std3__48unexpectE
	.align		8
        /*0070*/ 	.dword	_ZN34_INTERNAL_6317bcc2_4_k_cu_54babb5d4cuda3std6ranges3__45__cpo4swapE
	.align		8
        /*0078*/ 	.dword	_ZN34_INTERNAL_6317bcc2_4_k_cu_54babb5d4cuda3std6ranges3__45__cpo9iter_moveE
	.align		8
        /*0080*/ 	.dword	_ZN34_INTERNAL_6317bcc2_4_k_cu_54babb5d4cuda3std6ranges3__45__cpo5beginE
	.align		8
        /*0088*/ 	.dword	_ZN34_INTERNAL_6317bcc2_4_k_cu_54babb5d4cuda3std6ranges3__45__cpo3endE
	.align		8
        /*0090*/ 	.dword	_ZN34_INTERNAL_6317bcc2_4_k_cu_54babb5d4cuda3std6ranges3__45__cpo6cbeginE
	.align		8
        /*0098*/ 	.dword	_ZN34_INTERNAL_6317bcc2_4_k_cu_54babb5d4cuda3std6ranges3__45__cpo4cendE
	.align		8
        /*00a0*/ 	.dword	_ZN34_INTERNAL_6317bcc2_4_k_cu_54babb5d4cuda3std6ranges3__45__cpo7advanceE
	.align		8
        /*00a8*/ 	.dword	_ZN34_INTERNAL_6317bcc2_4_k_cu_54babb5d4cuda3std6ranges3__45__cpo9iter_swapE
	.align		8
        /*00b0*/ 	.dword	_ZN34_INTERNAL_6317bcc2_4_k_cu_54babb5d4cuda3std6ranges3__45__cpo4nextE
	.align		8
        /*00b8*/ 	.dword	_ZN34_INTERNAL_6317bcc2_4_k_cu_54babb5d4cuda3std6ranges3__45__cpo4prevE
	.align		8
        /*00c0*/ 	.dword	_ZN34_INTERNAL_6317bcc2_4_k_cu_54babb5d4cuda3std6ranges3__45__cpo4dataE
	.align		8
        /*00c8*/ 	.dword	_ZN34_INTERNAL_6317bcc2_4_k_cu_54babb5d4cuda3std6ranges3__45__cpo5cdataE
	.align		8
        /*00d0*/ 	.dword	_ZN34_INTERNAL_6317bcc2_4_k_cu_54babb5d4cuda3std6ranges3__45__cpo4sizeE
	.align		8
        /*00d8*/ 	.dword	_ZN34_INTERNAL_6317bcc2_4_k_cu_54babb5d4cuda3std6ranges3__45__cpo5ssizeE
	.align		8
        /*00e0*/ 	.dword	_ZN34_INTERNAL_6317bcc2_4_k_cu_54babb5d4cuda3std6ranges3__45__cpo8distanceE
	.align		8
        /*00e8*/ 	.dword	_ZN34_INTERNAL_6317bcc2_4_k_cu_54babb5d6thrust24THRUST_300001_SM_1000_NS8cuda_cub3parE
	.align		8
        /*00f0*/ 	.dword	_ZN34_INTERNAL_6317bcc2_4_k_cu_54babb5d6thrust24THRUST_300001_SM_1000_NS8cuda_cub10par_nosyncE
	.align		8
        /*00f8*/ 	.dword	_ZN34_INTERNAL_6317bcc2_4_k_cu_54babb5d6thrust24THRUST_300001_SM_1000_NS6system6detail10sequential3seqE
	.align		8
        /*0100*/ 	.dword	_ZN34_INTERNAL_6317bcc2_4_k_cu_54babb5d6thrust24THRUST_300001_SM_1000_NS12placeholders2_1E
	.align		8
        /*0108*/ 	.dword	_ZN34_INTERNAL_6317bcc2_4_k_cu_54babb5d6thrust24THRUST_300001_SM_1000_NS12placeholders2_2E
	.align		8
        /*0110*/ 	.dword	_ZN34_INTERNAL_6317bcc2_4_k_cu_54babb5d6thrust24THRUST_300001_SM_1000_NS12placeholders2_3E
	.align		8
        /*0118*/ 	.dword	_ZN34_INTERNAL_6317bcc2_4_k_cu_54babb5d6thrust24THRUST_300001_SM_1000_NS12placeholders2_4E
	.align		8
        /*0120*/ 	.dword	_ZN34_INTERNAL_6317bcc2_4_k_cu_54babb5d6thrust24THRUST_300001_SM_1000_NS12placeholders2_5E
	.align		8
        /*0128*/ 	.dword	_ZN34_INTERNAL_6317bcc2_4_k_cu_54babb5d6thrust24THRUST_300001_SM_1000_NS12placeholders2_6E
	.align		8
        /*0130*/ 	.dword	_ZN34_INTERNAL_6317bcc2_4_k_cu_54babb5d6thrust24THRUST_300001_SM_1000_NS12placeholders2_7E
	.align		8
        /*0138*/ 	.dword	_ZN34_INTERNAL_6317bcc2_4_k_cu_54babb5d6thrust24THRUST_300001_SM_1000_NS12placeholders2_8E
	.align		8
        /*0140*/ 	.dword	_ZN34_INTERNAL_6317bcc2_4_k_cu_54babb5d6thrust24THRUST_300001_SM_1000_NS12placeholders2_9E
	.align		8
        /*0148*/ 	.dword	_ZN34_INTERNAL_6317bcc2_4_k_cu_54babb5d6thrust24THRUST_300001_SM_1000_NS12placeholders3_10E
	.align		8
        /*0150*/ 	.dword	_ZN34_INTERNAL_6317bcc2_4_k_cu_54babb5d6thrust24THRUST_300001_SM_1000_NS3seqE


//--------------------- .text._ZN3cub18CUB_300001_SM_10006detail9transform16transform_kernelINS2_10policy_hubILb0EN4cuda3std3__45tupleIJN6thrust24THRUST_300001_SM_1000_NS6detail15normal_iteratorINSA_10device_ptrIiEEEESF_EEEE10policy1000ElNS7_7modulusIiEESF_JPiSL_EEEvT0_iT1_T2_DpNS2_10kernel_argIT3_EE --------------------------
	.section	.text._ZN3cub18CUB_300001_SM_10006detail9transform16transform_kernelINS2_10policy_hubILb0EN4cuda3std3__45tupleIJN6thrust24THRUST_300001_SM_1000_NS6detail15normal_iteratorINSA_10device_ptrIiEEEESF_EEEE10policy1000ElNS7_7modulusIiEESF_JPiSL_EEEvT0_iT1_T2_DpNS2_10kernel_argIT3_EE,"ax",@progbits
	.align	128
        .global         _ZN3cub18CUB_300001_SM_10006detail9transform16transform_kernelINS2_10policy_hubILb0EN4cuda3std3__45tupleIJN6thrust24THRUST_300001_SM_1000_NS6detail15normal_iteratorINSA_10device_ptrIiEEEESF_EEEE10policy1000ElNS7_7modulusIiEESF_JPiSL_EEEvT0_iT1_T2_DpNS2_10kernel_argIT3_EE
        .type           _ZN3cub18CUB_300001_SM_10006detail9transform16transform_kernelINS2_10policy_hubILb0EN4cuda3std3__45tupleIJN6thrust24THRUST_300001_SM_1000_NS6detail15normal_iteratorINSA_10device_ptrIiEEEESF_EEEE10policy1000ElNS7_7modulusIiEESF_JPiSL_EEEvT0_iT1_T2_DpNS2_10kernel_argIT3_EE,@function
        .size           _ZN3cub18CUB_300001_SM_10006detail9transform16transform_kernelINS2_10policy_hubILb0EN4cuda3std3__45tupleIJN6thrust24THRUST_300001_SM_1000_NS6detail15normal_iteratorINSA_10device_ptrIiEEEESF_EEEE10policy1000ElNS7_7modulusIiEESF_JPiSL_EEEvT0_iT1_T2_DpNS2_10kernel_argIT3_EE,(.L_x_257 - _ZN3cub18CUB_300001_SM_10006detail9transform16transform_kernelINS2_10policy_hubILb0EN4cuda3std3__45tupleIJN6thrust24THRUST_300001_SM_1000_NS6detail15normal_iteratorINSA_10device_ptrIiEEEESF_EEEE10policy1000ElNS7_7modulusIiEESF_JPiSL_EEEvT0_iT1_T2_DpNS2_10kernel_argIT3_EE)
        .other          _ZN3cub18CUB_300001_SM_10006detail9transform16transform_kernelINS2_10policy_hubILb0EN4cuda3std3__45tupleIJN6thrust24THRUST_300001_SM_1000_NS6detail15normal_iteratorINSA_10device_ptrIiEEEESF_EEEE10policy1000ElNS7_7modulusIiEESF_JPiSL_EEEvT0_iT1_T2_DpNS2_10kernel_argIT3_EE,@"STO_CUDA_ENTRY STV_DEFAULT"
_ZN3cub18CUB_300001_SM_10006detail9transform16transform_kernelINS2_10policy_hubILb0EN4cuda3std3__45tupleIJN6thrust24THRUST_300001_SM_1000_NS6detail15normal_iteratorINSA_10device_ptrIiEEEESF_EEEE10policy1000ElNS7_7modulusIiEESF_JPiSL_EEEvT0_iT1_T2_DpNS2_10kernel_argIT3_EE:
.text._ZN3cub18CUB_300001_SM_10006detail9transform16transform_kernelINS2_10policy_hubILb0EN4cuda3std3__45tupleIJN6thrust24THRUST_300001_SM_1000_NS6detail15normal_iteratorINSA_10device_ptrIiEEEESF_EEEE10policy1000ElNS7_7modulusIiEESF_JPiSL_EEEvT0_iT1_T2_DpNS2_10kernel_argIT3_EE:
[----:B------:R-:W-:Y:S01]  /*0000*/  LDC R1, c[0x0][0x37c] ;  /* 0x0000df00ff017b82 */ /* 0x000fe20000000800 */
[----:B------:R-:W1:Y:S07]  /*0010*/  LDCU UR24, c[0x0][0x388] ;  /* 0x00007100ff1877ac */ /* 0x000e6e0008000800 */
[----:B------:R-:W2:Y:S01]  /*0020*/  S2UR UR5, SR_CTAID.X ;  /* 0x00000000000579c3 */ /* 0x000ea20000002500 */
[----:B------:R-:W3:Y:S01]  /*0030*/  LDCU UR7, c[0x0][0x370] ;  /* 0x00006e00ff0777ac */ /* 0x000ee20008000800 */
[----:B------:R-:W4:Y:S06]  /*0040*/  LDCU.64 UR22, c[0x0][0x358] ;  /* 0x00006b00ff1677ac */ /* 0x000f2c0008000a00 */
[----:B------:R-:W5:Y:S01]  /*0050*/  LDC.64 R2, c[0x0][0x380] ;  /* 0x0000e000ff027b82 */ /* 0x000f620000000a00 */
[----:B-1----:R-:W-:-:S04]  /*0060*/  USHF.L.U32 UR19, UR24, 0x7, URZ ;  /* 0x0000000718137899 */ /* 0x002fc800080006ff */
[----:B------:R-:W-:Y:S02]  /*0070*/  USHF.R.S32.HI UR8, URZ, 0x1f, UR19 ;  /* 0x0000001fff087899 */ /* 0x000fe40008011413 */
[----:B--2---:R-:W-:Y:S02]  /*0080*/  UIMAD.WIDE.U32 UR20, UR19, UR5, URZ ;  /* 0x00000005131472a5 */ /* 0x004fe4000f8e00ff */
[----:B------:R-:W-:Y:S02]  /*0090*/  UIMAD UR6, UR8, UR5, URZ ;  /* 0x00000005080672a4 */ /* 0x000fe4000f8e02ff */
[----:B------:R-:W-:Y:S02]  /*00a0*/  UIADD3 UR4, UPT, UPT, UR5, 0x2, URZ ;  /* 0x0000000205047890 */ /* 0x000fe4000fffe0ff */
[----:B------:R-:W-:Y:S02]  /*00b0*/  UIADD3 UR6, UPT, UPT, UR21, UR6, URZ ;  /* 0x0000000615067290 */ /* 0x000fe4000fffe0ff */
[----:B---3--:R-:W-:Y:S01]  /*00c0*/  UISETP.GE.U32.AND UP0, UPT, UR4, UR7, UPT ;  /* 0x000000070400728c */ /* 0x008fe2000bf06070 */
[----:B-----5:R-:W-:-:S03]  /*00d0*/  IADD3 R0, P0, PT, R2, -UR20, RZ ;  /* 0x8000001402007c10 */ /* 0x020fc6000ff1e0ff */
[----:B------:R-:W-:Y:S01]  /*00e0*/  UISETP.EQ.OR UP0, UPT, UR5, URZ, UP0 ;  /* 0x000000ff0500728c */ /* 0x000fe20008702670 */
[----:B------:R-:W-:Y:S02]  /*00f0*/  IADD3.X R2, PT, PT, R3, ~UR6, RZ, P0, !PT ;  /* 0x8000000603027c10 */ /* 0x000fe400087fe4ff */
[----:B------:R-:W-:-:S04]  /*0100*/  ISETP.LT.U32.AND P0, PT, R0, UR19, PT ;  /* 0x0000001300007c0c */ /* 0x000fc8000bf01070 */
[----:B------:R-:W-:-:S04]  /*0110*/  ISETP.LT.AND.EX P0, PT, R2, UR8, PT, P0 ;  /* 0x0000000802007c0c */ /* 0x000fc8000bf01300 */
[----:B------:R-:W-:Y:S01]  /*0120*/  SEL R0, R0, UR19, P0 ;  /* 0x0000001300007c07 */ /* 0x000fe20008000000 */
[----:B----4-:R-:W-:Y:S08]  /*0130*/  BRA.U UP0, `(.L_x_0) ;  /* 0x0000000100e47547 */ /* 0x010ff0000b800000 */
[----:B------:R-:W1:Y:S01]  /*0140*/  S2R R2, SR_TID.X ;  /* 0x0000000000027919 */ /* 0x000e620000002100 */
[----:B------:R-:W-:Y:S01]  /*0150*/  ELECT P0, URZ, PT ;  /* 0x0000000000ff782f */ /* 0x000fe20003800000 */
[----:B------:R-:W-:Y:S03]  /*0160*/  BSSY.RECONVERGENT B0, `(.L_x_1) ;  /* 0x000002e000007945 */ /* 0x000fe60003800200 */
[----:B-1----:R-:W-:-:S13]  /*0170*/  ISETP.GT.U32.OR P0, PT, R2, 0x1f, !P0 ;  /* 0x0000001f0200780c */ /* 0x002fda0004704470 */
[----:B------:R-:W-:Y:S05]  /*0180*/  @P0 BRA `(.L_x_2) ;  /* 0x0000000000ac0947 */ /* 0x000fea0003800000 */
[----:B------:R-:W1:Y:S01]  /*0190*/  S2UR UR18, SR_CgaCtaId ;  /* 0x00000000001279c3 */ /* 0x000e620000008800 */
[----:B------:R-:W2:Y:S01]  /*01a0*/  LDCU UR15, c[0x0][0x3a0] ;  /* 0x00007400ff0f77ac */ /* 0x000ea20008000800 */
[----:B------:R-:W3:Y:S01]  /*01b0*/  LDCU UR17, c[0x0][0x3b0] ;  /* 0x00007600ff1177ac */ /* 0x000ee20008000800 */
[----:B------:R-:W-:Y:S01]  /*01c0*/  ULEA UR14, UR24, 0xf, 0x9 ;  /* 0x0000000f180e7891 */ /* 0x000fe2000f8e48ff */
[----:B------:R-:W-:Y:S01]  /*01d0*/  UMOV UR7, 0x400 ;  /* 0x0000040000077882 */ /* 0x000fe20000000000 */
[----:B------:R-:W-:Y:S01]  /*01e0*/  UMOV UR10, 0x1 ;  /* 0x00000001000a7882 */ /* 0x000fe20000000000 */
[----:B------:R-:W4:Y:S01]  /*01f0*/  LDCU.64 UR4, c[0x0][0x398] ;  /* 0x00007300ff0477ac */ /* 0x000f220008000a00 */
[----:B------:R-:W-:-:S04]  /*0200*/  UIADD3 UR10, UPT, UPT, -UR10, 0x100000, URZ ;  /* 0x001000000a0a7890 */ /* 0x000fc8000fffe1ff */
[----:B------:R-:W-:Y:S02]  /*0210*/  USHF.L.U32 UR11, UR10, 0xb, URZ ;  /* 0x0000000b0a0b7899 */ /* 0x000fe400080006ff */
[----:B------:R-:W-:Y:S02]  /*0220*/  USHF.L.U32 UR10, UR10, 0x1, URZ ;  /* 0x000000010a0a7899 */ /* 0x000fe400080006ff */
[----:B--2---:R-:W-:Y:S01]  /*0230*/  UIADD3 UR15, UPT, UPT, UR14, UR15, URZ ;  /* 0x0000000f0e0f7290 */ /* 0x004fe2000fffe0ff */
[----:B------:R-:W2:Y:S01]  /*0240*/  LDCU.64 UR12, c[0x0][0x3a8] ;  /* 0x00007500ff0c77ac */ /* 0x000ea20008000a00 */
[----:B---3--:R-:W-:Y:S02]  /*0250*/  UIADD3 UR14, UPT, UPT, UR14, UR17, URZ ;  /* 0x000000110e0e7290 */ /* 0x008fe4000fffe0ff */
[----:B-1----:R-:W-:Y:S02]  /*0260*/  ULEA UR17, UR18, UR7, 0x18 ;  /* 0x0000000712117291 */ /* 0x002fe4000f8ec0ff */
[----:B------:R-:W-:-:S02]  /*0270*/  UIADD3 UR16, UPT, UPT, UR7, 0x80, URZ ;  /* 0x0000008007107890 */ /* 0x000fc4000fffe0ff */
[----:B------:R-:W-:Y:S02]  /*0280*/  USHF.L.U64.HI UR9, UR20, 0x2, UR6 ;  /* 0x0000000214097899 */ /* 0x000fe40008010206 */
[----:B------:R-:W-:Y:S02]  /*0290*/  USHF.L.U32 UR8, UR20, 0x2, URZ ;  /* 0x0000000214087899 */ /* 0x000fe400080006ff */
[----:B------:R-:W-:Y:S02]  /*02a0*/  ULOP3.LUT UR15, UR15, 0xfffffff0, URZ, 0xc0, !UPT ;  /* 0xfffffff00f0f7892 */ /* 0x000fe4000f8ec0ff */
[----:B------:R-:W-:Y:S01]  /*02b0*/  ULOP3.LUT UR14, UR14, 0xfffffff0, URZ, 0xc0, !UPT ;  /* 0xfffffff00e0e7892 */ /* 0x000fe2000f8ec0ff */
[----:B------:R-:W1:Y:S02]  /*02c0*/  FENCE.VIEW.ASYNC.S ;  /* 0x00000000000073c6 */ /* 0x000e640000000000 */
[----:B-1----:R1:W3:Y:S02]  /*02d0*/  SYNCS.EXCH.64 URZ, [UR17], UR10 ;  /* 0x0000000a11ff75b2 */ /* 0x0022e40008000100 */
[----:B------:R-:W-:Y:S01]  /*02e0*/  @!PT LDS RZ, [RZ] ;  /* 0x00000000fffff984 */ /* 0x000fe20000000800 */
[----:B------:R-:W-:Y:S01]  /*02f0*/  @!PT LDS RZ, [RZ] ;  /* 0x00000000fffff984 */ /* 0x000fe20000000800 */
[----:B------:R-:W-:Y:S01]  /*0300*/  @!PT LDS RZ, [RZ] ;  /* 0x00000000fffff984 */ /* 0x000fe20000000800 */
[----:B------:R-:W-:Y:S01]  /*0310*/  @!PT LDS RZ, [RZ] ;  /* 0x00000000fffff984 */ /* 0x000fe20000000800 */
[----:B---3--:R3:W-:Y:S06]  /*0320*/  MEMBAR.ALL.CTA ;  /* 0x0000000000007992 */ /* 0x0087ec0000008000 */
[----:B---3--:R-:W3:Y:S01]  /*0330*/  FENCE.VIEW.ASYNC.S ;  /* 0x00000000000073c6 */ /* 0x008ee20000000000 */
[----:B------:R-:W-:-:S02]  /*0340*/  ULEA UR16, UR18, UR16, 0x18 ;  /* 0x0000001012107291 */ /* 0x000fc4000f8ec0ff */
[----:B----4-:R-:W-:Y:S02]  /*0350*/  UIADD3.64 UR4, UPT, UPT, UR8, UR4, URZ ;  /* 0x0000000408047297 */ /* 0x010fe4000fffe0ff */
[----:B------:R-:W-:Y:S02]  /*0360*/  USHF.R.U32.HI UR7, URZ, 0x4, UR15 ;  /* 0x00000004ff077899 */ /* 0x000fe4000801160f */
[----:B--2---:R-:W-:Y:S02]  /*0370*/  UIADD3.64 UR8, UPT, UPT, UR8, UR12, URZ ;  /* 0x0000000c08087297 */ /* 0x004fe4000fffe0ff */
[----:B------:R-:W-:Y:S02]  /*0380*/  UIADD3 UR15, UPT, UPT, UR15, UR14, URZ ;  /* 0x0000000e0f0f7290 */ /* 0x000fe4000fffe0ff */
[----:B------:R-:W-:Y:S02]  /*0390*/  ULEA UR12, UR24, UR16, 0x9 ;  /* 0x00000010180c7291 */ /* 0x000fe4000f8e48ff */
[----:B------:R-:W-:-:S02]  /*03a0*/  USHF.R.U32.HI UR14, URZ, 0x4, UR14 ;  /* 0x00000004ff0e7899 */ /* 0x000fc4000801160e */
[----:B------:R-:W-:Y:S01]  /*03b0*/  UPRMT UR7, UR7, 0x5410, URZ ;  /* 0x0000541007077896 */ /* 0x000fe200080000ff */
[----:B------:R-:W-:Y:S01]  /*03c0*/  IMAD.U32 R2, RZ, RZ, UR15 ;  /* 0x0000000fff027e24 */ /* 0x000fe2000f8e00ff */
[----:B------:R-:W-:Y:S02]  /*03d0*/  UIADD3 UR12, UPT, UPT, UR12, 0x80, URZ ;  /* 0x000000800c0c7890 */ /* 0x000fe4000fffe0ff */
[----:B------:R-:W-:Y:S01]  /*03e0*/  UPRMT UR14, UR14, 0x5410, URZ ;  /* 0x000054100e0e7896 */ /* 0x000fe200080000ff */
[----:B------:R-:W-:-:S04]  /*03f0*/  UMOV UR13, UR17 ;  /* 0x00000011000d7c82 */ /* 0x000fc80008000000 */
[----:B---3--:R1:W-:Y:S04]  /*0400*/  UBLKCP.S.G [UR16], [UR4], UR7 ;  /* 0x00000010040073ba */ /* 0x0083e80008000207 */
[----:B------:R1:W-:Y:S01]  /*0410*/  UBLKCP.S.G [UR12], [UR8], UR14 ;  /* 0x0000000c080073ba */ /* 0x0003e2000800020e */
[----:B------:R1:W-:Y:S01]  /*0420*/  SYNCS.ARRIVE.TRANS64 RZ, [UR17], R2 ;  /* 0x00000002ffff79a7 */ /* 0x0003e20008000011 */
[----:B------:R-:W-:Y:S01]  /*0430*/  NOP ;  /* 0x0000000000007918 */ /* 0x000fe20000000000 */
.L_x_2:
[----:B-1----:R-:W-:Y:S05]  /*0440*/  BSYNC.RECONVERGENT B0 ;  /* 0x0000000000007941 */ /* 0x002fea0003800200 */
.L_x_1:
[----:B------:R-:W1:Y:S08]  /*0450*/  S2UR UR5, SR_CgaCtaId ;  /* 0x00000000000579c3 */ /* 0x000e700000008800 */
[----:B------:R-:W-:Y:S01]  /*0460*/  BAR.SYNC.DEFER_BLOCKING 0x0 ;  /* 0x0000000000007b1d */ /* 0x000fe20000010000 */
[----:B------:R-:W-:-:S05]  /*0470*/  SHF.L.U32 R2, RZ, 0x1f, RZ ;  /* 0x0000001fff027819 */ /* 0x000fca00000006ff */
[----:B------:R-:W-:Y:S02]  /*0480*/  UMOV UR4, 0x400 ;  /* 0x0000040000047882 */ /* 0x000fe40000000000 */
[----:B-1----:R-:W-:-:S12]  /*0490*/  ULEA UR4, UR5, UR4, 0x18 ;  /* 0x0000000405047291 */ /* 0x002fd8000f8ec0ff */
.L_x_3:
[----:B------:R-:W1:Y:S02]  /*04a0*/  SYNCS.PHASECHK.TRANS64.TRYWAIT P0, [UR4], R2 ;  /* 0x00000002ff0075a7 */ /* 0x000e640008001104 */
[----:B-1----:R-:W-:Y:S05]  /*04b0*/  @!P0 BRA `(.L_x_3) ;  /* 0xfffffffc00f88947 */ /* 0x002fea000383ffff */
[----:B------:R-:W-:Y:S05]  /*04c0*/  BRA `(.L_x_4) ;  /* 0x0000001400407947 */ /* 0x000fea0003800000 */
.L_x_0:
[----:B------:R-:W1:Y:S01]  /*04d0*/  S2R R3, SR_TID.Y ;  /* 0x0000000000037919 */ /* 0x000e620000002200 */
[----:B------:R-:W2:Y:S01]  /*04e0*/  LDCU UR9, c[0x0][0x360] ;  /* 0x00006c00ff0977ac */ /* 0x000ea20008000800 */
[----:B------:R-:W-:Y:S01]  /*04f0*/  IMAD.SHL.U32 R4, R0, 0x4, RZ ;  /* 0x0000000400047824 */ /* 0x000fe200078e00ff */
[----:B------:R-:W-:Y:S01]  /*0500*/  BSSY.RECONVERGENT B0, `(.L_x_5) ;  /* 0x00000aa000007945 */ /* 0x000fe20003800200 */
[----:B------:R-:W1:Y:S01]  /*0510*/  S2R R6, SR_TID.Z ;  /* 0x0000000000067919 */ /* 0x000e620000002300 */
[----:B------:R-:W2:Y:S01]  /*0520*/  LDCU UR10, c[0x0][0x364] ;  /* 0x00006c80ff0a77ac */ /* 0x000ea20008000800 */
[----:B------:R-:W3:Y:S01]  /*0530*/  LDC R2, c[0x0][0x368] ;  /* 0x0000da00ff027b82 */ /* 0x000ee20000000800 */
[----:B------:R-:W-:Y:S01]  /*0540*/  SHF.R.S32.HI R5, RZ, 0x1f, R4 ;  /* 0x0000001fff057819 */ /* 0x000fe20000011404 */
[----:B------:R-:W4:Y:S03]  /*0550*/  S2R R8, SR_TID.X ;  /* 0x0000000000087919 */ /* 0x000f260000002100 */
[----:B------:R-:W-:-:S02]  /*0560*/  SHF.R.U64 R4, R4, 0x2, R5 ;  /* 0x0000000204047819 */ /* 0x000fc40000001205 */
[----:B------:R-:W-:Y:S01]  /*0570*/  SHF.R.U32.HI R5, RZ, 0x2, R5 ;  /* 0x00000002ff057819 */ /* 0x000fe20000011605 */
[----:B--2---:R-:W-:Y:S02]  /*0580*/  UIMAD UR4, UR9, UR10, URZ ;  /* 0x0000000a090472a4 */ /* 0x004fe4000f8e02ff */
[----:B-1----:R-:W-:Y:S02]  /*0590*/  IMAD R3, R6, UR10, R3 ;  /* 0x0000000a06037c24 */ /* 0x002fe4000f8e0203 */
[----:B------:R-:W-:Y:S02]  /*05a0*/  IMAD.MOV.U32 R6, RZ, RZ, RZ ;  /* 0x000000ffff067224 */ /* 0x000fe400078e00ff */
[----:B----4-:R-:W-:Y:S02]  /*05b0*/  IMAD R3, R3, UR9, R8 ;  /* 0x0000000903037c24 */ /* 0x010fe4000f8e0208 */
[----:B---3--:R-:W-:Y:S01]  /*05c0*/  IMAD R8, R2, UR4, RZ ;  /* 0x0000000402087c24 */ /* 0x008fe2000f8e02ff */
[----:B------:R-:W-:-:S02]  /*05d0*/  UMOV UR4, URZ ;  /* 0x000000ff00047c82 */ /* 0x000fc40008000000 */
[----:B------:R-:W-:-:S04]  /*05e0*/  ISETP.GT.U32.AND P0, PT, R4, R3, PT ;  /* 0x000000030400720c */ /* 0x000fc80003f04070 */
[----:B------:R-:W-:-:S13]  /*05f0*/  ISETP.GT.U32.AND.EX P0, PT, R5, RZ, PT, P0 ;  /* 0x000000ff0500720c */ /* 0x000fda0003f04100 */
[----:B------:R-:W-:Y:S05]  /*0600*/  @!P0 BRA `(.L_x_6) ;  /* 0x0000000800648947 */ /* 0x000fea0003800000 */
[----:B------:R-:W-:Y:S01]  /*0610*/  IMAD.IADD R9, R8, 0x1, R3 ;  /* 0x0000000108097824 */ /* 0x000fe200078e0203 */
[----:B------:R-:W-:Y:S01]  /*0620*/  BSSY.RECONVERGENT B1, `(.L_x_7) ;  /* 0x0000024000017945 */ /* 0x000fe20003800200 */
[----:B------:R-:W-:-:S03]  /*0630*/  IMAD.MOV.U32 R12, RZ, RZ, -0x1 ;  /* 0xffffffffff0c7424 */ /* 0x000fc600078e00ff */
[CC--:B------:R-:W-:Y:S02]  /*0640*/  ISETP.GT.U32.AND P1, PT, R4.reuse, R9.reuse, PT ;  /* 0x000000090400720c */ /* 0x0c0fe40003f24070 */
[CC--:B------:R-:W-:Y:S02]  /*0650*/  ISETP.GT.U32.AND P0, PT, R4.reuse, R9.reuse, PT ;  /* 0x000000090400720c */ /* 0x0c0fe40003f04070 */
[C---:B------:R-:W-:Y:S02]  /*0660*/  ISETP.GT.U32.AND.EX P1, PT, R5.reuse, RZ, PT, P1 ;  /* 0x000000ff0500720c */ /* 0x040fe40003f24110 */
[----:B------:R-:W-:Y:S02]  /*0670*/  ISETP.GT.U32.AND.EX P0, PT, R5, RZ, PT, P0 ;  /* 0x000000ff0500720c */ /* 0x000fe40003f04100 */
[----:B------:R-:W-:Y:S02]  /*0680*/  SEL R10, R4, R9, P1 ;  /* 0x00000009040a7207 */ /* 0x000fe40000800000 */
[----:B------:R-:W-:-:S02]  /*0690*/  SEL R7, RZ, 0x1, !P0 ;  /* 0x00000001ff077807 */ /* 0x000fc40004000000 */
[----:B------:R-:W-:Y:S02]  /*06a0*/  SEL R11, R5, RZ, P1 ;  /* 0x000000ff050b7207 */ /* 0x000fe40000800000 */
[----:B------:R-:W-:-:S04]  /*06b0*/  IADD3 R14, P0, P1, R10, -R7, -R9 ;  /* 0x800000070a0e7210 */ /* 0x000fc8000791e809 */
[----:B------:R-:W-:-:S04]  /*06c0*/  IADD3.X R15, PT, PT, R11, -0x1, R12, P0, P1 ;  /* 0xffffffff0b0f7810 */ /* 0x000fc800007e240c */
[----:B------:R-:W-:-:S13]  /*06d0*/  ISETP.NE.U32.AND P0, PT, R15, RZ, PT ;  /* 0x000000ff0f00720c */ /* 0x000fda0003f05070 */
[----:B------:R-:W-:Y:S05]  /*06e0*/  @P0 BRA `(.L_x_8) ;  /* 0x0000000000500947 */ /* 0x000fea0003800000 */
[----:B------:R-:W1:Y:S01]  /*06f0*/  I2F.U32.RP R9, R8 ;  /* 0x0000000800097306 */ /* 0x000e620000209000 */
[----:B------:R-:W-:Y:S01]  /*0700*/  IMAD.MOV R13, RZ, RZ, -R8 ;  /* 0x000000ffff0d7224 */ /* 0x000fe200078e0a08 */
[----:B------:R-:W-:-:S06]  /*0710*/  ISETP.NE.U32.AND P2, PT, R8, RZ, PT ;  /* 0x000000ff0800720c */ /* 0x000fcc0003f45070 */
[----:B-1----:R-:W1:Y:S02]  /*0720*/  MUFU.RCP R9, R9 ;  /* 0x0000000900097308 */ /* 0x002e640000001000 */
[----:B-1----:R-:W-:-:S06]  /*0730*/  VIADD R10, R9, 0xffffffe ;  /* 0x0ffffffe090a7836 */ /* 0x002fcc0000000000 */
[----:B------:R1:W2:Y:S02]  /*0740*/  F2I.FTZ.U32.TRUNC.NTZ R11, R10 ;  /* 0x0000000a000b7305 */ /* 0x0002a4000021f000 */
[----:B-1----:R-:W-:Y:S02]  /*0750*/  IMAD.MOV.U32 R10, RZ, RZ, RZ ;  /* 0x000000ffff0a7224 */ /* 0x002fe400078e00ff */
[----:B--2---:R-:W-:-:S04]  /*0760*/  IMAD R13, R13, R11, RZ ;  /* 0x0000000b0d0d7224 */ /* 0x004fc800078e02ff */
[----:B------:R-:W-:-:S06]  /*0770*/  IMAD.HI.U32 R11, R11, R13, R10 ;  /* 0x0000000d0b0b7227 */ /* 0x000fcc00078e000a */
[----:B------:R-:W-:-:S04]  /*0780*/  IMAD.HI.U32 R10, R11, R14, RZ ;  /* 0x0000000e0b0a7227 */ /* 0x000fc800078e00ff */
[----:B------:R-:W-:-:S04]  /*0790*/  IMAD.MOV R11, RZ, RZ, -R10 ;  /* 0x000000ffff0b7224 */ /* 0x000fc800078e0a0a */
[----:B------:R-:W-:-:S05]  /*07a0*/  IMAD R11, R8, R11, R14 ;  /* 0x0000000b080b7224 */ /* 0x000fca00078e020e */
[----:B------:R-:W-:-:S13]  /*07b0*/  ISETP.GE.U32.AND P0, PT, R11, R8, PT ;  /* 0x000000080b00720c */ /* 0x000fda0003f06070 */
[----:B------:R-:W-:Y:S01]  /*07c0*/  @P0 IMAD.IADD R11, R11, 0x1, -R8 ;  /* 0x000000010b0b0824 */ /* 0x000fe200078e0a08 */
[----:B------:R-:W-:-:S04]  /*07d0*/  @P0 IADD3 R10, PT, PT, R10, 0x1, RZ ;  /* 0x000000010a0a0810 */ /* 0x000fc80007ffe0ff */
[----:B------:R-:W-:Y:S01]  /*07e0*/  ISETP.GE.U32.AND P1, PT, R11, R8, PT ;  /* 0x000000080b00720c */ /* 0x000fe20003f26070 */
[----:B------:R-:W-:-:S12]  /*07f0*/  IMAD.MOV.U32 R11, RZ, RZ, RZ ;  /* 0x000000ffff0b7224 */ /* 0x000fd800078e00ff */
[----:B------:R-:W-:Y:S01]  /*0800*/  @P1 VIADD R10, R10, 0x1 ;  /* 0x000000010a0a1836 */ /* 0x000fe20000000000 */
[----:B------:R-:W-:Y:S01]  /*0810*/  @!P2 LOP3.LUT R10, RZ, R8, RZ, 0x33, !PT ;  /* 0x00000008ff0aa212 */ /* 0x000fe200078e33ff */
[----:B------:R-:W-:Y:S06]  /*0820*/  BRA `(.L_x_9) ;  /* 0x00000000000c7947 */ /* 0x000fec0003800000 */
.L_x_8:
[----:B------:R-:W-:Y:S01]  /*0830*/  IMAD.MOV.U32 R9, RZ, RZ, R14 ;  /* 0x000000ffff097224 */ /* 0x000fe200078e000e */
[----:B------:R-:W-:-:S07]  /*0840*/  MOV R14, 0x860 ;  /* 0x00000860000e7802 */ /* 0x000fce0000000f00 */
[----:B------:R-:W-:Y:S05]  /*0850*/  CALL.REL.NOINC `($__internal_0_$__cuda_sm20_div_u64) ;  /* 0x00000018002c7944 */ /* 0x000fea0003c00000 */
.L_x_9:
[----:B------:R-:W-:Y:S05]  /*0860*/  BSYNC.RECONVERGENT B1 ;  /* 0x0000000000017941 */ /* 0x000fea0003800200 */
.L_x_7:
[----:B------:R-:W-:Y:S01]  /*0870*/  IADD3 R9, P0, PT, R10, R7, RZ ;  /* 0x000000070a097210 */ /* 0x000fe20007f1e0ff */
[----:B------:R-:W1:Y:S01]  /*0880*/  LDC R13, c[0x0][0x3a0] ;  /* 0x0000e800ff0d7b82 */ /* 0x000e620000000800 */
[----:B------:R-:W-:Y:S01]  /*0890*/  BSSY.RECONVERGENT B1, `(.L_x_10) ;  /* 0x0000033000017945 */ /* 0x000fe20003800200 */
[----:B------:R-:W-:Y:S01]  /*08a0*/  IMAD.MOV.U32 R29, RZ, RZ, R3 ;  /* 0x000000ffff1d7224 */ /* 0x000fe200078e0003 */
[C---:B------:R-:W-:Y:S01]  /*08b0*/  LOP3.LUT R7, R9.reuse, 0x3, RZ, 0xc0, !PT ;  /* 0x0000000309077812 */ /* 0x040fe200078ec0ff */
[----:B------:R-:W-:Y:S01]  /*08c0*/  IMAD.X R10, RZ, RZ, R11, P0 ;  /* 0x000000ffff0a7224 */ /* 0x000fe200000e060b */
[----:B------:R-:W-:Y:S02]  /*08d0*/  ISETP.GE.U32.AND P0, PT, R9, 0x3, PT ;  /* 0x000000030900780c */ /* 0x000fe40003f06070 */
[----:B------:R-:W-:Y:S02]  /*08e0*/  ISETP.NE.U32.AND P1, PT, R7, 0x3, PT ;  /* 0x000000030700780c */ /* 0x000fe40003f25070 */
[----:B------:R-:W-:Y:S01]  /*08f0*/  ISETP.GE.U32.AND.EX P0, PT, R10, RZ, PT, P0 ;  /* 0x000000ff0a00720c */ /* 0x000fe20003f06100 */
[----:B------:R-:W-:Y:S01]  /*0900*/  IMAD.MOV.U32 R10, RZ, RZ, R6 ;  /* 0x000000ffff0a7224 */ /* 0x000fe200078e0006 */
[----:B------:R-:W-:-:S02]  /*0910*/  ISETP.NE.AND.EX P1, PT, RZ, RZ, PT, P1 ;  /* 0x000000ffff00720c */ /* 0x000fc40003f25310 */
[----:B-1----:R-:W-:-:S11]  /*0920*/  SHF.R.S32.HI R11, RZ, 0x1f, R13 ;  /* 0x0000001fff0b7819 */ /* 0x002fd6000001140d */
[----:B------:R-:W-:Y:S05]  /*0930*/  @!P1 BRA `(.L_x_11) ;  /* 0x0000000000a09947 */ /* 0x000fea0003800000 */
[----:B------:R-:W1:Y:S01]  /*0940*/  S2UR UR7, SR_CgaCtaId ;  /* 0x00000000000779c3 */ /* 0x000e620000008800 */
[----:B------:R-:W2:Y:S01]  /*0950*/  LDCU.64 UR12, c[0x0][0x398] ;  /* 0x00007300ff0c77ac */ /* 0x000ea20008000a00 */
[C---:B------:R-:W-:Y:S01]  /*0960*/  IMAD.SHL.U32 R7, R3.reuse, 0x4, RZ ;  /* 0x0000000403077824 */ /* 0x040fe200078e00ff */
[----:B------:R-:W-:Y:S01]  /*0970*/  MOV R12, UR6 ;  /* 0x00000006000c7c02 */ /* 0x000fe20008000f00 */
[----:B------:R-:W-:Y:S01]  /*0980*/  IMAD.U32 R14, RZ, RZ, UR20 ;  /* 0x00000014ff0e7e24 */ /* 0x000fe2000f8e00ff */
[----:B------:R-:W-:Y:S01]  /*0990*/  UMOV UR5, 0x400 ;  /* 0x0000040000057882 */ /* 0x000fe20000000000 */
[----:B------:R-:W-:Y:S01]  /*09a0*/  IMAD.U32 R15, RZ, RZ, UR21 ;  /* 0x00000015ff0f7e24 */ /* 0x000fe2000f8e00ff */
[----:B------:R-:W-:Y:S01]  /*09b0*/  SHF.L.U64.HI R15, R3, 0x2, R6 ;  /* 0x00000002030f7819 */ /* 0x000fe20000010206 */
[----:B------:R-:W-:Y:S01]  /*09c0*/  VIADD R9, R9, 0x1 ;  /* 0x0000000109097836 */ /* 0x000fe20000000000 */
[----:B------:R-:W-:Y:S01]  /*09d0*/  LEA R10, P1, R14, R7, 0x2 ;  /* 0x000000070e0a7211 */ /* 0x000fe200078210ff */
[----:B------:R-:W-:Y:S01]  /*09e0*/  UIADD3 UR5, UPT, UPT, UR5, 0x80, URZ ;  /* 0x0000008005057890 */ /* 0x000fe2000fffe0ff */
[----:B------:R-:W-:-:S02]  /*09f0*/  IMAD R7, R2, UR10, RZ ;  /* 0x0000000a02077c24 */ /* 0x000fc4000f8e02ff */
[----:B------:R-:W-:Y:S01]  /*0a00*/  LEA.HI.X R14, R14, R15, R12, 0x2, P1 ;  /* 0x0000000f0e0e7211 */ /* 0x000fe200008f140c */
[----:B------:R-:W-:Y:S01]  /*0a10*/  IMAD.MOV.U32 R29, RZ, RZ, R3 ;  /* 0x000000ffff1d7224 */ /* 0x000fe200078e0003 */
[----:B------:R-:W-:Y:S01]  /*0a20*/  LOP3.LUT R9, R9, 0x3, RZ, 0xc0, !PT ;  /* 0x0000000309097812 */ /* 0x000fe200078ec0ff */
[----:B------:R-:W-:Y:S01]  /*0a30*/  IMAD R7, R7, UR9, RZ ;  /* 0x0000000907077c24 */ /* 0x000fe2000f8e02ff */
[----:B--2---:R-:W-:Y:S01]  /*0a40*/  IADD3 R17, P1, P2, R10, UR12, R13 ;  /* 0x0000000c0a117c10 */ /* 0x004fe2000fa3e00d */
[----:B------:R-:W-:-:S03]  /*0a50*/  IMAD.MOV.U32 R10, RZ, RZ, R6 ;  /* 0x000000ffff0a7224 */ /* 0x000fc600078e0006 */
[----:B------:R-:W-:Y:S01]  /*0a60*/  IADD3.X R18, PT, PT, R14, UR13, R11, P1, P2 ;  /* 0x0000000d0e127c10 */ /* 0x000fe20008fe440b */
[----:B-1----:R-:W-:Y:S01]  /*0a70*/  ULEA UR5, UR7, UR5, 0x18 ;  /* 0x0000000507057291 */ /* 0x002fe2000f8ec0ff */
[----:B------:R-:W-:-:S05]  /*0a80*/  IADD3 R9, P1, PT, RZ, -R9, RZ ;  /* 0x80000009ff097210 */ /* 0x000fca0007f3e0ff */
[----:B------:R-:W-:Y:S02]  /*0a90*/  VIADD R12, R13, UR5 ;  /* 0x000000050d0c7c36 */ /* 0x000fe40008000000 */
[----:B------:R-:W-:Y:S02]  /*0aa0*/  IMAD.X R16, RZ, RZ, -0x1, P1 ;  /* 0xffffffffff107424 */ /* 0x000fe400008e06ff */
[----:B------:R-:W-:-:S07]  /*0ab0*/  IMAD R12, R3, 0x4, R12 ;  /* 0x00000004030c7824 */ /* 0x000fce00078e020c */
.L_x_12:
[----:B------:R-:W-:Y:S01]  /*0ac0*/  IADD3 R9, P1, PT, R9, 0x1, RZ ;  /* 0x0000000109097810 */ /* 0x000fe20007f3e0ff */
[----:B------:R-:W-:Y:S01]  /*0ad0*/  IMAD.MOV.U32 R14, RZ, RZ, R17 ;  /* 0x000000ffff0e7224 */ /* 0x000fe200078e0011 */
[C---:B------:R-:W-:Y:S01]  /*0ae0*/  IADD3 R29, P2, PT, R8.reuse, R29, RZ ;  /* 0x0000001d081d7210 */ /* 0x040fe20007f5e0ff */
[----:B------:R-:W-:Y:S01]  /*0af0*/  IMAD.MOV.U32 R15, RZ, RZ, R18 ;  /* 0x000000ffff0f7224 */ /* 0x000fe200078e0012 */
[----:B------:R-:W-:Y:S01]  /*0b00*/  LEA R17, P3, R8, R17, 0x2 ;  /* 0x0000001108117211 */ /* 0x000fe200078610ff */
[----:B------:R-:W-:Y:S01]  /*0b10*/  IMAD.X R16, RZ, RZ, R16, P1 ;  /* 0x000000ffff107224 */ /* 0x000fe200008e0610 */
[----:B------:R-:W-:Y:S02]  /*0b20*/  ISETP.NE.U32.AND P1, PT, R9, RZ, PT ;  /* 0x000000ff0900720c */ /* 0x000fe40003f25070 */
[----:B------:R-:W-:Y:S01]  /*0b30*/  @!PT LDS RZ, [RZ] ;  /* 0x00000000fffff984 */ /* 0x000fe20000000800 */
[----:B------:R-:W-:Y:S01]  /*0b40*/  @!PT LDS RZ, [RZ] ;  /* 0x00000000fffff984 */ /* 0x000fe20000000800 */
[----:B------:R-:W-:Y:S01]  /*0b50*/  @!PT LDS RZ, [RZ] ;  /* 0x00000000fffff984 */ /* 0x000fe20000000800 */
[----:B------:R1:W-:Y:S01]  /*0b60*/  LDGSTS.E [R12], desc[UR22][R14.64] ;  /* 0x000000000e0c7fae */ /* 0x0003e2000b9a1016 */
[----:B------:R-:W-:Y:S02]  /*0b70*/  IADD3.X R10, PT, PT, RZ, R10, RZ, P2, !PT ;  /* 0x0000000aff0a7210 */ /* 0x000fe400017fe4ff */
[----:B------:R-:W-:-:S02]  /*0b80*/  ISETP.NE.AND.EX P1, PT, R16, RZ, PT, P1 ;  /* 0x000000ff1000720c */ /* 0x000fc40003f25310 */
[----:B------:R-:W-:Y:S01]  /*0b90*/  LEA.HI.X R18, R8, R18, RZ, 0x2, P3 ;  /* 0x0000001208127211 */ /* 0x000fe200018f14ff */
[----:B-1----:R-:W-:-:S10]  /*0ba0*/  IMAD R12, R7, 0x4, R12 ;  /* 0x00000004070c7824 */ /* 0x002fd400078e020c */
[----:B------:R-:W-:Y:S05]  /*0bb0*/  @P1 BRA `(.L_x_12) ;  /* 0xfffffffc00c01947 */ /* 0x000fea000383ffff */
.L_x_11:
[----:B------:R-:W-:Y:S05]  /*0bc0*/  BSYNC.RECONVERGENT B1 ;  /* 0x0000000000017941 */ /* 0x000fea0003800200 */
.L_x_10:
[----:B------:R-:W-:Y:S05]  /*0bd0*/  @!P0 BRA `(.L_x_6) ;  /* 0x0000000000f08947 */ /* 0x000fea0003800000 */
[----:B------:R-:W1:Y:S01]  /*0be0*/  S2UR UR8, SR_CgaCtaId ;  /* 0x00000000000879c3 */ /* 0x000e620000008800 */
[----:B------:R-:W2:Y:S01]  /*0bf0*/  LDCU.64 UR12, c[0x0][0x398] ;  /* 0x00007300ff0c77ac */ /* 0x000ea20008000a00 */
[C---:B------:R-:W-:Y:S01]  /*0c00*/  IMAD.SHL.U32 R9, R29.reuse, 0x4, RZ ;  /* 0x000000041d097824 */ /* 0x040fe200078e00ff */
[----:B------:R-:W-:Y:S01]  /*0c10*/  SHF.R.U32.HI R19, RZ, 0x1e, R8 ;  /* 0x0000001eff137819 */ /* 0x000fe20000011608 */
[----:B------:R-:W-:Y:S01]  /*0c20*/  IMAD.U32 R14, RZ, RZ, UR20 ;  /* 0x00000014ff0e7e24 */ /* 0x000fe2000f8e00ff */
[----:B------:R-:W-:Y:S01]  /*0c30*/  UMOV UR7, 0x400 ;  /* 0x0000040000077882 */ /* 0x000fe20000000000 */
[----:B------:R-:W-:Y:S01]  /*0c40*/  IMAD.U32 R15, RZ, RZ, UR21 ;  /* 0x00000015ff0f7e24 */ /* 0x000fe2000f8e00ff */
[C---:B------:R-:W-:Y:S01]  /*0c50*/  SHF.L.U64.HI R15, R29.reuse, 0x2, R10 ;  /* 0x000000021d0f7819 */ /* 0x040fe2000001020a */
[----:B------:R-:W-:Y:S01]  /*0c60*/  IMAD.U32 R12, RZ, RZ, UR6 ;  /* 0x00000006ff0c7e24 */ /* 0x000fe2000f8e00ff */
[----:B------:R-:W-:Y:S01]  /*0c70*/  LEA R9, P0, R14, R9, 0x2 ;  /* 0x000000090e097211 */ /* 0x000fe200078010ff */
[----:B------:R-:W-:Y:S01]  /*0c80*/  UIADD3 UR7, UPT, UPT, UR7, 0x80, URZ ;  /* 0x0000008007077890 */ /* 0x000fe2000fffe0ff */
[----:B------:R-:W-:Y:S01]  /*0c90*/  IMAD.SHL.U32 R18, R8, 0x4, RZ ;  /* 0x0000000408127824 */ /* 0x000fe200078e00ff */
[----:B------:R-:W-:Y:S01]  /*0ca0*/  UMOV UR5, URZ ;  /* 0x000000ff00057c82 */ /* 0x000fe20008000000 */
[----:B------:R-:W-:Y:S01]  /*0cb0*/  LEA.HI.X R12, R14, R15, R12, 0x2, P0 ;  /* 0x0000000f0e0c7211 */ /* 0x000fe200000f140c */
[----:B------:R-:W-:Y:S01]  /*0cc0*/  IMAD R24, R2, UR10, RZ ;  /* 0x0000000a02187c24 */ /* 0x000fe2000f8e02ff */
[----:B------:R-:W-:-:S03]  /*0cd0*/  IADD3 R14, P0, PT, R29, UR20, RZ ;  /* 0x000000141d0e7c10 */ /* 0x000fc6000ff1e0ff */
[----:B------:R-:W-:Y:S01]  /*0ce0*/  IMAD R24, R24, UR9, RZ ;  /* 0x0000000918187c24 */ /* 0x000fe2000f8e02ff */
[----:B------:R-:W-:Y:S02]  /*0cf0*/  IADD3.X R15, PT, PT, R10, UR6, RZ, P0, !PT ;  /* 0x000000060a0f7c10 */ /* 0x000fe400087fe4ff */
[----:B--2---:R-:W-:Y:S02]  /*0d00*/  IADD3 R7, P1, PT, R13, UR12, RZ ;  /* 0x0000000c0d077c10 */ /* 0x004fe4000ff3e0ff */
[C---:B------:R-:W-:Y:S01]  /*0d10*/  SHF.L.U64.HI R15, R14.reuse, 0x2, R15 ;  /* 0x000000020e0f7819 */ /* 0x040fe2000001020f */
[----:B-1----:R-:W-:Y:S01]  /*0d20*/  ULEA UR7, UR8, UR7, 0x18 ;  /* 0x0000000708077291 */ /* 0x002fe2000f8ec0ff */
[----:B------:R-:W-:Y:S01]  /*0d30*/  IMAD.SHL.U32 R14, R14, 0x4, RZ ;  /* 0x000000040e0e7824 */ /* 0x000fe200078e00ff */
[----:B------:R-:W-:Y:S02]  /*0d40*/  IADD3.X R11, PT, PT, R11, UR13, RZ, P1, !PT ;  /* 0x0000000d0b0b7c10 */ /* 0x000fe40008ffe4ff */
[CC--:B------:R-:W-:Y:S01]  /*0d50*/  LEA R20, P0, R8.reuse, R9.reuse, 0x3 ;  /* 0x0000000908147211 */ /* 0x0c0fe200078018ff */
[----:B------:R-:W-:Y:S01]  /*0d60*/  IMAD.WIDE.U32 R14, R8, 0xc, R14 ;  /* 0x0000000c080e7825 */ /* 0x000fe200078e000e */
[----:B------:R-:W-:-:S02]  /*0d70*/  IADD3 R22, P1, PT, R18, R9, RZ ;  /* 0x0000000912167210 */ /* 0x000fc40007f3e0ff */
[-C--:B------:R-:W-:Y:S01]  /*0d80*/  LEA.HI.X R26, R8, R12.reuse, RZ, 0x3, P0 ;  /* 0x0000000c081a7211 */ /* 0x080fe200000f1cff */
[----:B------:R-:W-:Y:S01]  /*0d90*/  VIADD R16, R13, UR7 ;  /* 0x000000070d107c36 */ /* 0x000fe20008000000 */
[----:B------:R-:W-:Y:S01]  /*0da0*/  IADD3.X R28, PT, PT, R19, R12, RZ, P1, !PT ;  /* 0x0000000c131c7210 */ /* 0x000fe20000ffe4ff */
[----:B------:R-:W-:Y:S02]  /*0db0*/  VIADD R23, R15, UR5 ;  /* 0x000000050f177c36 */ /* 0x000fe40008000000 */
[----:B------:R-:W-:-:S04]  /*0dc0*/  IMAD R13, R29, 0x4, R16 ;  /* 0x000000041d0d7824 */ /* 0x000fc800078e0210 */
[C-C-:B------:R-:W-:Y:S02]  /*0dd0*/  IMAD R21, R24.reuse, 0x4, R13.reuse ;  /* 0x0000000418157824 */ /* 0x140fe400078e020d */
[C-C-:B------:R-:W-:Y:S02]  /*0de0*/  IMAD R25, R24.reuse, 0x8, R13.reuse ;  /* 0x0000000818197824 */ /* 0x140fe400078e020d */
[----:B------:R-:W-:-:S07]  /*0df0*/  IMAD R27, R24, 0xc, R13 ;  /* 0x0000000c181b7824 */ /* 0x000fce00078e020d */
.L_x_13:
[----:B------:R-:W-:-:S05]  /*0e00*/  IADD3 R16, P0, PT, R7, R9, RZ ;  /* 0x0000000907107210 */ /* 0x000fca0007f1e0ff */
[----:B------:R-:W-:-:S05]  /*0e10*/  IMAD.X R17, R11, 0x1, R12, P0 ;  /* 0x000000010b117824 */ /* 0x000fca00000e060c */
[----:B------:R-:W-:Y:S01]  /*0e20*/  @!PT LDS RZ, [RZ] ;  /* 0x00000000fffff984 */ /* 0x000fe20000000800 */
[----:B------:R-:W-:Y:S01]  /*0e30*/  @!PT LDS RZ, [RZ] ;  /* 0x00000000fffff984 */ /* 0x000fe20000000800 */
[----:B------:R-:W-:Y:S01]  /*0e40*/  @!PT LDS RZ, [RZ] ;  /* 0x00000000fffff984 */ /* 0x000fe20000000800 */
[----:B------:R1:W-:Y:S02]  /*0e50*/  LDGSTS.E [R13], desc[UR22][R16.64] ;  /* 0x00000000100d7fae */ /* 0x0003e4000b9a1016 */
[----:B-1----:R-:W-:Y:S01]  /*0e60*/  IADD3 R16, P0, PT, R7, R22, RZ ;  /* 0x0000001607107210 */ /* 0x002fe20007f1e0ff */
[----:B------:R-:W-:-:S04]  /*0e70*/  IMAD R13, R24, 0x10, R13 ;  /* 0x00000010180d7824 */ /* 0x000fc800078e020d */
[----:B------:R-:W-:-:S05]  /*0e80*/  IMAD.X R17, R11, 0x1, R28, P0 ;  /* 0x000000010b117824 */ /* 0x000fca00000e061c */
[----:B------:R1:W-:Y:S02]  /*0e90*/  LDGSTS.E [R21], desc[UR22][R16.64] ;  /* 0x0000000010157fae */ /* 0x0003e4000b9a1016 */
[----:B-1----:R-:W-:Y:S02]  /*0ea0*/  IADD3 R16, P0, PT, R7, R20, RZ ;  /* 0x0000001407107210 */ /* 0x002fe40007f1e0ff */
[----:B------:R-:W-:-:S03]  /*0eb0*/  LEA R21, R24, R21, 0x4 ;  /* 0x0000001518157211 */ /* 0x000fc600078e20ff */
[----:B------:R-:W-:-:S05]  /*0ec0*/  IMAD.X R17, R11, 0x1, R26, P0 ;  /* 0x000000010b117824 */ /* 0x000fca00000e061a */
[----:B------:R1:W-:Y:S02]  /*0ed0*/  LDGSTS.E [R25], desc[UR22][R16.64] ;  /* 0x0000000010197fae */ /* 0x0003e4000b9a1016 */
[----:B-1----:R-:W-:Y:S01]  /*0ee0*/  IADD3 R16, P0, PT, R7, R14, RZ ;  /* 0x0000000e07107210 */ /* 0x002fe20007f1e0ff */
[----:B------:R-:W-:Y:S01]  /*0ef0*/  IMAD R25, R24, 0x10, R25 ;  /* 0x0000001018197824 */ /* 0x000fe200078e0219 */
[----:B------:R-:W-:-:S03]  /*0f00*/  LEA R7, P1, R8, R7, 0x4 ;  /* 0x0000000708077211 */ /* 0x000fc600078220ff */
[----:B------:R-:W-:Y:S01]  /*0f10*/  IMAD.X R17, R11, 0x1, R23, P0 ;  /* 0x000000010b117824 */ /* 0x000fe200000e0617 */
[----:B------:R-:W-:Y:S02]  /*0f20*/  IADD3 R29, P0, PT, R18, R29, RZ ;  /* 0x0000001d121d7210 */ /* 0x000fe40007f1e0ff */
[----:B------:R-:W-:Y:S02]  /*0f30*/  LEA.HI.X R11, R8, R11, RZ, 0x4, P1 ;  /* 0x0000000b080b7211 */ /* 0x000fe400008f24ff */
[----:B------:R1:W-:Y:S01]  /*0f40*/  LDGSTS.E [R27], desc[UR22][R16.64] ;  /* 0x00000000101b7fae */ /* 0x0003e2000b9a1016 */
[----:B------:R-:W-:Y:S01]  /*0f50*/  IMAD.X R10, R19, 0x1, R10, P0 ;  /* 0x00000001130a7824 */ /* 0x000fe200000e060a */
[----:B------:R-:W-:-:S04]  /*0f60*/  ISETP.GE.U32.AND P0, PT, R29, R4, PT ;  /* 0x000000041d00720c */ /* 0x000fc80003f06070 */
[----:B------:R-:W-:Y:S01]  /*0f70*/  ISETP.GE.U32.AND.EX P0, PT, R10, R5, PT, P0 ;  /* 0x000000050a00720c */ /* 0x000fe20003f06100 */
[----:B-1----:R-:W-:-:S12]  /*0f80*/  IMAD R27, R24, 0x10, R27 ;  /* 0x00000010181b7824 */ /* 0x002fd800078e021b */
[----:B------:R-:W-:Y:S05]  /*0f90*/  @!P0 BRA `(.L_x_13) ;  /* 0xfffffffc00988947 */ /* 0x000fea000383ffff */
.L_x_6:
[----:B------:R-:W-:Y:S05]  /*0fa0*/  BSYNC.RECONVERGENT B0 ;  /* 0x0000000000007941 */ /* 0x000fea0003800200 */
.L_x_5:
[----:B------:R-:W-:Y:S01]  /*0fb0*/  ISETP.GT.U32.AND P0, PT, R4, R3, PT ;  /* 0x000000030400720c */ /* 0x000fe20003f04070 */
[----:B------:R-:W0:Y:S01]  /*0fc0*/  LDGDEPBAR ;  /* 0x00000000000079af */ /* 0x000e220000000000 */
[----:B------:R-:W-:Y:S02]  /*0fd0*/  BSSY.RECONVERGENT B0, `(.L_x_14) ;  /* 0x000009c000007945 */ /* 0x000fe40003800200 */
[----:B------:R-:W-:-:S13]  /*0fe0*/  ISETP.GT.U32.AND.EX P0, PT, R5, R6, PT, P0 ;  /* 0x000000060500720c */ /* 0x000fda0003f04100 */
        /* <DEDUP_REMOVED lines=17> */
[----:B------:R-:W-:Y:S01]  /*1100*/  ISETP.NE.U32.AND P2, PT, R8, RZ, PT ;  /* 0x000000ff0800720c */ /* 0x000fe20003f45070 */
[----:B------:R-:W-:-:S05]  /*1110*/  IMAD.MOV.U32 R10, RZ, RZ, RZ ;  /* 0x000000ffff0a7224 */ /* 0x000fca00078e00ff */
[----:B-1----:R-:W1:Y:S02]  /*1120*/  MUFU.RCP R13, R13 ;  /* 0x0000000d000d7308 */ /* 0x002e640000001000 */
[----:B-1----:R-:W-:-:S06]  /*1130*/  VIADD R11, R13, 0xffffffe ;  /* 0x0ffffffe0d0b7836 */ /* 0x002fcc0000000000 */
[----:B------:R-:W1:Y:S02]  /*1140*/  F2I.FTZ.U32.TRUNC.NTZ R11, R11 ;  /* 0x0000000b000b7305 */ /* 0x000e64000021f000 */
[----:B-1----:R-:W-:-:S04]  /*1150*/  IMAD R9, R9, R11, RZ ;  /* 0x0000000b09097224 */ /* 0x002fc800078e02ff */
[----:B------:R-:W-:-:S04]  /*1160*/  IMAD.HI.U32 R9, R11, R9, R10 ;  /* 0x000000090b097227 */ /* 0x000fc800078e000a */
[----:B------:R-:W-:Y:S02]  /*1170*/  IMAD.MOV.U32 R11, RZ, RZ, RZ ;  /* 0x000000ffff0b7224 */ /* 0x000fe400078e00ff */
[----:B------:R-:W-:-:S04]  /*1180*/  IMAD.HI.U32 R10, R9, R12, RZ ;  /* 0x0000000c090a7227 */ /* 0x000fc800078e00ff */
[----:B------:R-:W-:-:S04]  /*1190*/  IMAD.MOV R9, RZ, RZ, -R10 ;  /* 0x000000ffff097224 */ /* 0x000fc800078e0a0a */
[----:B------:R-:W-:-:S05]  /*11a0*/  IMAD R9, R8, R9, R12 ;  /* 0x0000000908097224 */ /* 0x000fca00078e020c */
[----:B------:R-:W-:-:S13]  /*11b0*/  ISETP.GE.U32.AND P0, PT, R9, R8, PT ;  /* 0x000000080900720c */ /* 0x000fda0003f06070 */
[----:B------:R-:W-:Y:S01]  /*11c0*/  @P0 IMAD.IADD R9, R9, 0x1, -R8 ;  /* 0x0000000109090824 */ /* 0x000fe200078e0a08 */
[----:B------:R-:W-:-:S04]  /*11d0*/  @P0 IADD3 R10, PT, PT, R10, 0x1, RZ ;  /* 0x000000010a0a0810 */ /* 0x000fc80007ffe0ff */
[----:B------:R-:W-:-:S13]  /*11e0*/  ISETP.GE.U32.AND P1, PT, R9, R8, PT ;  /* 0x000000080900720c */ /* 0x000fda0003f26070 */
[----:B------:R-:W-:Y:S01]  /*11f0*/  @P1 VIADD R10, R10, 0x1 ;  /* 0x000000010a0a1836 */ /* 0x000fe20000000000 */
[----:B------:R-:W-:Y:S01]  /*1200*/  @!P2 LOP3.LUT R10, RZ, R8, RZ, 0x33, !PT ;  /* 0x00000008ff0aa212 */ /* 0x000fe200078e33ff */
[----:B------:R-:W-:Y:S06]  /*1210*/  BRA `(.L_x_18) ;  /* 0x00000000000c7947 */ /* 0x000fec0003800000 */
.L_x_17:
[----:B------:R-:W-:Y:S01]  /*1220*/  IMAD.MOV.U32 R9, RZ, RZ, R12 ;  /* 0x000000ffff097224 */ /* 0x000fe200078e000c */
[----:B------:R-:W-:-:S07]  /*1230*/  MOV R14, 0x1250 ;  /* 0x00001250000e7802 */ /* 0x000fce0000000f00 */
[----:B------:R-:W-:Y:S05]  /*1240*/  CALL.REL.NOINC `($__internal_0_$__cuda_sm20_div_u64) ;  /* 0x0000000c00b07944 */ /* 0x000fea0003c00000 */
.L_x_18:
[----:B------:R-:W-:Y:S05]  /*1250*/  BSYNC.RECONVERGENT B1 ;  /* 0x0000000000017941 */ /* 0x000fea0003800200 */
.L_x_16:
[----:B------:R-:W-:Y:S01]  /*1260*/  IADD3 R7, P0, PT, R10, R7, RZ ;  /* 0x000000070a077210 */ /* 0x000fe20007f1e0ff */
[----:B------:R-:W1:Y:S01]  /*1270*/  LDC R12, c[0x0][0x3b0] ;  /* 0x0000ec00ff0c7b82 */ /* 0x000e620000000800 */
[----:B------:R-:W-:Y:S02]  /*1280*/  BSSY.RECONVERGENT B1, `(.L_x_19) ;  /* 0x0000031000017945 */ /* 0x000fe40003800200 */
[C---:B------:R-:W-:Y:S01]  /*1290*/  LOP3.LUT R9, R7.reuse, 0x3, RZ, 0xc0, !PT ;  /* 0x0000000307097812 */ /* 0x040fe200078ec0ff */
[----:B------:R-:W-:Y:S01]  /*12a0*/  IMAD.X R10, RZ, RZ, R11, P0 ;  /* 0x000000ffff0a7224 */ /* 0x000fe200000e060b */
[----:B------:R-:W-:Y:S02]  /*12b0*/  ISETP.GE.U32.AND P0, PT, R7, 0x3, PT ;  /* 0x000000030700780c */ /* 0x000fe40003f06070 */
[----:B------:R-:W-:Y:S02]  /*12c0*/  ISETP.NE.U32.AND P1, PT, R9, 0x3, PT ;  /* 0x000000030900780c */ /* 0x000fe40003f25070 */
[----:B------:R-:W-:-:S02]  /*12d0*/  ISETP.GE.U32.AND.EX P0, PT, R10, RZ, PT, P0 ;  /* 0x000000ff0a00720c */ /* 0x000fc40003f06100 */
[----:B------:R-:W-:Y:S02]  /*12e0*/  ISETP.NE.AND.EX P1, PT, RZ, RZ, PT, P1 ;  /* 0x000000ffff00720c */ /* 0x000fe40003f25310 */
[----:B-1----:R-:W-:-:S11]  /*12f0*/  SHF.R.S32.HI R13, RZ, 0x1f, R12 ;  /* 0x0000001fff0d7819 */ /* 0x002fd6000001140c */
[----:B------:R-:W-:Y:S05]  /*1300*/  @!P1 BRA `(.L_x_20) ;  /* 0x0000000000a09947 */ /* 0x000fea0003800000 */
[----:B------:R-:W1:Y:S01]  /*1310*/  S2UR UR7, SR_CgaCtaId ;  /* 0x00000000000779c3 */ /* 0x000e620000008800 */
[----:B------:R-:W2:Y:S01]  /*1320*/  LDCU.64 UR12, c[0x0][0x3a8] ;  /* 0x00007500ff0c77ac */ /* 0x000ea20008000a00 */
[----:B------:R-:W-:Y:S02]  /*1330*/  IMAD.SHL.U32 R15, R3, 0x4, RZ ;  /* 0x00000004030f7824 */ /* 0x000fe400078e00ff */
[----:B------:R-:W-:Y:S01]  /*1340*/  IMAD.U32 R10, RZ, RZ, UR20 ;  /* 0x00000014ff0a7e24 */ /* 0x000fe2000f8e00ff */
[----:B------:R-:W-:Y:S01]  /*1350*/  UMOV UR5, 0x400 ;  /* 0x0000040000057882 */ /* 0x000fe20000000000 */
[----:B------:R-:W-:Y:S01]  /*1360*/  VIADD R9, R7, 0x1 ;  /* 0x0000000107097836 */ /* 0x000fe20000000000 */
[----:B------:R-:W-:Y:S01]  /*1370*/  UIADD3 UR5, UPT, UPT, UR5, 0x80, URZ ;  /* 0x0000008005057890 */ /* 0x000fe2000fffe0ff */
[----:B------:R-:W3:Y:S01]  /*1380*/  LDC R14, c[0x0][0x388] ;  /* 0x0000e200ff0e7b82 */ /* 0x000ee20000000800 */
[----:B------:R-:W-:Y:S01]  /*1390*/  IMAD.U32 R16, RZ, RZ, UR6 ;  /* 0x00000006ff107e24 */ /* 0x000fe2000f8e00ff */
[----:B------:R-:W-:Y:S01]  /*13a0*/  SHF.L.U64.HI R7, R3, 0x2, R6 ;  /* 0x0000000203077819 */ /* 0x000fe20000010206 */
[----:B------:R-:W-:Y:S01]  /*13b0*/  IMAD.U32 R11, RZ, RZ, UR21 ;  /* 0x00000015ff0b7e24 */ /* 0x000fe2000f8e00ff */
[----:B------:R-:W-:Y:S01]  /*13c0*/  LEA R15, P1, R10, R15, 0x2 ;  /* 0x0000000f0a0f7211 */ /* 0x000fe200078210ff */
[----:B------:R-:W-:Y:S01]  /*13d0*/  IMAD R11, R2, UR10, RZ ;  /* 0x0000000a020b7c24 */ /* 0x000fe2000f8e02ff */
[----:B------:R-:W-:-:S02]  /*13e0*/  LOP3.LUT R9, R9, 0x3, RZ, 0xc0, !PT ;  /* 0x0000000309097812 */ /* 0x000fc400078ec0ff */
[----:B------:R-:W-:Y:S01]  /*13f0*/  LEA.HI.X R16, R10, R7, R16, 0x2, P1 ;  /* 0x000000070a107211 */ /* 0x000fe200008f1410 */
[----:B------:R-:W-:Y:S01]  /*1400*/  IMAD R18, R11, UR9, RZ ;  /* 0x000000090b127c24 */ /* 0x000fe2000f8e02ff */
[----:B------:R-:W-:Y:S02]  /*1410*/  IADD3 R9, P3, PT, RZ, -R9, RZ ;  /* 0x80000009ff097210 */ /* 0x000fe40007f7e0ff */
[----:B--2---:R-:W-:Y:S01]  /*1420*/  IADD3 R15, P1, P2, R15, UR12, R12 ;  /* 0x0000000c0f0f7c10 */ /* 0x004fe2000fa3e00c */
[----:B-1----:R-:W-:-:S03]  /*1430*/  ULEA UR5, UR7, UR5, 0x18 ;  /* 0x0000000507057291 */ /* 0x002fc6000f8ec0ff */
[----:B------:R-:W-:-:S03]  /*1440*/  IADD3.X R16, PT, PT, R16, UR13, R13, P1, P2 ;  /* 0x0000000d10107c10 */ /* 0x000fc60008fe440d */
[----:B------:R-:W-:-:S05]  /*1450*/  IADD3 R7, PT, PT, R12, UR5, RZ ;  /* 0x000000050c077c10 */ /* 0x000fca000fffe0ff */
[----:B---3--:R-:W-:Y:S02]  /*1460*/  IMAD R10, R14, 0x200, R7 ;  /* 0x000002000e0a7824 */ /* 0x008fe400078e0207 */
[----:B------:R-:W-:Y:S02]  /*1470*/  IMAD.X R14, RZ, RZ, -0x1, P3 ;  /* 0xffffffffff0e7424 */ /* 0x000fe400018e06ff */
[----:B------:R-:W-:-:S07]  /*1480*/  IMAD R7, R3, 0x4, R10 ;  /* 0x0000000403077824 */ /* 0x000fce00078e020a */
.L_x_21:
[----:B------:R-:W-:Y:S01]  /*1490*/  IADD3 R9, P1, PT, R9, 0x1, RZ ;  /* 0x0000000109097810 */ /* 0x000fe20007f3e0ff */
[----:B------:R-:W-:Y:S01]  /*14a0*/  IMAD.MOV.U32 R10, RZ, RZ, R15 ;  /* 0x000000ffff0a7224 */ /* 0x000fe200078e000f */
[C---:B------:R-:W-:Y:S01]  /*14b0*/  IADD3 R3, P2, PT, R8.reuse, R3, RZ ;  /* 0x0000000308037210 */ /* 0x040fe20007f5e0ff */
[----:B------:R-:W-:Y:S01]  /*14c0*/  IMAD.MOV.U32 R11, RZ, RZ, R16 ;  /* 0x000000ffff0b7224 */ /* 0x000fe200078e0010 */
[C---:B------:R-:W-:Y:S01]  /*14d0*/  LEA R15, P3, R8.reuse, R15, 0x2 ;  /* 0x0000000f080f7211 */ /* 0x040fe200078610ff */
[----:B------:R-:W-:Y:S01]  /*14e0*/  IMAD.X R14, RZ, RZ, R14, P1 ;  /* 0x000000ffff0e7224 */ /* 0x000fe200008e060e */
[----:B------:R-:W-:Y:S01]  /*14f0*/  ISETP.NE.U32.AND P1, PT, R9, RZ, PT ;  /* 0x000000ff0900720c */ /* 0x000fe20003f25070 */
[----:B------:R-:W-:Y:S01]  /*1500*/  IMAD.X R6, RZ, RZ, R6, P2 ;  /* 0x000000ffff067224 */ /* 0x000fe200010e0606 */
[----:B------:R-:W-:Y:S01]  /*1510*/  @!PT LDS RZ, [RZ] ;  /* 0x00000000fffff984 */ /* 0x000fe20000000800 */
[----:B------:R-:W-:Y:S01]  /*1520*/  @!PT LDS RZ, [RZ] ;  /* 0x00000000fffff984 */ /* 0x000fe20000000800 */
[----:B------:R-:W-:Y:S01]  /*1530*/  @!PT LDS RZ, [RZ] ;  /* 0x00000000fffff984 */ /* 0x000fe20000000800 */
[----:B------:R1:W-:Y:S01]  /*1540*/  LDGSTS.E [R7+0x80], desc[UR22][R10.64] ;  /* 0x000800000a077fae */ /* 0x0003e2000b9a1016 */
[----:B------:R-:W-:Y:S02]  /*1550*/  LEA.HI.X R16, R8, R16, RZ, 0x2, P3 ;  /* 0x0000001008107211 */ /* 0x000fe400018f14ff */
[----:B------:R-:W-:Y:S01]  /*1560*/  ISETP.NE.AND.EX P1, PT, R14, RZ, PT, P1 ;  /* 0x000000ff0e00720c */ /* 0x000fe20003f25310 */
[----:B-1----:R-:W-:-:S12]  /*1570*/  IMAD R7, R18, 0x4, R7 ;  /* 0x0000000412077824 */ /* 0x002fd800078e0207 */
[----:B------:R-:W-:Y:S05]  /*1580*/  @P1 BRA `(.L_x_21) ;  /* 0xfffffffc00c01947 */ /* 0x000fea000383ffff */
.L_x_20:
[----:B------:R-:W-:Y:S05]  /*1590*/  BSYNC.RECONVERGENT B1 ;  /* 0x0000000000017941 */ /* 0x000fea0003800200 */
.L_x_19:
[----:B------:R-:W-:Y:S05]  /*15a0*/  @!P0 BRA `(.L_x_15) ;  /* 0x0000000000f88947 */ /* 0x000fea0003800000 */
[----:B------:R-:W1:Y:S01]  /*15b0*/  S2UR UR7, SR_CgaCtaId ;  /* 0x00000000000779c3 */ /* 0x000e620000008800 */
[----:B------:R-:W-:Y:S01]  /*15c0*/  UMOV UR5, 0x400 ;  /* 0x0000040000057882 */ /* 0x000fe20000000000 */
[----:B------:R-:W2:Y:S01]  /*15d0*/  LDCU.64 UR12, c[0x0][0x3a8] ;  /* 0x00007500ff0c77ac */ /* 0x000ea20008000a00 */
[C---:B------:R-:W-:Y:S01]  /*15e0*/  IADD3 R14, P0, PT, R3.reuse, UR20, RZ ;  /* 0x00000014030e7c10 */ /* 0x040fe2000ff1e0ff */
[C---:B------:R-:W-:Y:S01]  /*15f0*/  IMAD.SHL.U32 R9, R3.reuse, 0x4, RZ ;  /* 0x0000000403097824 */ /* 0x040fe200078e00ff */
[----:B------:R-:W-:Y:S01]  /*1600*/  MOV R10, UR20 ;  /* 0x00000014000a7c02 */ /* 0x000fe20008000f00 */
[----:B------:R-:W-:Y:S01]  /*1610*/  UIADD3 UR5, UPT, UPT, UR5, 0x80, URZ ;  /* 0x0000008005057890 */ /* 0x000fe2000fffe0ff */
[----:B------:R-:W-:Y:S01]  /*1620*/  IMAD.U32 R11, RZ, RZ, UR21 ;  /* 0x00000015ff0b7e24 */ /* 0x000fe2000f8e00ff */
[----:B------:R-:W3:Y:S01]  /*1630*/  LDC R16, c[0x0][0x388] ;  /* 0x0000e200ff107b82 */ /* 0x000ee20000000800 */
[----:B------:R-:W-:Y:S01]  /*1640*/  IMAD.U32 R17, RZ, RZ, UR6 ;  /* 0x00000006ff117e24 */ /* 0x000fe2000f8e00ff */
[----:B------:R-:W-:Y:S01]  /*1650*/  SHF.L.U64.HI R11, R3, 0x2, R6 ;  /* 0x00000002030b7819 */ /* 0x000fe20000010206 */
[----:B------:R-:W-:Y:S01]  /*1660*/  IMAD R21, R2, UR10, RZ ;  /* 0x0000000a02157c24 */ /* 0x000fe2000f8e02ff */
[----:B------:R-:W-:-:S03]  /*1670*/  LEA R9, P2, R10, R9, 0x2 ;  /* 0x000000090a097211 */ /* 0x000fc600078410ff */
[----:B------:R-:W-:Y:S01]  /*1680*/  IMAD R21, R21, UR9, RZ ;  /* 0x0000000915157c24 */ /* 0x000fe2000f8e02ff */
[----:B------:R-:W-:Y:S02]  /*1690*/  LEA.HI.X R10, R10, R11, R17, 0x2, P2 ;  /* 0x0000000b0a0a7211 */ /* 0x000fe400010f1411 */
[----:B--2---:R-:W-:Y:S01]  /*16a0*/  IADD3 R7, P1, PT, R12, UR12, RZ ;  /* 0x0000000c0c077c10 */ /* 0x004fe2000ff3e0ff */
[----:B-1----:R-:W-:-:S03]  /*16b0*/  ULEA UR5, UR7, UR5, 0x18 ;  /* 0x0000000507057291 */ /* 0x002fc6000f8ec0ff */
[----:B------:R-:W-:Y:S02]  /*16c0*/  IADD3.X R11, PT, PT, R13, UR13, RZ, P1, !PT ;  /* 0x0000000d0d0b7c10 */ /* 0x000fe40008ffe4ff */
[----:B------:R-:W-:Y:S02]  /*16d0*/  SHF.R.U32.HI R13, RZ, 0x1e, R8 ;  /* 0x0000001eff0d7819 */ /* 0x000fe40000011608 */
[----:B------:R-:W-:Y:S01]  /*16e0*/  LEA R22, P1, R8, R9, 0x3 ;  /* 0x0000000908167211 */ /* 0x000fe200078218ff */
[----:B------:R-:W-:Y:S01]  /*16f0*/  VIADD R15, R12, UR5 ;  /* 0x000000050c0f7c36 */ /* 0x000fe20008000000 */
[----:B------:R-:W-:Y:S01]  /*1700*/  UMOV UR5, URZ ;  /* 0x000000ff00057c82 */ /* 0x000fe20008000000 */
[C---:B------:R-:W-:Y:S01]  /*1710*/  IMAD.SHL.U32 R12, R8.reuse, 0x4, RZ ;  /* 0x00000004080c7824 */ /* 0x040fe200078e00ff */
[----:B------:R-:W-:Y:S01]  /*1720*/  LEA.HI.X R28, R8, R10, RZ, 0x3, P1 ;  /* 0x0000000a081c7211 */ /* 0x000fe200008f1cff */
[----:B---3--:R-:W-:Y:S01]  /*1730*/  IMAD R16, R16, 0x200, R15 ;  /* 0x0000020010107824 */ /* 0x008fe200078e020f */
[----:B------:R-:W-:-:S02]  /*1740*/  IADD3.X R15, PT, PT, R6, UR6, RZ, P0, !PT ;  /* 0x00000006060f7c10 */ /* 0x000fc400087fe4ff */
[----:B------:R-:W-:Y:S01]  /*1750*/  IADD3 R20, P0, PT, R12, R9, RZ ;  /* 0x000000090c147210 */ /* 0x000fe20007f1e0ff */
[----:B------:R-:W-:Y:S01]  /*1760*/  IMAD R2, R3, 0x4, R16 ;  /* 0x0000000403027824 */ /* 0x000fe200078e0210 */
[C---:B------:R-:W-:Y:S01]  /*1770*/  SHF.L.U64.HI R15, R14.reuse, 0x2, R15 ;  /* 0x000000020e0f7819 */ /* 0x040fe2000001020f */
[----:B------:R-:W-:Y:S02]  /*1780*/  IMAD.SHL.U32 R14, R14, 0x4, RZ ;  /* 0x000000040e0e7824 */ /* 0x000fe400078e00ff */
[----:B------:R-:W-:Y:S01]  /*1790*/  IMAD.X R26, R13, 0x1, R10, P0 ;  /* 0x000000010d1a7824 */ /* 0x000fe200000e060a */
[----:B------:R-:W-:Y:S01]  /*17a0*/  LEA R24, R21, R2, 0x2 ;  /* 0x0000000215187211 */ /* 0x000fe200078e10ff */
[----:B------:R-:W-:-:S04]  /*17b0*/  IMAD.WIDE.U32 R14, R8, 0xc, R14 ;  /* 0x0000000c080e7825 */ /* 0x000fc800078e000e */
[----:B------:R-:W-:Y:S02]  /*17c0*/  VIADD R23, R15, UR5 ;  /* 0x000000050f177c36 */ /* 0x000fe40008000000 */
[C-C-:B------:R-:W-:Y:S02]  /*17d0*/  IMAD R25, R21.reuse, 0x8, R2.reuse ;  /* 0x0000000815197824 */ /* 0x140fe400078e0202 */
[----:B------:R-:W-:-:S07]  /*17e0*/  IMAD R27, R21, 0xc, R2 ;  /* 0x0000000c151b7824 */ /* 0x000fce00078e0202 */
.L_x_22:
[----:B------:R-:W-:-:S05]  /*17f0*/  IADD3 R18, P0, PT, R7, R9, RZ ;  /* 0x0000000907127210 */ /* 0x000fca0007f1e0ff */
[----:B------:R-:W-:Y:S01]  /*1800*/  IMAD.X R19, R11, 0x1, R10, P0 ;  /* 0x000000010b137824 */ /* 0x000fe200000e060a */
[----:B------:R-:W-:-:S04]  /*1810*/  IADD3 R16, P0, PT, R7, R20, RZ ;  /* 0x0000001407107210 */ /* 0x000fc80007f1e0ff */
[----:B------:R-:W-:Y:S01]  /*1820*/  @!PT LDS RZ, [RZ] ;  /* 0x00000000fffff984 */ /* 0x000fe20000000800 */
[----:B------:R-:W-:Y:S01]  /*1830*/  @!PT LDS RZ, [RZ] ;  /* 0x00000000fffff984 */ /* 0x000fe20000000800 */
[----:B------:R-:W-:Y:S01]  /*1840*/  @!PT LDS RZ, [RZ] ;  /* 0x00000000fffff984 */ /* 0x000fe20000000800 */
[----:B------:R1:W-:Y:S01]  /*1850*/  LDGSTS.E [R2+0x80], desc[UR22][R18.64] ;  /* 0x0008000012027fae */ /* 0x0003e2000b9a1016 */
[----:B------:R-:W-:-:S05]  /*1860*/  IMAD.X R17, R11, 0x1, R26, P0 ;  /* 0x000000010b117824 */ /* 0x000fca00000e061a */
[----:B------:R2:W-:Y:S01]  /*1870*/  LDGSTS.E [R24+0x80], desc[UR22][R16.64] ;  /* 0x0008000010187fae */ /* 0x0005e2000b9a1016 */
[----:B-1----:R-:W-:Y:S01]  /*1880*/  IMAD R2, R21, 0x10, R2 ;  /* 0x0000001015027824 */ /* 0x002fe200078e0202 */
[----:B--2---:R-:W-:Y:S01]  /*1890*/  IADD3 R16, P0, PT, R7, R22, RZ ;  /* 0x0000001607107210 */ /* 0x004fe20007f1e0ff */
[----:B------:R-:W-:-:S04]  /*18a0*/  IMAD R24, R21, 0x10, R24 ;  /* 0x0000001015187824 */ /* 0x000fc800078e0218 */
[----:B------:R-:W-:Y:S01]  /*18b0*/  IMAD.X R17, R11, 0x1, R28, P0 ;  /* 0x000000010b117824 */ /* 0x000fe200000e061c */
[----:B------:R-:W-:Y:S02]  /*18c0*/  IADD3 R18, P0, PT, R7, R14, RZ ;  /* 0x0000000e07127210 */ /* 0x000fe40007f1e0ff */
[----:B------:R-:W-:Y:S02]  /*18d0*/  LEA R7, P1, R8, R7, 0x4 ;  /* 0x0000000708077211 */ /* 0x000fe400078220ff */
[----:B------:R1:W-:Y:S01]  /*18e0*/  LDGSTS.E [R25+0x80], desc[UR22][R16.64] ;  /* 0x0008000010197fae */ /* 0x0003e2000b9a1016 */
[----:B------:R-:W-:Y:S01]  /*18f0*/  IMAD.X R19, R11, 0x1, R23, P0 ;  /* 0x000000010b137824 */ /* 0x000fe200000e0617 */
[----:B------:R-:W-:Y:S02]  /*1900*/  IADD3 R3, P0, PT, R12, R3, RZ ;  /* 0x000000030c037210 */ /* 0x000fe40007f1e0ff */
[----:B------:R-:W-:Y:S02]  /*1910*/  LEA.HI.X R11, R8, R11, RZ, 0x4, P1 ;  /* 0x0000000b080b7211 */ /* 0x000fe400008f24ff */
[----:B------:R2:W-:Y:S01]  /*1920*/  LDGSTS.E [R27+0x80], desc[UR22][R18.64] ;  /* 0x00080000121b7fae */ /* 0x0005e2000b9a1016 */
[----:B------:R-:W-:Y:S01]  /*1930*/  IMAD.X R6, R13, 0x1, R6, P0 ;  /* 0x000000010d067824 */ /* 0x000fe200000e0606 */
[----:B------:R-:W-:-:S04]  /*1940*/  ISETP.GE.U32.AND P0, PT, R3, R4, PT ;  /* 0x000000040300720c */ /* 0x000fc80003f06070 */
[----:B------:R-:W-:Y:S01]  /*1950*/  ISETP.GE.U32.AND.EX P0, PT, R6, R5, PT, P0 ;  /* 0x000000050600720c */ /* 0x000fe20003f06100 */
[C---:B-1----:R-:W-:Y:S01]  /*1960*/  IMAD R25, R21.reuse, 0x10, R25 ;  /* 0x0000001015197824 */ /* 0x042fe200078e0219 */
[----:B--2---:R-:W-:-:S11]  /*1970*/  LEA R27, R21, R27, 0x4 ;  /* 0x0000001b151b7211 */ /* 0x004fd600078e20ff */
[----:B------:R-:W-:Y:S05]  /*1980*/  @!P0 BRA `(.L_x_22) ;  /* 0xfffffffc00988947 */ /* 0x000fea000383ffff */
.L_x_15:
[----:B------:R-:W-:Y:S05]  /*1990*/  BSYNC.RECONVERGENT B0 ;  /* 0x0000000000007941 */ /* 0x000fea0003800200 */
.L_x_14:
[----:B------:R-:W0:Y:S01]  /*19a0*/  LDGDEPBAR ;  /* 0x00000000000079af */ /* 0x000e220000000000 */
[----:B------:R-:W-:-:S04]  /*19b0*/  DEPBAR.LE SB0, 0x0 ;  /* 0x000080000000791a */ /* 0x000fc80000000000 */
[----:B------:R-:W-:Y:S06]  /*19c0*/  BAR.SYNC.DEFER_BLOCKING 0x0 ;  /* 0x0000000000007b1d */ /* 0x000fec0000010000 */
.L_x_4:
[----:B------:R-:W-:-:S13]  /*19d0*/  ISETP.NE.AND P0, PT, R0, UR19, PT ;  /* 0x0000001300007c0c */ /* 0x000fda000bf05270 */
[----:B------:R-:W-:Y:S05]  /*19e0*/  @!P0 BRA `(.L_x_23) ;  /* 0x0000000000ec8947 */ /* 0x000fea0003800000 */
[----:B------:R-:W1:Y:S02]  /*19f0*/  LDC R6, c[0x0][0x388] ;  /* 0x0000e200ff067b82 */ /* 0x000e640000000800 */
[----:B-1----:R-:W-:-:S13]  /*1a00*/  ISETP.GE.AND P0, PT, R6, 0x1, PT ;  /* 0x000000010600780c */ /* 0x002fda0003f06270 */
[----:B------:R-:W-:Y:S05]  /*1a10*/  @!P0 EXIT ;  /* 0x000000000000894d */ /* 0x000fea0003800000 */
[----:B------:R-:W1:Y:S01]  /*1a20*/  S2R R7, SR_CgaCtaId ;  /* 0x0000000000077919 */ /* 0x000e620000008800 */
[----:B------:R-:W2:Y:S01]  /*1a30*/  LDC R5, c[0x0][0x3b0] ;  /* 0x0000ec00ff057b82 */ /* 0x000ea20000000800 */
[----:B------:R-:W3:Y:S01]  /*1a40*/  LDCU UR7, c[0x0][0x3a0] ;  /* 0x00007400ff0777ac */ /* 0x000ee20008000800 */
[----:B------:R-:W-:Y:S01]  /*1a50*/  MOV R2, 0x400 ;  /* 0x0000040000027802 */ /* 0x000fe20000000f00 */
[----:B------:R-:W3:Y:S01]  /*1a60*/  S2R R3, SR_TID.X ;  /* 0x0000000000037919 */ /* 0x000ee20000002100 */
[----:B------:R-:W4:Y:S03]  /*1a70*/  LDCU.64 UR4, c[0x0][0x390] ;  /* 0x00007200ff0477ac */ /* 0x000f260008000a00 */
[----:B------:R-:W-:Y:S01]  /*1a80*/  VIADD R4, R2, 0x80 ;  /* 0x0000008002047836 */ /* 0x000fe20000000000 */
[----:B----4-:R-:W-:Y:S01]  /*1a90*/  ULEA UR4, UP0, UR20, UR4, 0x2 ;  /* 0x0000000414047291 */ /* 0x010fe2000f8010ff */
[----:B--2---:R-:W-:-:S03]  /*1aa0*/  IMAD R2, R6, 0x200, R5 ;  /* 0x0000020006027824 */ /* 0x004fc600078e0205 */
[----:B------:R-:W-:Y:S01]  /*1ab0*/  ULEA.HI.X UR5, UR20, UR5, UR6, 0x2, UP0 ;  /* 0x0000000514057291 */ /* 0x000fe200080f1406 */
[----:B-1----:R-:W-:Y:S02]  /*1ac0*/  LEA R7, R7, R4, 0x18 ;  /* 0x0000000407077211 */ /* 0x002fe400078ec0ff */
[C---:B---3--:R-:W-:Y:S01]  /*1ad0*/  LEA R5, R3.reuse, UR7, 0x2 ;  /* 0x0000000703057c11 */ /* 0x048fe2000f8e10ff */
[----:B------:R-:W-:-:S04]  /*1ae0*/  IMAD R4, R3, 0x4, R2 ;  /* 0x0000000403047824 */ /* 0x000fc800078e0202 */
[----:B------:R-:W-:Y:S01]  /*1af0*/  IMAD.IADD R2, R7, 0x1, R5 ;  /* 0x0000000107027824 */ /* 0x000fe200078e0205 */
[----:B------:R-:W-:Y:S01]  /*1b00*/  IADD3 R4, PT, PT, R4, 0x80, R7 ;  /* 0x0000008004047810 */ /* 0x000fe20007ffe007 */
[----:B------:R-:W-:-:S07]  /*1b10*/  IMAD.MOV R5, RZ, RZ, -R6 ;  /* 0x000000ffff057224 */ /* 0x000fce00078e0a06 */
.L_x_26:
[----:B------:R-:W-:Y:S01]  /*1b20*/  ISETP.GE.AND P1, PT, R3, R0, PT ;  /* 0x000000000300720c */ /* 0x000fe20003f26270 */
[----:B------:R-:W-:Y:S01]  /*1b30*/  VIADD R5, R5, 0x1 ;  /* 0x0000000105057836 */ /* 0x000fe20000000000 */
[----:B------:R-:W-:Y:S04]  /*1b40*/  BSSY.RECONVERGENT B0, `(.L_x_24) ;  /* 0x0000020000007945 */ /* 0x000fe80003800200 */
[----:B------:R-:W-:-:S07]  /*1b50*/  ISETP.NE.AND P0, PT, R5, RZ, PT ;  /* 0x000000ff0500720c */ /* 0x000fce0003f05270 */
[----:B-1----:R-:W-:Y:S06]  /*1b60*/  @P1 BRA `(.L_x_25) ;  /* 0x0000000000741947 */ /* 0x002fec0003800000 */
[----:B------:R-:W1:Y:S04]  /*1b70*/  LDS R14, [R4] ;  /* 0x00000000040e7984 */ /* 0x000e680000000800 */
[----:B------:R-:W2:Y:S01]  /*1b80*/  LDS R8, [R2] ;  /* 0x0000000002087984 */ /* 0x000ea20000000800 */
[-C--:B-1----:R-:W-:Y:S02]  /*1b90*/  IABS R10, R14.reuse ;  /* 0x0000000e000a7213 */ /* 0x082fe40000000000 */
[----:B------:R-:W-:Y:S02]  /*1ba0*/  IABS R13, R14 ;  /* 0x0000000e000d7213 */ /* 0x000fe40000000000 */
[----:B------:R-:W1:Y:S01]  /*1bb0*/  I2F.RP R9, R10 ;  /* 0x0000000a00097306 */ /* 0x000e620000209400 */
[----:B--2---:R-:W-:-:S02]  /*1bc0*/  IABS R12, R8 ;  /* 0x00000008000c7213 */ /* 0x004fc40000000000 */
[----:B------:R-:W-:-:S05]  /*1bd0*/  ISETP.GE.AND P3, PT, R8, RZ, PT ;  /* 0x000000ff0800720c */ /* 0x000fca0003f66270 */
[----:B-1----:R-:W1:Y:S02]  /*1be0*/  MUFU.RCP R9, R9 ;  /* 0x0000000900097308 */ /* 0x002e640000001000 */
[----:B-1----:R-:W-:Y:S01]  /*1bf0*/  VIADD R6, R9, 0xffffffe ;  /* 0x0ffffffe09067836 */ /* 0x002fe20000000000 */
[----:B------:R-:W-:-:S05]  /*1c00*/  IADD3 R9, PT, PT, RZ, -R13, RZ ;  /* 0x8000000dff097210 */ /* 0x000fca0007ffe0ff */
[----:B------:R1:W2:Y:S02]  /*1c10*/  F2I.FTZ.U32.TRUNC.NTZ R7, R6 ;  /* 0x0000000600077305 */ /* 0x0002a4000021f000 */
[----:B-1----:R-:W-:Y:S02]  /*1c20*/  IMAD.MOV.U32 R6, RZ, RZ, RZ ;  /* 0x000000ffff067224 */ /* 0x002fe400078e00ff */
[----:B--2---:R-:W-:-:S04]  /*1c30*/  IMAD.MOV R11, RZ, RZ, -R7 ;  /* 0x000000ffff0b7224 */ /* 0x004fc800078e0a07 */
[----:B------:R-:W-:-:S04]  /*1c40*/  IMAD R11, R11, R10, RZ ;  /* 0x0000000a0b0b7224 */ /* 0x000fc800078e02ff */
[----:B------:R-:W-:-:S04]  /*1c50*/  IMAD.HI.U32 R7, R7, R11, R6 ;  /* 0x0000000b07077227 */ /* 0x000fc800078e0006 */
[----:B------:R-:W-:Y:S02]  /*1c60*/  IMAD.U32 R6, RZ, RZ, UR4 ;  /* 0x00000004ff067e24 */ /* 0x000fe4000f8e00ff */
[----:B------:R-:W-:-:S04]  /*1c70*/  IMAD.HI.U32 R7, R7, R12, RZ ;  /* 0x0000000c07077227 */ /* 0x000fc800078e00ff */
[----:B------:R-:W-:-:S05]  /*1c80*/  IMAD R7, R7, R9, R12 ;  /* 0x0000000907077224 */ /* 0x000fca00078e020c */
[----:B------:R-:W-:-:S13]  /*1c90*/  ISETP.GT.U32.AND P1, PT, R10, R7, PT ;  /* 0x000000070a00720c */ /* 0x000fda0003f24070 */
[----:B------:R-:W-:Y:S01]  /*1ca0*/  @!P1 IMAD.IADD R7, R7, 0x1, -R10 ;  /* 0x0000000107079824 */ /* 0x000fe200078e0a0a */
[----:B------:R-:W-:-:S04]  /*1cb0*/  ISETP.NE.AND P1, PT, R14, RZ, PT ;  /* 0x000000ff0e00720c */ /* 0x000fc80003f25270 */
[----:B------:R-:W-:-:S13]  /*1cc0*/  ISETP.GT.U32.AND P2, PT, R10, R7, PT ;  /* 0x000000070a00720c */ /* 0x000fda0003f44070 */
[----:B------:R-:W-:-:S04]  /*1cd0*/  @!P2 IMAD.IADD R7, R7, 0x1, -R10 ;  /* 0x000000010707a824 */ /* 0x000fc800078e0a0a */
[----:B------:R-:W-:Y:S02]  /*1ce0*/  IMAD.MOV.U32 R9, RZ, RZ, R7 ;  /* 0x000000ffff097224 */ /* 0x000fe400078e0007 */
[----:B------:R-:W-:Y:S02]  /*1cf0*/  IMAD.U32 R7, RZ, RZ, UR5 ;  /* 0x00000005ff077e24 */ /* 0x000fe4000f8e00ff */
[----:B------:R-:W-:Y:S01]  /*1d00*/  @!P3 IMAD.MOV R9, RZ, RZ, -R9 ;  /* 0x000000ffff09b224 */ /* 0x000fe200078e0a09 */
[----:B------:R-:W-:Y:S01]  /*1d10*/  @!P1 LOP3.LUT R9, RZ, R14, RZ, 0x33, !PT ;  /* 0x0000000eff099212 */ /* 0x000fe200078e33ff */
[----:B------:R-:W-:-:S05]  /*1d20*/  IMAD.WIDE R6, R3, 0x4, R6 ;  /* 0x0000000403067825 */ /* 0x000fca00078e0206 */
[----:B------:R1:W-:Y:S02]  /*1d30*/  STG.E desc[UR22][R6.64], R9 ;  /* 0x0000000906007986 */ /* 0x0003e4000c101916 */
.L_x_25:
[----:B------:R-:W-:Y:S05]  /*1d40*/  BSYNC.RECONVERGENT B0 ;  /* 0x0000000000007941 */ /* 0x000fea0003800200 */
.L_x_24:
[----:B------:R-:W-:Y:S01]  /*1d50*/  VIADD R4, R4, 0x200 ;  /* 0x0000020004047836 */ /* 0x000fe20000000000 */
[----:B------:R-:W-:Y:S01]  /*1d60*/  IADD3 R3, PT, PT, R3, 0x80, RZ ;  /* 0x0000008003037810 */ /* 0x000fe20007ffe0ff */
[----:B------:R-:W-:Y:S01]  /*1d70*/  VIADD R2, R2, 0x200 ;  /* 0x0000020002027836 */ /* 0x000fe20000000000 */
[----:B------:R-:W-:Y:S06]  /*1d80*/  @P0 BRA `(.L_x_26) ;  /* 0xfffffffc00640947 */ /* 0x000fec000383ffff */
[----:B------:R-:W-:Y:S05]  /*1d90*/  EXIT ;  /* 0x000000000000794d */ /* 0x000fea0003800000 */
.L_x_23:
        /* <DEDUP_REMOVED lines=11> */
[----:B--2---:R-:W-:-:S02]  /*1e50*/  IMAD R3, R6, 0x200, R3 ;  /* 0x0000020006037824 */ /* 0x004fc400078e0203 */
[----:B------:R-:W-:Y:S01]  /*1e60*/  IMAD.MOV R6, RZ, RZ, -R6 ;  /* 0x000000ffff067224 */ /* 0x000fe200078e0a06 */
[----:B------:R-:W-:Y:S01]  /*1e70*/  ULEA.HI.X UR5, UR20, UR5, UR6, 0x2, UP0 ;  /* 0x0000000514057291 */ /* 0x000fe200080f1406 */
[----:B-1----:R-:W-:Y:S02]  /*1e80*/  LEA R4, R5, R2, 0x18 ;  /* 0x0000000205047211 */ /* 0x002fe400078ec0ff */
[C---:B---3--:R-:W-:Y:S01]  /*1e90*/  LEA R5, R0.reuse, UR7, 0x2 ;  /* 0x0000000700057c11 */ /* 0x048fe2000f8e10ff */
[----:B------:R-:W-:-:S04]  /*1ea0*/  IMAD R3, R0, 0x4, R3 ;  /* 0x0000000400037824 */ /* 0x000fc800078e0203 */
[----:B------:R-:W-:Y:S01]  /*1eb0*/  IMAD.IADD R2, R4, 0x1, R5 ;  /* 0x0000000104027824 */ /* 0x000fe200078e0205 */
[----:B------:R-:W-:-:S07]  /*1ec0*/  IADD3 R3, PT, PT, R3, 0x80, R4 ;  /* 0x0000008003037810 */ /* 0x000fce0007ffe004 */
.L_x_27:
[----:B-1----:R-:W1:Y:S01]  /*1ed0*/  LDS R13, [R3] ;  /* 0x00000000030d7984 */ /* 0x002e620000000800 */
[----:B------:R-:W-:-:S03]  /*1ee0*/  VIADD R6, R6, 0x1 ;  /* 0x0000000106067836 */ /* 0x000fc60000000000 */
[----:B------:R-:W2:Y:S01]  /*1ef0*/  LDS R7, [R2] ;  /* 0x0000000002077984 */ /* 0x000ea20000000800 */
[-C--:B-1----:R-:W-:Y:S02]  /*1f00*/  IABS R10, R13.reuse ;  /* 0x0000000d000a7213 */ /* 0x082fe40000000000 */
[----:B------:R-:W-:Y:S02]  /*1f10*/  IABS R11, R13 ;  /* 0x0000000d000b7213 */ /* 0x000fe40000000000 */
[----:B------:R-:W1:Y:S01]  /*1f20*/  I2F.RP R8, R10 ;  /* 0x0000000a00087306 */ /* 0x000e620000209400 */
[----:B--2---:R-:W-:Y:S02]  /*1f30*/  IABS R12, R7 ;  /* 0x00000007000c7213 */ /* 0x004fe40000000000 */
        /* <DEDUP_REMOVED lines=21> */
[----:B------:R-:W-:Y:S01]  /*2090*/  IMAD.WIDE R4, R0, 0x4, R4 ;  /* 0x0000000400047825 */ /* 0x000fe200078e0204 */
[----:B------:R-:W-:-:S04]  /*20a0*/  ISETP.NE.AND P0, PT, R6, RZ, PT ;  /* 0x000000ff0600720c */ /* 0x000fc80003f05270 */
[----:B------:R1:W-:Y:S09]  /*20b0*/  STG.E desc[UR22][R4.64], R7 ;  /* 0x0000000704007986 */ /* 0x0003f2000c101916 */
[----:B------:R-:W-:Y:S05]  /*20c0*/  @!P0 EXIT ;  /* 0x000000000000894d */ /* 0x000fea0003800000 */
[----:B------:R-:W-:Y:S01]  /*20d0*/  VIADD R3, R3, 0x200 ;  /* 0x0000020003037836 */ /* 0x000fe20000000000 */
[----:B------:R-:W-:Y:S01]  /*20e0*/  IADD3 R2, PT, PT, R2, 0x200, RZ ;  /* 0x0000020002027810 */ /* 0x000fe20007ffe0ff */
[----:B------:R-:W-:Y:S01]  /*20f0*/  VIADD R0, R0, 0x80 ;  /* 0x0000008000007836 */ /* 0x000fe20000000000 */
[----:B------:R-:W-:Y:S06]  /*2100*/  BRA `(.L_x_27) ;  /* 0xfffffffc00707947 */ /* 0x000fec000383ffff */
        .weak           $__internal_0_$__cuda_sm20_div_u64
        .type           $__internal_0_$__cuda_sm20_div_u64,@function
        .size           $__internal_0_$__cuda_sm20_div_u64,(.L_x_257 - $__internal_0_$__cuda_sm20_div_u64)
$__internal_0_$__cuda_sm20_div_u64:
[----:B------:R-:W-:Y:S02]  /*2110*/  IMAD.MOV.U32 R16, RZ, RZ, R8 ;  /* 0x000000ffff107224 */ /* 0x000fe400078e0008 */
[----:B------:R-:W-:-:S04]  /*2120*/  IMAD.U32 R17, RZ, RZ, UR4 ;  /* 0x00000004ff117e24 */ /* 0x000fc8000f8e00ff */
[----:B------:R-:W1:Y:S08]  /*2130*/  I2F.U64.RP R16, R16 ;  /* 0x0000001000107312 */ /* 0x000e700000309000 */
[----:B-1----:R-:W1:Y:S02]  /*2140*/  MUFU.RCP R10, R16 ;  /* 0x00000010000a7308 */ /* 0x002e640000001000 */
[----:B-1----:R-:W-:-:S06]  /*2150*/  VIADD R10, R10, 0x1ffffffe ;  /* 0x1ffffffe0a0a7836 */ /* 0x002fcc0000000000 */
[----:B------:R-:W1:Y:S02]  /*2160*/  F2I.U64.TRUNC R10, R10 ;  /* 0x0000000a000a7311 */ /* 0x000e64000020d800 */
[----:B-1----:R-:W-:-:S04]  /*2170*/  IMAD.WIDE.U32 R12, R10, R8, RZ ;  /* 0x000000080a0c7225 */ /* 0x002fc800078e00ff */
[----:B------:R-:W-:Y:S01]  /*2180*/  IMAD R13, R10, UR4, R13 ;  /* 0x000000040a0d7c24 */ /* 0x000fe2000f8e020d */
[----:B------:R-:W-:-:S03]  /*2190*/  IADD3 R19, P0, PT, RZ, -R12, RZ ;  /* 0x8000000cff137210 */ /* 0x000fc60007f1e0ff */
[----:B------:R-:W-:Y:S02]  /*21a0*/  IMAD R13, R11, R8, R13 ;  /* 0x000000080b0d7224 */ /* 0x000fe400078e020d */
[----:B------:R-:W-:-:S04]  /*21b0*/  IMAD.HI.U32 R12, R10, R19, RZ ;  /* 0x000000130a0c7227 */ /* 0x000fc800078e00ff */
[----:B------:R-:W-:Y:S02]  /*21c0*/  IMAD.X R21, RZ, RZ, ~R13, P0 ;  /* 0x000000ffff157224 */ /* 0x000fe400000e0e0d */
[----:B------:R-:W-:Y:S02]  /*21d0*/  IMAD.MOV.U32 R13, RZ, RZ, R10 ;  /* 0x000000ffff0d7224 */ /* 0x000fe400078e000a */
[-C--:B------:R-:W-:Y:S02]  /*21e0*/  IMAD R17, R11, R21.reuse, RZ ;  /* 0x000000150b117224 */ /* 0x080fe400078e02ff */
[----:B------:R-:W-:-:S04]  /*21f0*/  IMAD.WIDE.U32 R12, P0, R10, R21, R12 ;  /* 0x000000150a0c7225 */ /* 0x000fc8000780000c */
[----:B------:R-:W-:-:S04]  /*2200*/  IMAD.HI.U32 R21, R11, R21, RZ ;  /* 0x000000150b157227 */ /* 0x000fc800078e00ff */
[----:B------:R-:W-:-:S05]  /*2210*/  IMAD.HI.U32 R12, P1, R11, R19, R12 ;  /* 0x000000130b0c7227 */ /* 0x000fca000782000c */
[----:B------:R-:W-:Y:S01]  /*2220*/  IADD3 R13, P2, PT, R17, R12, RZ ;  /* 0x0000000c110d7210 */ /* 0x000fe20007f5e0ff */
[----:B------:R-:W-:-:S04]  /*2230*/  IMAD.X R12, R21, 0x1, R11, P0 ;  /* 0x00000001150c7824 */ /* 0x000fc800000e060b */
[----:B------:R-:W-:Y:S01]  /*2240*/  IMAD.WIDE.U32 R10, R13, R8, RZ ;  /* 0x000000080d0a7225 */ /* 0x000fe200078e00ff */
[----:B------:R-:W-:-:S03]  /*2250*/  IADD3.X R17, PT, PT, RZ, RZ, R12, P2, P1 ;  /* 0x000000ffff117210 */ /* 0x000fc600017e240c */
[----:B------:R-:W-:Y:S01]  /*2260*/  IMAD R11, R13, UR4, R11 ;  /* 0x000000040d0b7c24 */ /* 0x000fe2000f8e020b */
[----:B------:R-:W-:-:S03]  /*2270*/  IADD3 R19, P0, PT, RZ, -R10, RZ ;  /* 0x8000000aff137210 */ /* 0x000fc60007f1e0ff */
[----:B------:R-:W-:Y:S02]  /*2280*/  IMAD R11, R17, R8, R11 ;  /* 0x00000008110b7224 */ /* 0x000fe400078e020b */
[----:B------:R-:W-:-:S04]  /*2290*/  IMAD.HI.U32 R12, R13, R19, RZ ;  /* 0x000000130d0c7227 */ /* 0x000fc800078e00ff */
[----:B------:R-:W-:-:S04]  /*22a0*/  IMAD.X R10, RZ, RZ, ~R11, P0 ;  /* 0x000000ffff0a7224 */ /* 0x000fc800000e0e0b */
[----:B------:R-:W-:-:S04]  /*22b0*/  IMAD.WIDE.U32 R12, P0, R13, R10, R12 ;  /* 0x0000000a0d0c7225 */ /* 0x000fc8000780000c */
[C---:B------:R-:W-:Y:S02]  /*22c0*/  IMAD R11, R17.reuse, R10, RZ ;  /* 0x0000000a110b7224 */ /* 0x040fe400078e02ff */
[----:B------:R-:W-:-:S04]  /*22d0*/  IMAD.HI.U32 R12, P1, R17, R19, R12 ;  /* 0x00000013110c7227 */ /* 0x000fc8000782000c */
[----:B------:R-:W-:Y:S01]  /*22e0*/  IMAD.HI.U32 R10, R17, R10, RZ ;  /* 0x0000000a110a7227 */ /* 0x000fe200078e00ff */
[----:B------:R-:W-:-:S03]  /*22f0*/  IADD3 R12, P2, PT, R11, R12, RZ ;  /* 0x0000000c0b0c7210 */ /* 0x000fc60007f5e0ff */
[----:B------:R-:W-:Y:S01]  /*2300*/  IMAD.MOV.U32 R11, RZ, RZ, RZ ;  /* 0x000000ffff0b7224 */ /* 0x000fe200078e00ff */
[----:B------:R-:W-:Y:S01]  /*2310*/  IADD3.X R17, PT, PT, R10, R17, RZ, P0, !PT ;  /* 0x000000110a117210 */ /* 0x000fe200007fe4ff */
[----:B------:R-:W-:-:S03]  /*2320*/  IMAD.HI.U32 R10, R12, R9, RZ ;  /* 0x000000090c0a7227 */ /* 0x000fc600078e00ff */
[----:B------:R-:W-:Y:S01]  /*2330*/  IADD3.X R16, PT, PT, RZ, RZ, R17, P2, P1 ;  /* 0x000000ffff107210 */ /* 0x000fe200017e2411 */
[----:B------:R-:W-:-:S04]  /*2340*/  IMAD.WIDE.U32 R10, R12, R15, R10 ;  /* 0x0000000f0c0a7225 */ /* 0x000fc800078e000a */
[C---:B------:R-:W-:Y:S02]  /*2350*/  IMAD R13, R16.reuse, R15, RZ ;  /* 0x0000000f100d7224 */ /* 0x040fe400078e02ff */
[----:B------:R-:W-:-:S04]  /*2360*/  IMAD.HI.U32 R10, P0, R16, R9, R10 ;  /* 0x00000009100a7227 */ /* 0x000fc8000780000a */
[----:B------:R-:W-:Y:S01]  /*2370*/  IMAD.HI.U32 R12, R16, R15, RZ ;  /* 0x0000000f100c7227 */ /* 0x000fe200078e00ff */
[----:B------:R-:W-:-:S03]  /*2380*/  IADD3 R13, P1, PT, R13, R10, RZ ;  /* 0x0000000a0d0d7210 */ /* 0x000fc60007f3e0ff */
[----:B------:R-:W-:Y:S02]  /*2390*/  IMAD.X R12, RZ, RZ, R12, P0 ;  /* 0x000000ffff0c7224 */ /* 0x000fe400000e060c */
[----:B------:R-:W-:-:S04]  /*23a0*/  IMAD.WIDE.U32 R10, R13, R8, RZ ;  /* 0x000000080d0a7225 */ /* 0x000fc800078e00ff */
[----:B------:R-:W-:Y:S01]  /*23b0*/  IMAD.X R17, RZ, RZ, R12, P1 ;  /* 0x000000ffff117224 */ /* 0x000fe200008e060c */
[----:B------:R-:W-:Y:S01]  /*23c0*/  IADD3 R19, P1, PT, -R10, R9, RZ ;  /* 0x000000090a137210 */ /* 0x000fe20007f3e1ff */
[----:B------:R-:W-:-:S03]  /*23d0*/  IMAD R11, R13, UR4, R11 ;  /* 0x000000040d0b7c24 */ /* 0x000fc6000f8e020b */
[-C--:B------:R-:W-:Y:S01]  /*23e0*/  ISETP.GE.U32.AND P0, PT, R19, R8.reuse, PT ;  /* 0x000000081300720c */ /* 0x080fe20003f06070 */
[----:B------:R-:W-:-:S04]  /*23f0*/  IMAD R10, R17, R8, R11 ;  /* 0x00000008110a7224 */ /* 0x000fc800078e020b */
[----:B------:R-:W-:Y:S01]  /*2400*/  IMAD.X R16, R15, 0x1, ~R10, P1 ;  /* 0x000000010f107824 */ /* 0x000fe200008e0e0a */
[----:B------:R-:W-:Y:S01]  /*2410*/  IADD3 R10, P2, PT, R13, 0x1, RZ ;  /* 0x000000010d0a7810 */ /* 0x000fe20007f5e0ff */
[----:B------:R-:W-:Y:S01]  /*2420*/  IMAD.MOV.U32 R15, RZ, RZ, 0x0 ;  /* 0x00000000ff0f7424 */ /* 0x000fe200078e00ff */
[-C--:B------:R-:W-:Y:S02]  /*2430*/  IADD3 R9, P1, PT, -R8, R19.reuse, RZ ;  /* 0x0000001308097210 */ /* 0x080fe40007f3e1ff */
[C---:B------:R-:W-:Y:S01]  /*2440*/  ISETP.GE.U32.AND.EX P0, PT, R16.reuse, UR4, PT, P0 ;  /* 0x0000000410007c0c */ /* 0x040fe2000bf06100 */
[----:B------:R-:W-:Y:S01]  /*2450*/  IMAD.X R12, RZ, RZ, R17, P2 ;  /* 0x000000ffff0c7224 */ /* 0x000fe200010e0611 */
[----:B------:R-:W-:Y:S02]  /*2460*/  IADD3.X R11, PT, PT, R16, ~UR4, RZ, P1, !PT ;  /* 0x80000004100b7c10 */ /* 0x000fe40008ffe4ff */
[----:B------:R-:W-:Y:S02]  /*2470*/  SEL R9, R9, R19, P0 ;  /* 0x0000001309097207 */ /* 0x000fe40000000000 */
[----:B------:R-:W-:-:S02]  /*2480*/  SEL R13, R10, R13, P0 ;  /* 0x0000000d0a0d7207 */ /* 0x000fc40000000000 */
[----:B------:R-:W-:Y:S02]  /*2490*/  SEL R11, R11, R16, P0 ;  /* 0x000000100b0b7207 */ /* 0x000fe40000000000 */
[----:B------:R-:W-:Y:S02]  /*24a0*/  SEL R12, R12, R17, P0 ;  /* 0x000000110c0c7207 */ /* 0x000fe40000000000 */
[----:B------:R-:W-:Y:S02]  /*24b0*/  ISETP.GE.U32.AND P0, PT, R9, R8, PT ;  /* 0x000000080900720c */ /* 0x000fe40003f06070 */
[----:B------:R-:W-:Y:S02]  /*24c0*/  IADD3 R10, P2, PT, R13, 0x1, RZ ;  /* 0x000000010d0a7810 */ /* 0x000fe40007f5e0ff */
[----:B------:R-:W-:Y:S02]  /*24d0*/  ISETP.GE.U32.AND.EX P0, PT, R11, UR4, PT, P0 ;  /* 0x000000040b007c0c */ /* 0x000fe4000bf06100 */
[----:B------:R-:W-:Y:S01]  /*24e0*/  ISETP.NE.U32.AND P1, PT, R8, RZ, PT ;  /* 0x000000ff0800720c */ /* 0x000fe20003f25070 */
[----:B------:R-:W-:Y:S01]  /*24f0*/  IMAD.X R11, RZ, RZ, R12, P2 ;  /* 0x000000ffff0b7224 */ /* 0x000fe200010e060c */
[----:B------:R-:W-:-:S02]  /*2500*/  SEL R10, R10, R13, P0 ;  /* 0x0000000d0a0a7207 */ /* 0x000fc40000000000 */
[----:B------:R-:W-:Y:S02]  /*2510*/  ISETP.NE.AND.EX P1, PT, RZ, UR4, PT, P1 ;  /* 0x00000004ff007c0c */ /* 0x000fe4000bf25310 */
[----:B------:R-:W-:Y:S02]  /*2520*/  SEL R11, R11, R12, P0 ;  /* 0x0000000c0b0b7207 */ /* 0x000fe40000000000 */
[----:B------:R-:W-:Y:S02]  /*2530*/  SEL R10, R10, 0xffffffff, P1 ;  /* 0xffffffff0a0a7807 */ /* 0x000fe40000800000 */
[----:B------:R-:W-:Y:S01]  /*2540*/  SEL R11, R11, 0xffffffff, P1 ;  /* 0xffffffff0b0b7807 */ /* 0x000fe20000800000 */
[----:B------:R-:W-:Y:S06]  /*2550*/  RET.REL.NODEC R14 `(_ZN3cub18CUB_300001_SM_10006detail9transform16transform_kernelINS2_10policy_hubILb0EN4cuda3std3__45tupleIJN6thrust24THRUST_300001_SM_1000_NS6detail15normal_iteratorINSA_10device_ptrIiEEEESF_EEEE10policy1000ElNS7_7modulusIiEESF_JPiSL_EEEvT0_iT1_T2_DpNS2_10kernel_argIT3_EE) ;  /* 0xffffffd80ea87950 */ /* 0x000fec0003c3ffff */
.L_x_28:
[----:B------:R-:W-:-:S00]  /*2560*/  BRA `(.L_x_28) ;  /* 0xfffffffc00fc7947 */ /* 0x000fc0000383ffff */
[----:B------:R-:W-:-:S00]  /*2570*/  NOP ;  /* 0x0000000000007918 */ /* 0x000fc00000000000 */
        /* <DEDUP_REMOVED lines=8> */
.L_x_257:


//--------------------- .text._ZN3cub18CUB_300001_SM_10006detail9transform16transform_kernelINS2_10policy_hubILb0EN4cuda3std3__45tupleIJN6thrust24THRUST_300001_SM_1000_NS6detail15normal_iteratorINSA_10device_ptrIiEEEESF_EEEE10policy1000EiNS7_7modulusIiEESF_JPiSL_EEEvT0_iT1_T2_DpNS2_10kernel_argIT3_EE --------------------------
	.section	.text._ZN3cub18CUB_300001_SM_10006detail9transform16transform_kernelINS2_10policy_hubILb0EN4cuda3std3__45tupleIJN6thrust24THRUST_300001_SM_1000_NS6detail15normal_iteratorINSA_10device_ptrIiEEEESF_EEEE10policy1000EiNS7_7modulusIiEESF_JPiSL_EEEvT0_iT1_T2_DpNS2_10kernel_argIT3_EE,"ax",@progbits
	.align	128
        .global         _ZN3cub18CUB_300001_SM_10006detail9transform16transform_kernelINS2_10policy_hubILb0EN4cuda3std3__45tupleIJN6thrust24THRUST_300001_SM_1000_NS6detail15normal_iteratorINSA_10device_ptrIiEEEESF_EEEE10policy1000EiNS7_7modulusIiEESF_JPiSL_EEEvT0_iT1_T2_DpNS2_10kernel_argIT3_EE
        .type           _ZN3cub18CUB_300001_SM_10006detail9transform16transform_kernelINS2_10policy_hubILb0EN4cuda3std3__45tupleIJN6thrust24THRUST_300001_SM_1000_NS6detail15normal_iteratorINSA_10device_ptrIiEEEESF_EEEE10policy1000EiNS7_7modulusIiEESF_JPiSL_EEEvT0_iT1_T2_DpNS2_10kernel_argIT3_EE,@function
        .size           _ZN3cub18CUB_300001_SM_10006detail9transform16transform_kernelINS2_10policy_hubILb0EN4cuda3std3__45tupleIJN6thrust24THRUST_300001_SM_1000_NS6detail15normal_iteratorINSA_10device_ptrIiEEEESF_EEEE10policy1000EiNS7_7modulusIiEESF_JPiSL_EEEvT0_iT1_T2_DpNS2_10kernel_argIT3_EE,(.L_x_258 - _ZN3cub18CUB_300001_SM_10006detail9transform16transform_kernelINS2_10policy_hubILb0EN4cuda3std3__45tupleIJN6thrust24THRUST_300001_SM_1000_NS6detail15normal_iteratorINSA_10device_ptrIiEEEESF_EEEE10policy1000EiNS7_7modulusIiEESF_JPiSL_EEEvT0_iT1_T2_DpNS2_10kernel_argIT3_EE)
        .other          _ZN3cub18CUB_300001_SM_10006detail9transform16transform_kernelINS2_10policy_hubILb0EN4cuda3std3__45tupleIJN6thrust24THRUST_300001_SM_1000_NS6detail15normal_iteratorINSA_10device_ptrIiEEEESF_EEEE10policy1000EiNS7_7modulusIiEESF_JPiSL_EEEvT0_iT1_T2_DpNS2_10kernel_argIT3_EE,@"STO_CUDA_ENTRY STV_DEFAULT"
_ZN3cub18CUB_300001_SM_10006detail9transform16transform_kernelINS2_10policy_hubILb0EN4cuda3std3__45tupleIJN6thrust24THRUST_300001_SM_1000_NS6detail15normal_iteratorINSA_10device_ptrIiEEEESF_EEEE10policy1000EiNS7_7modulusIiEESF_JPiSL_EEEvT0_iT1_T2_DpNS2_10kernel_argIT3_EE:
.text._ZN3cub18CUB_300001_SM_10006detail9transform16transform_kernelINS2_10policy_hubILb0EN4cuda3std3__45tupleIJN6thrust24THRUST_300001_SM_1000_NS6detail15normal_iteratorINSA_10device_ptrIiEEEESF_EEEE10policy1000EiNS7_7modulusIiEESF_JPiSL_EEEvT0_iT1_T2_DpNS2_10kernel_argIT3_EE:
[----:B------:R-:W-:Y:S08]  /*0000*/  LDC R1, c[0x0][0x37c] ;  /* 0x0000df00ff017b82 */ /* 0x000ff00000000800 */
[----:B------:R-:W1:Y:S01]  /*0010*/  S2UR UR5, SR_CTAID.X ;  /* 0x00000000000579c3 */ /* 0x000e620000002500 */
[----:B------:R-:W2:Y:S01]  /*0020*/  LDCU UR7, c[0x0][0x370] ;  /* 0x00006e00ff0777ac */ /* 0x000ea20008000800 */
[----:B------:R-:W3:Y:S01]  /*0030*/  LDCU.64 UR16, c[0x0][0x380] ;  /* 0x00007000ff1077ac */ /* 0x000ee20008000a00 */
[----:B------:R-:W4:Y:S01]  /*0040*/  LDCU.64 UR20, c[0x0][0x358] ;  /* 0x00006b00ff1477ac */ /* 0x000f220008000a00 */
[----:B---3--:R-:W-:-:S02]  /*0050*/  USHF.L.U32 UR24, UR17, 0x7, URZ ;  /* 0x0000000711187899 */ /* 0x008fc400080006ff */
[----:B-1----:R-:W-:Y:S02]  /*0060*/  UIADD3 UR4, UPT, UPT, UR5, 0x2, URZ ;  /* 0x0000000205047890 */ /* 0x002fe4000fffe0ff */
[----:B------:R-:W-:Y:S02]  /*0070*/  UIMAD UR22, UR24, UR5, URZ ;  /* 0x00000005181672a4 */ /* 0x000fe4000f8e02ff */
[----:B--2---:R-:W-:Y:S02]  /*0080*/  UISETP.GE.U32.AND UP0, UPT, UR4, UR7, UPT ;  /* 0x000000070400728c */ /* 0x004fe4000bf06070 */
[----:B------:R-:W-:Y:S02]  /*0090*/  UIADD3 UR6, UPT, UPT, -UR22, UR16, URZ ;  /* 0x0000001016067290 */ /* 0x000fe4000fffe1ff */
[----:B------:R-:W-:Y:S02]  /*00a0*/  UISETP.EQ.OR UP0, UPT, UR5, URZ, UP0 ;  /* 0x000000ff0500728c */ /* 0x000fe40008702670 */
[----:B------:R-:W-:-:S04]  /*00b0*/  UISETP.LT.AND UP1, UPT, UR24, UR6, UPT ;  /* 0x000000061800728c */ /* 0x000fc8000bf21270 */
[----:B------:R-:W-:-:S03]  /*00c0*/  USEL UR23, UR24, UR6, UP1 ;  /* 0x0000000618177287 */ /* 0x000fc60008800000 */
[----:B----4-:R-:W-:Y:S09]  /*00d0*/  BRA.U UP0, `(.L_x_29) ;  /* 0x0000000100dc7547 */ /* 0x010ff2000b800000 */
        /* <DEDUP_REMOVED lines=20> */
[----:B------:R-:W-:Y:S02]  /*0220*/  ULOP3.LUT UR13, UR13, 0xfffffff0, URZ, 0xc0, !UPT ;  /* 0xfffffff00d0d7892 */ /* 0x000fe4000f8ec0ff */
[----:B------:R-:W-:Y:S02]  /*0230*/  ULOP3.LUT UR12, UR12, 0xfffffff0, URZ, 0xc0, !UPT ;  /* 0xfffffff00c0c7892 */ /* 0x000fe4000f8ec0ff */
[----:B------:R-:W-:Y:S02]  /*0240*/  ULEA UR14, UR16, UR14, 0x18 ;  /* 0x0000000e100e7291 */ /* 0x000fe4000f8ec0ff */
[----:B------:R-:W-:Y:S01]  /*0250*/  USHF.R.U32.HI UR7, URZ, 0x4, UR13 ;  /* 0x00000004ff077899 */ /* 0x000fe2000801160d */
        /* <DEDUP_REMOVED lines=8> */
[----:B------:R-:W-:-:S02]  /*02e0*/  UIADD3 UR13, UPT, UPT, UR13, UR12, URZ ;  /* 0x0000000c0d0d7290 */ /* 0x000fc4000fffe0ff */
[----:B------:R-:W-:Y:S02]  /*02f0*/  ULEA UR16, UR17, UR14, 0x9 ;  /* 0x0000000e11107291 */ /* 0x000fe4000f8e48ff */
[----:B------:R-:W-:Y:S02]  /*0300*/  USHF.R.U32.HI UR12, URZ, 0x4, UR12 ;  /* 0x00000004ff0c7899 */ /* 0x000fe4000801160c */
[----:B----4-:R-:W-:Y:S01]  /*0310*/  UIMAD.WIDE UR4, UR22, 0x4, UR4 ;  /* 0x00000004160478a5 */ /* 0x010fe2000f8e0204 */
[----:B------:R-:W-:Y:S01]  /*0320*/  IMAD.U32 R0, RZ, RZ, UR13 ;  /* 0x0000000dff007e24 */ /* 0x000fe2000f8e00ff */
[----:B------:R-:W-:Y:S02]  /*0330*/  UPRMT UR7, UR7, 0x5410, URZ ;  /* 0x0000541007077896 */ /* 0x000fe400080000ff */
[----:B--2---:R-:W-:Y:S02]  /*0340*/  UIMAD.WIDE UR8, UR22, 0x4, UR8 ;  /* 0x00000004160878a5 */ /* 0x004fe4000f8e0208 */
[----:B------:R-:W-:-:S02]  /*0350*/  UIADD3 UR18, UPT, UPT, UR16, 0x80, URZ ;  /* 0x0000008010127890 */ /* 0x000fc4000fffe0ff */
[----:B------:R-:W-:Y:S01]  /*0360*/  UPRMT UR12, UR12, 0x5410, URZ ;  /* 0x000054100c0c7896 */ /* 0x000fe200080000ff */
[----:B------:R-:W-:Y:S02]  /*0370*/  UMOV UR19, UR15 ;  /* 0x0000000f00137c82 */ /* 0x000fe40008000000 */
[----:B---3--:R1:W-:Y:S06]  /*0380*/  UBLKCP.S.G [UR14], [UR4], UR7 ;  /* 0x0000000e040073ba */ /* 0x0083ec0008000207 */
[----:B------:R1:W-:Y:S01]  /*0390*/  UBLKCP.S.G [UR18], [UR8], UR12 ;  /* 0x00000012080073ba */ /* 0x0003e2000800020c */
[----:B------:R1:W-:Y:S01]  /*03a0*/  SYNCS.ARRIVE.TRANS64 RZ, [UR15], R0 ;  /* 0x00000000ffff79a7 */ /* 0x0003e2000800000f */
[----:B------:R-:W-:Y:S01]  /*03b0*/  NOP ;  /* 0x0000000000007918 */ /* 0x000fe20000000000 */
.L_x_31:
[----:B-1----:R-:W-:Y:S05]  /*03c0*/  BSYNC.RECONVERGENT B0 ;  /* 0x0000000000007941 */ /* 0x002fea0003800200 */
.L_x_30:
[----:B------:R-:W1:Y:S08]  /*03d0*/  S2UR UR5, SR_CgaCtaId ;  /* 0x00000000000579c3 */ /* 0x000e700000008800 */
[----:B------:R-:W-:Y:S01]  /*03e0*/  BAR.SYNC.DEFER_BLOCKING 0x0 ;  /* 0x0000000000007b1d */ /* 0x000fe20000010000 */
[----:B------:R-:W-:-:S05]  /*03f0*/  SHF.L.U32 R0, RZ, 0x1f, RZ ;  /* 0x0000001fff007819 */ /* 0x000fca00000006ff */
[----:B------:R-:W-:Y:S02]  /*0400*/  UMOV UR4, 0x400 ;  /* 0x0000040000047882 */ /* 0x000fe40000000000 */
[----:B-1----:R-:W-:-:S12]  /*0410*/  ULEA UR4, UR5, UR4, 0x18 ;  /* 0x0000000405047291 */ /* 0x002fd8000f8ec0ff */
.L_x_32:
[----:B------:R-:W1:Y:S02]  /*0420*/  SYNCS.PHASECHK.TRANS64.TRYWAIT P0, [UR4], R0 ;  /* 0x00000000ff0075a7 */ /* 0x000e640008001104 */
[----:B-1----:R-:W-:Y:S05]  /*0430*/  @!P0 BRA `(.L_x_32) ;  /* 0xfffffffc00f88947 */ /* 0x002fea000383ffff */
[----:B------:R-:W-:Y:S05]  /*0440*/  BRA `(.L_x_33) ;  /* 0x0000001400687947 */ /* 0x000fea0003800000 */
.L_x_29:
[----:B------:R-:W1:Y:S01]  /*0450*/  S2R R2, SR_TID.Y ;  /* 0x0000000000027919 */ /* 0x000e620000002200 */
[----:B------:R-:W2:Y:S01]  /*0460*/  LDCU UR10, c[0x0][0x360] ;  /* 0x00006c00ff0a77ac */ /* 0x000ea20008000800 */
[----:B------:R-:W-:Y:S01]  /*0470*/  BSSY.RECONVERGENT B0, `(.L_x_34) ;  /* 0x00000b1000007945 */ /* 0x000fe20003800200 */
[----:B------:R-:W1:Y:S01]  /*0480*/  S2R R3, SR_TID.Z ;  /* 0x0000000000037919 */ /* 0x000e620000002300 */
[----:B------:R-:W2:Y:S01]  /*0490*/  LDCU UR11, c[0x0][0x364] ;  /* 0x00006c80ff0b77ac */ /* 0x000ea20008000800 */
[----:B------:R-:W3:Y:S01]  /*04a0*/  LDC R0, c[0x0][0x368] ;  /* 0x0000da00ff007b82 */ /* 0x000ee20000000800 */
[----:B------:R-:W4:Y:S01]  /*04b0*/  S2R R5, SR_TID.X ;  /* 0x0000000000057919 */ /* 0x000f220000002100 */
[----:B------:R-:W-:Y:S02]  /*04c0*/  USHF.L.U32 UR4, UR23, 0x2, URZ ;  /* 0x0000000217047899 */ /* 0x000fe400080006ff */
[----:B------:R-:W-:Y:S02]  /*04d0*/  USHF.R.S32.HI UR12, URZ, 0x1f, UR22 ;  /* 0x0000001fff0c7899 */ /* 0x000fe40008011416 */
[----:B------:R-:W-:-:S04]  /*04e0*/  USHF.R.S32.HI UR5, URZ, 0x1f, UR4 ;  /* 0x0000001fff057899 */ /* 0x000fc80008011404 */
[----:B------:R-:W-:Y:S02]  /*04f0*/  USHF.R.U32.HI UR13, URZ, 0x2, UR5 ;  /* 0x00000002ff0d7899 */ /* 0x000fe40008011605 */
[----:B------:R-:W-:Y:S02]  /*0500*/  USHF.R.U64 UR7, UR4, 0x2, UR5 ;  /* 0x0000000204077899 */ /* 0x000fe40008001205 */
[----:B--2---:R-:W-:Y:S02]  /*0510*/  UIMAD UR4, UR10, UR11, URZ ;  /* 0x0000000b0a0472a4 */ /* 0x004fe4000f8e02ff */
[----:B-1----:R-:W-:Y:S02]  /*0520*/  IMAD R2, R3, UR11, R2 ;  /* 0x0000000b03027c24 */ /* 0x002fe4000f8e0202 */
[----:B------:R-:W-:Y:S02]  /*0530*/  IMAD.U32 R3, RZ, RZ, UR13 ;  /* 0x0000000dff037e24 */ /* 0x000fe4000f8e00ff */
[----:B----4-:R-:W-:-:S02]  /*0540*/  IMAD R2, R2, UR10, R5 ;  /* 0x0000000a02027c24 */ /* 0x010fc4000f8e0205 */
[----:B---3--:R-:W-:Y:S01]  /*0550*/  IMAD R5, R0, UR4, RZ ;  /* 0x0000000400057c24 */ /* 0x008fe2000f8e02ff */
[----:B------:R-:W-:Y:S02]  /*0560*/  UMOV UR4, URZ ;  /* 0x000000ff00047c82 */ /* 0x000fe40008000000 */
[----:B------:R-:W-:-:S04]  /*0570*/  ISETP.LT.U32.AND P0, PT, R2, UR7, PT ;  /* 0x0000000702007c0c */ /* 0x000fc8000bf01070 */
[----:B------:R-:W-:Y:S01]  /*0580*/  ISETP.GT.U32.AND.EX P0, PT, R3, RZ, PT, P0 ;  /* 0x000000ff0300720c */ /* 0x000fe20003f04100 */
[----:B------:R-:W-:-:S12]  /*0590*/  IMAD.MOV.U32 R3, RZ, RZ, RZ ;  /* 0x000000ffff037224 */ /* 0x000fd800078e00ff */
[----:B------:R-:W-:Y:S05]  /*05a0*/  @!P0 BRA `(.L_x_35) ;  /* 0x0000000800748947 */ /* 0x000fea0003800000 */
[----:B------:R-:W-:Y:S01]  /*05b0*/  IMAD.IADD R7, R5, 0x1, R2 ;  /* 0x0000000105077824 */ /* 0x000fe200078e0202 */
[----:B------:R-:W-:Y:S01]  /*05c0*/  MOV R6, UR7 ;  /* 0x0000000700067c02 */ /* 0x000fe20008000f00 */
[----:B------:R-:W-:Y:S01]  /*05d0*/  IMAD.U32 R4, RZ, RZ, UR13 ;  /* 0x0000000dff047e24 */ /* 0x000fe2000f8e00ff */
[----:B------:R-:W-:Y:S01]  /*05e0*/  BSSY.RECONVERGENT B1, `(.L_x_36) ;  /* 0x0000029000017945 */ /* 0x000fe20003800200 */
[----:B------:R-:W-:Y:S01]  /*05f0*/  IMAD.U32 R8, RZ, RZ, UR13 ;  /* 0x0000000dff087e24 */ /* 0x000fe2000f8e00ff */
[C---:B------:R-:W-:Y:S01]  /*0600*/  ISETP.LT.U32.AND P1, PT, R7.reuse, UR7, PT ;  /* 0x0000000707007c0c */ /* 0x040fe2000bf21070 */
[----:B------:R-:W-:Y:S01]  /*0610*/  IMAD.MOV.U32 R9, RZ, RZ, -0x1 ;  /* 0xffffffffff097424 */ /* 0x000fe200078e00ff */
[----:B------:R-:W-:Y:S02]  /*0620*/  ISETP.LT.U32.AND P0, PT, R7, UR7, PT ;  /* 0x0000000707007c0c */ /* 0x000fe4000bf01070 */
[----:B------:R-:W-:Y:S02]  /*0630*/  ISETP.GT.U32.AND.EX P1, PT, R4, RZ, PT, P1 ;  /* 0x000000ff0400720c */ /* 0x000fe40003f24110 */
[----:B------:R-:W-:Y:S01]  /*0640*/  ISETP.GT.U32.AND.EX P0, PT, R8, RZ, PT, P0 ;  /* 0x000000ff0800720c */ /* 0x000fe20003f04100 */
[----:B------:R-:W-:Y:S01]  /*0650*/  IMAD.U32 R8, RZ, RZ, UR13 ;  /* 0x0000000dff087e24 */ /* 0x000fe2000f8e00ff */
[----:B------:R-:W-:-:S02]  /*0660*/  SEL R6, R6, R7, P1 ;  /* 0x0000000706067207 */ /* 0x000fc40000800000 */
[----:B------:R-:W-:Y:S02]  /*0670*/  SEL R4, RZ, 0x1, !P0 ;  /* 0x00000001ff047807 */ /* 0x000fe40004000000 */
        /* <DEDUP_REMOVED lines=13> */
[----:B------:R-:W-:-:S04]  /*0750*/  IMAD.HI.U32 R7, R7, R9, R6 ;  /* 0x0000000907077227 */ /* 0x000fc800078e0006 */
[----:B------:R-:W-:Y:S02]  /*0760*/  IMAD.MOV.U32 R9, RZ, RZ, RZ ;  /* 0x000000ffff097224 */ /* 0x000fe400078e00ff */
[----:B------:R-:W-:-:S04]  /*0770*/  IMAD.HI.U32 R7, R7, R12, RZ ;  /* 0x0000000c07077227 */ /* 0x000fc800078e00ff */
[----:B------:R-:W-:-:S04]  /*0780*/  IMAD.MOV R10, RZ, RZ, -R7 ;  /* 0x000000ffff0a7224 */ /* 0x000fc800078e0a07 */
[----:B------:R-:W-:-:S05]  /*0790*/  IMAD R10, R5, R10, R12 ;  /* 0x0000000a050a7224 */ /* 0x000fca00078e020c */
[----:B------:R-:W-:-:S13]  /*07a0*/  ISETP.GE.U32.AND P0, PT, R10, R5, PT ;  /* 0x000000050a00720c */ /* 0x000fda0003f06070 */
[----:B------:R-:W-:Y:S01]  /*07b0*/  @P0 IADD3 R10, PT, PT, -R5, R10, RZ ;  /* 0x0000000a050a0210 */ /* 0x000fe20007ffe1ff */
[----:B------:R-:W-:-:S03]  /*07c0*/  @P0 VIADD R7, R7, 0x1 ;  /* 0x0000000107070836 */ /* 0x000fc60000000000 */
[----:B------:R-:W-:-:S13]  /*07d0*/  ISETP.GE.U32.AND P1, PT, R10, R5, PT ;  /* 0x000000050a00720c */ /* 0x000fda0003f26070 */
[----:B------:R-:W-:Y:S01]  /*07e0*/  @P1 VIADD R7, R7, 0x1 ;  /* 0x0000000107071836 */ /* 0x000fe20000000000 */
[----:B------:R-:W-:-:S05]  /*07f0*/  @!P2 LOP3.LUT R7, RZ, R5, RZ, 0x33, !PT ;  /* 0x00000005ff07a212 */ /* 0x000fca00078e33ff */
[----:B------:R-:W-:Y:S01]  /*0800*/  IMAD.MOV.U32 R8, RZ, RZ, R7 ;  /* 0x000000ffff087224 */ /* 0x000fe200078e0007 */
[----:B------:R-:W-:Y:S06]  /*0810*/  BRA `(.L_x_38) ;  /* 0x0000000000147947 */ /* 0x000fec0003800000 */
.L_x_37:
[----:B------:R-:W-:Y:S01]  /*0820*/  IMAD.MOV.U32 R9, RZ, RZ, R12 ;  /* 0x000000ffff097224 */ /* 0x000fe200078e000c */
[----:B------:R-:W-:-:S07]  /*0830*/  MOV R8, 0x850 ;  /* 0x0000085000087802 */ /* 0x000fce0000000f00 */
[----:B------:R-:W-:Y:S05]  /*0840*/  CALL.REL.NOINC `($__internal_1_$__cuda_sm20_div_u64) ;  /* 0x0000001800307944 */ /* 0x000fea0003c00000 */
[----:B------:R-:W-:Y:S01]  /*0850*/  IMAD.MOV.U32 R8, RZ, RZ, R6 ;  /* 0x000000ffff087224 */ /* 0x000fe200078e0006 */
[----:B------:R-:W-:-:S07]  /*0860*/  MOV R9, R7 ;  /* 0x0000000700097202 */ /* 0x000fce0000000f00 */
.L_x_38:
[----:B------:R-:W-:Y:S05]  /*0870*/  BSYNC.RECONVERGENT B1 ;  /* 0x0000000000017941 */ /* 0x000fea0003800200 */
.L_x_36:
[----:B------:R-:W-:Y:S01]  /*0880*/  IADD3 R12, P0, PT, R8, R4, RZ ;  /* 0x00000004080c7210 */ /* 0x000fe20007f1e0ff */
[----:B------:R-:W1:Y:S01]  /*0890*/  LDC R6, c[0x0][0x3a0] ;  /* 0x0000e800ff067b82 */ /* 0x000e620000000800 */
[----:B------:R-:W-:Y:S01]  /*08a0*/  BSSY.RECONVERGENT B1, `(.L_x_39) ;  /* 0x0000030000017945 */ /* 0x000fe20003800200 */
[----:B------:R-:W-:Y:S01]  /*08b0*/  IMAD.MOV.U32 R27, RZ, RZ, R2 ;  /* 0x000000ffff1b7224 */ /* 0x000fe200078e0002 */
[C---:B------:R-:W-:Y:S01]  /*08c0*/  LOP3.LUT R4, R12.reuse, 0x3, RZ, 0xc0, !PT ;  /* 0x000000030c047812 */ /* 0x040fe200078ec0ff */
[----:B------:R-:W-:Y:S01]  /*08d0*/  IMAD.X R8, RZ, RZ, R9, P0 ;  /* 0x000000ffff087224 */ /* 0x000fe200000e0609 */
[----:B------:R-:W-:Y:S02]  /*08e0*/  ISETP.GE.U32.AND P0, PT, R12, 0x3, PT ;  /* 0x000000030c00780c */ /* 0x000fe40003f06070 */
[----:B------:R-:W-:Y:S01]  /*08f0*/  ISETP.NE.U32.AND P1, PT, R4, 0x3, PT ;  /* 0x000000030400780c */ /* 0x000fe20003f25070 */
[----:B------:R-:W-:Y:S01]  /*0900*/  IMAD.MOV.U32 R4, RZ, RZ, R3 ;  /* 0x000000ffff047224 */ /* 0x000fe200078e0003 */
[----:B------:R-:W-:-:S02]  /*0910*/  ISETP.GE.U32.AND.EX P0, PT, R8, RZ, PT, P0 ;  /* 0x000000ff0800720c */ /* 0x000fc40003f06100 */
[----:B------:R-:W-:Y:S02]  /*0920*/  ISETP.NE.AND.EX P1, PT, RZ, RZ, PT, P1 ;  /* 0x000000ffff00720c */ /* 0x000fe40003f25310 */
[----:B-1----:R-:W-:-:S11]  /*0930*/  SHF.R.S32.HI R11, RZ, 0x1f, R6 ;  /* 0x0000001fff0b7819 */ /* 0x002fd60000011406 */
[----:B------:R-:W-:Y:S05]  /*0940*/  @!P1 BRA `(.L_x_40) ;  /* 0x0000000000949947 */ /* 0x000fea0003800000 */
[----:B------:R-:W1:Y:S01]  /*0950*/  S2UR UR8, SR_CgaCtaId ;  /* 0x00000000000879c3 */ /* 0x000e620000008800 */
[----:B------:R-:W2:Y:S01]  /*0960*/  LDCU.64 UR14, c[0x0][0x398] ;  /* 0x00007300ff0e77ac */ /* 0x000ea20008000a00 */
[----:B------:R-:W-:Y:S02]  /*0970*/  VIADD R12, R12, 0x1 ;  /* 0x000000010c0c7836 */ /* 0x000fe40000000000 */
[----:B------:R-:W-:Y:S01]  /*0980*/  IMAD R8, R0, UR11, RZ ;  /* 0x0000000b00087c24 */ /* 0x000fe2000f8e02ff */
[----:B------:R-:W-:Y:S01]  /*0990*/  USHF.L.U32 UR5, UR22, 0x2, URZ ;  /* 0x0000000216057899 */ /* 0x000fe200080006ff */
[----:B------:R-:W-:Y:S01]  /*09a0*/  IMAD.MOV.U32 R27, RZ, RZ, R2 ;  /* 0x000000ffff1b7224 */ /* 0x000fe200078e0002 */
[----:B------:R-:W-:Y:S01]  /*09b0*/  USHF.L.U64.HI UR9, UR22, 0x2, UR12 ;  /* 0x0000000216097899 */ /* 0x000fe2000801020c */
[----:B------:R-:W-:Y:S01]  /*09c0*/  LOP3.LUT R12, R12, 0x3, RZ, 0xc0, !PT ;  /* 0x000000030c0c7812 */ /* 0x000fe200078ec0ff */
[----:B------:R-:W-:Y:S02]  /*09d0*/  IMAD R10, R8, UR10, RZ ;  /* 0x0000000a080a7c24 */ /* 0x000fe4000f8e02ff */
[----:B------:R-:W-:Y:S01]  /*09e0*/  LEA R7, P1, R2, UR5, 0x2 ;  /* 0x0000000502077c11 */ /* 0x000fe2000f8210ff */
[----:B------:R-:W-:-:S02]  /*09f0*/  UMOV UR5, 0x400 ;  /* 0x0000040000057882 */ /* 0x000fc40000000000 */
[----:B------:R-:W-:Y:S01]  /*0a00*/  UIADD3 UR5, UPT, UPT, UR5, 0x80, URZ ;  /* 0x0000008005057890 */ /* 0x000fe2000fffe0ff */
[----:B------:R-:W-:Y:S02]  /*0a10*/  LEA.HI.X R4, R2, UR9, R3, 0x2, P1 ;  /* 0x0000000902047c11 */ /* 0x000fe400088f1403 */
[----:B------:R-:W-:Y:S02]  /*0a20*/  IADD3 R12, P1, PT, RZ, -R12, RZ ;  /* 0x8000000cff0c7210 */ /* 0x000fe40007f3e0ff */
[----:B--2---:R-:W-:-:S03]  /*0a30*/  IADD3 R14, P2, P3, R7, UR14, R6 ;  /* 0x0000000e070e7c10 */ /* 0x004fc6000fb5e006 */
[----:B------:R-:W-:Y:S01]  /*0a40*/  IMAD.X R13, RZ, RZ, -0x1, P1 ;  /* 0xffffffffff0d7424 */ /* 0x000fe200008e06ff */
[----:B------:R-:W-:Y:S01]  /*0a50*/  IADD3.X R15, PT, PT, R4, UR15, R11, P2, P3 ;  /* 0x0000000f040f7c10 */ /* 0x000fe200097e640b */
[----:B-1----:R-:W-:Y:S01]  /*0a60*/  ULEA UR5, UR8, UR5, 0x18 ;  /* 0x0000000508057291 */ /* 0x002fe2000f8ec0ff */
[----:B------:R-:W-:-:S05]  /*0a70*/  MOV R4, R3 ;  /* 0x0000000300047202 */ /* 0x000fca0000000f00 */
[----:B------:R-:W-:-:S04]  /*0a80*/  VIADD R7, R6, UR5 ;  /* 0x0000000506077c36 */ /* 0x000fc80008000000 */
[----:B------:R-:W-:-:S07]  /*0a90*/  IMAD R7, R2, 0x4, R7 ;  /* 0x0000000402077824 */ /* 0x000fce00078e0207 */
.L_x_41:
        /* <DEDUP_REMOVED lines=11> */
[----:B------:R1:W-:Y:S01]  /*0b50*/  LDGSTS.E [R7], desc[UR20][R8.64] ;  /* 0x0000000008077fae */ /* 0x0003e2000b9a1014 */
[----:B------:R-:W-:Y:S02]  /*0b60*/  LEA.HI.X R15, R5, R15, RZ, 0x2, P3 ;  /* 0x0000000f050f7211 */ /* 0x000fe400018f14ff */
[----:B------:R-:W-:-:S02]  /*0b70*/  ISETP.NE.AND.EX P1, PT, R13, RZ, PT, P1 ;  /* 0x000000ff0d00720c */ /* 0x000fc40003f25310 */
[----:B-1----:R-:W-:-:S11]  /*0b80*/  LEA R7, R10, R7, 0x2 ;  /* 0x000000070a077211 */ /* 0x002fd600078e10ff */
[----:B------:R-:W-:Y:S05]  /*0b90*/  @P1 BRA `(.L_x_41) ;  /* 0xfffffffc00c01947 */ /* 0x000fea000383ffff */
.L_x_40:
[----:B------:R-:W-:Y:S05]  /*0ba0*/  BSYNC.RECONVERGENT B1 ;  /* 0x0000000000017941 */ /* 0x000fea0003800200 */
.L_x_39:
[----:B------:R-:W-:Y:S05]  /*0bb0*/  @!P0 BRA `(.L_x_35) ;  /* 0x0000000000f08947 */ /* 0x000fea0003800000 */
[----:B------:R-:W1:Y:S01]  /*0bc0*/  LDCU.64 UR14, c[0x0][0x398] ;  /* 0x00007300ff0e77ac */ /* 0x000e620008000a00 */
[----:B------:R-:W2:Y:S01]  /*0bd0*/  S2UR UR9, SR_CgaCtaId ;  /* 0x00000000000979c3 */ /* 0x000ea20000008800 */
[----:B------:R-:W-:Y:S01]  /*0be0*/  IMAD.SHL.U32 R9, R5, 0x4, RZ ;  /* 0x0000000405097824 */ /* 0x000fe200078e00ff */
[----:B------:R-:W-:Y:S01]  /*0bf0*/  UMOV UR8, 0x400 ;  /* 0x0000040000087882 */ /* 0x000fe20000000000 */
[----:B------:R-:W-:Y:S01]  /*0c00*/  IMAD R21, R0, UR11, RZ ;  /* 0x0000000b00157c24 */ /* 0x000fe2000f8e02ff */
[----:B------:R-:W-:Y:S01]  /*0c10*/  UIADD3 UR8, UPT, UPT, UR8, 0x80, URZ ;  /* 0x0000008008087890 */ /* 0x000fe2000fffe0ff */
[----:B------:R-:W-:Y:S02]  /*0c20*/  UMOV UR5, URZ ;  /* 0x000000ff00057c82 */ /* 0x000fe40008000000 */
[----:B------:R-:W-:Y:S01]  /*0c30*/  IMAD R21, R21, UR10, RZ ;  /* 0x0000000a15157c24 */ /* 0x000fe2000f8e02ff */
[----:B-1----:R-:W-:Y:S01]  /*0c40*/  IADD3 R25, P0, PT, R6, UR14, RZ ;  /* 0x0000000e06197c10 */ /* 0x002fe2000ff1e0ff */
[----:B------:R-:W-:-:S03]  /*0c50*/  USHF.L.U64.HI UR14, UR22, 0x2, UR12 ;  /* 0x00000002160e7899 */ /* 0x000fc6000801020c */
[----:B------:R-:W-:Y:S01]  /*0c60*/  IADD3.X R7, PT, PT, R11, UR15, RZ, P0, !PT ;  /* 0x0000000f0b077c10 */ /* 0x000fe200087fe4ff */
[----:B------:R-:W-:Y:S02]  /*0c70*/  USHF.L.U32 UR15, UR22, 0x2, URZ ;  /* 0x00000002160f7899 */ /* 0x000fe400080006ff */
[C---:B------:R-:W-:Y:S01]  /*0c80*/  IADD3 R8, P0, PT, R27.reuse, UR22, RZ ;  /* 0x000000161b087c10 */ /* 0x040fe2000ff1e0ff */
[----:B--2---:R-:W-:Y:S01]  /*0c90*/  ULEA UR8, UR9, UR8, 0x18 ;  /* 0x0000000809087291 */ /* 0x004fe2000f8ec0ff */
[----:B------:R-:W-:Y:S02]  /*0ca0*/  SHF.R.U32.HI R11, RZ, 0x1e, R5 ;  /* 0x0000001eff0b7819 */ /* 0x000fe40000011605 */
[----:B------:R-:W-:Y:S01]  /*0cb0*/  IADD3.X R15, PT, PT, R4, UR12, RZ, P0, !PT ;  /* 0x0000000c040f7c10 */ /* 0x000fe200087fe4ff */
[----:B------:R-:W-:Y:S01]  /*0cc0*/  IMAD.SHL.U32 R14, R8, 0x4, RZ ;  /* 0x00000004080e7824 */ /* 0x000fe200078e00ff */
[----:B------:R-:W-:Y:S01]  /*0cd0*/  LEA R10, P0, R27, UR15, 0x2 ;  /* 0x0000000f1b0a7c11 */ /* 0x000fe2000f8010ff */
[----:B------:R-:W-:Y:S01]  /*0ce0*/  VIADD R6, R6, UR8 ;  /* 0x0000000806067c36 */ /* 0x000fe20008000000 */
[----:B------:R-:W-:-:S02]  /*0cf0*/  SHF.L.U64.HI R15, R8, 0x2, R15 ;  /* 0x00000002080f7819 */ /* 0x000fc4000001020f */
[C---:B------:R-:W-:Y:S01]  /*0d00*/  LEA.HI.X R12, R27.reuse, UR14, R4, 0x2, P0 ;  /* 0x0000000e1b0c7c11 */ /* 0x040fe200080f1404 */
[----:B------:R-:W-:Y:S01]  /*0d10*/  IMAD R8, R27, 0x4, R6 ;  /* 0x000000041b087824 */ /* 0x000fe200078e0206 */
[-C--:B------:R-:W-:Y:S01]  /*0d20*/  IADD3 R20, P1, PT, R9, R10.reuse, RZ ;  /* 0x0000000a09147210 */ /* 0x080fe20007f3e0ff */
[C---:B------:R-:W-:Y:S01]  /*0d30*/  IMAD.WIDE.U32 R14, R5.reuse, 0xc, R14 ;  /* 0x0000000c050e7825 */ /* 0x040fe200078e000e */
[----:B------:R-:W-:-:S03]  /*0d40*/  LEA R13, P0, R5, R10, 0x3 ;  /* 0x0000000a050d7211 */ /* 0x000fc600078018ff */
[----:B------:R-:W-:Y:S01]  /*0d50*/  IMAD.X R26, R11, 0x1, R12, P1 ;  /* 0x000000010b1a7824 */ /* 0x000fe200008e060c */
[----:B------:R-:W-:Y:S01]  /*0d60*/  LEA.HI.X R24, R5, R12, RZ, 0x3, P0 ;  /* 0x0000000c05187211 */ /* 0x000fe200000f1cff */
[--C-:B------:R-:W-:Y:S01]  /*0d70*/  IMAD R22, R21, 0x4, R8.reuse ;  /* 0x0000000415167824 */ /* 0x100fe200078e0208 */
[----:B------:R-:W-:Y:S01]  /*0d80*/  IADD3 R28, PT, PT, R15, UR5, RZ ;  /* 0x000000050f1c7c10 */ /* 0x000fe2000fffe0ff */
[C-C-:B------:R-:W-:Y:S02]  /*0d90*/  IMAD R23, R21.reuse, 0x8, R8.reuse ;  /* 0x0000000815177824 */ /* 0x140fe400078e0208 */
[----:B------:R-:W-:-:S07]  /*0da0*/  IMAD R6, R21, 0xc, R8 ;  /* 0x0000000c15067824 */ /* 0x000fce00078e0208 */
.L_x_42:
[----:B------:R-:W-:-:S05]  /*0db0*/  IADD3 R18, P0, PT, R25, R10, RZ ;  /* 0x0000000a19127210 */ /* 0x000fca0007f1e0ff */
[----:B------:R-:W-:Y:S01]  /*0dc0*/  IMAD.X R19, R7, 0x1, R12, P0 ;  /* 0x0000000107137824 */ /* 0x000fe200000e060c */
[----:B------:R-:W-:-:S04]  /*0dd0*/  IADD3 R16, P0, PT, R25, R20, RZ ;  /* 0x0000001419107210 */ /* 0x000fc80007f1e0ff */
[----:B------:R-:W-:Y:S01]  /*0de0*/  @!PT LDS RZ, [RZ] ;  /* 0x00000000fffff984 */ /* 0x000fe20000000800 */
[----:B------:R-:W-:Y:S01]  /*0df0*/  @!PT LDS RZ, [RZ] ;  /* 0x00000000fffff984 */ /* 0x000fe20000000800 */
[----:B------:R-:W-:Y:S01]  /*0e00*/  @!PT LDS RZ, [RZ] ;  /* 0x00000000fffff984 */ /* 0x000fe20000000800 */
[----:B------:R1:W-:Y:S01]  /*0e10*/  LDGSTS.E [R8], desc[UR20][R18.64] ;  /* 0x0000000012087fae */ /* 0x0003e2000b9a1014 */
[----:B------:R-:W-:-:S05]  /*0e20*/  IMAD.X R17, R7, 0x1, R26, P0 ;  /* 0x0000000107117824 */ /* 0x000fca00000e061a */
[----:B------:R2:W-:Y:S01]  /*0e30*/  LDGSTS.E [R22], desc[UR20][R16.64] ;  /* 0x0000000010167fae */ /* 0x0005e2000b9a1014 */
[----:B-1----:R-:W-:Y:S02]  /*0e40*/  LEA R8, R21, R8, 0x4 ;  /* 0x0000000815087211 */ /* 0x002fe400078e20ff */
[----:B--2---:R-:W-:Y:S01]  /*0e50*/  IADD3 R16, P0, PT, R25, R13, RZ ;  /* 0x0000000d19107210 */ /* 0x004fe20007f1e0ff */
[----:B------:R-:W-:-:S04]  /*0e60*/  IMAD R22, R21, 0x10, R22 ;  /* 0x0000001015167824 */ /* 0x000fc800078e0216 */
[----:B------:R-:W-:Y:S01]  /*0e70*/  IMAD.X R17, R7, 0x1, R24, P0 ;  /* 0x0000000107117824 */ /* 0x000fe200000e0618 */
[----:B------:R-:W-:-:S04]  /*0e80*/  IADD3 R18, P0, PT, R25, R14, RZ ;  /* 0x0000000e19127210 */ /* 0x000fc80007f1e0ff */
[----:B------:R-:W-:Y:S01]  /*0e90*/  IADD3.X R19, PT, PT, R7, R28, RZ, P0, !PT ;  /* 0x0000001c07137210 */ /* 0x000fe200007fe4ff */
[----:B------:R1:W-:Y:S01]  /*0ea0*/  LDGSTS.E [R23], desc[UR20][R16.64] ;  /* 0x0000000010177fae */ /* 0x0003e2000b9a1014 */
[----:B------:R-:W-:-:S03]  /*0eb0*/  IADD3 R27, P0, PT, R9, R27, RZ ;  /* 0x0000001b091b7210 */ /* 0x000fc60007f1e0ff */
[----:B------:R2:W-:Y:S02]  /*0ec0*/  LDGSTS.E [R6], desc[UR20][R18.64] ;  /* 0x0000000012067fae */ /* 0x0005e4000b9a1014 */
[----:B------:R-:W-:Y:S01]  /*0ed0*/  IMAD.X R4, R11, 0x1, R4, P0 ;  /* 0x000000010b047824 */ /* 0x000fe200000e0604 */
[----:B------:R-:W-:-:S04]  /*0ee0*/  ISETP.GE.U32.AND P0, PT, R27, UR7, PT ;  /* 0x000000071b007c0c */ /* 0x000fc8000bf06070 */
[----:B------:R-:W-:Y:S01]  /*0ef0*/  ISETP.GE.U32.AND.EX P0, PT, R4, UR13, PT, P0 ;  /* 0x0000000d04007c0c */ /* 0x000fe2000bf06100 */
[----:B-1----:R-:W-:Y:S02]  /*0f00*/  IMAD.MOV.U32 R16, RZ, RZ, R25 ;  /* 0x000000ffff107224 */ /* 0x002fe400078e0019 */
[----:B------:R-:W-:Y:S02]  /*0f10*/  IMAD.MOV.U32 R17, RZ, RZ, R7 ;  /* 0x000000ffff117224 */ /* 0x000fe400078e0007 */
[----:B------:R-:W-:Y:S02]  /*0f20*/  IMAD R23, R21, 0x10, R23 ;  /* 0x0000001015177824 */ /* 0x000fe400078e0217 */
[----:B------:R-:W-:-:S04]  /*0f30*/  IMAD.WIDE.U32 R16, R5, 0x10, R16 ;  /* 0x0000001005107825 */ /* 0x000fc800078e0010 */
[----:B------:R-:W-:Y:S02]  /*0f40*/  IMAD.MOV.U32 R25, RZ, RZ, R16 ;  /* 0x000000ffff197224 */ /* 0x000fe400078e0010 */
[----:B------:R-:W-:Y:S02]  /*0f50*/  IMAD.MOV.U32 R7, RZ, RZ, R17 ;  /* 0x000000ffff077224 */ /* 0x000fe400078e0011 */
[----:B--2---:R-:W-:Y:S01]  /*0f60*/  IMAD R6, R21, 0x10, R6 ;  /* 0x0000001015067824 */ /* 0x004fe200078e0206 */
[----:B------:R-:W-:Y:S06]  /*0f70*/  @!P0 BRA `(.L_x_42) ;  /* 0xfffffffc008c8947 */ /* 0x000fec000383ffff */
.L_x_35:
[----:B------:R-:W-:Y:S05]  /*0f80*/  BSYNC.RECONVERGENT B0 ;  /* 0x0000000000007941 */ /* 0x000fea0003800200 */
.L_x_34:
[----:B------:R-:W-:Y:S01]  /*0f90*/  IMAD.U32 R4, RZ, RZ, UR13 ;  /* 0x0000000dff047e24 */ /* 0x000fe2000f8e00ff */
[----:B------:R-:W-:Y:S01]  /*0fa0*/  ISETP.LT.U32.AND P0, PT, R2, UR7, PT ;  /* 0x0000000702007c0c */ /* 0x000fe2000bf01070 */
[----:B------:R-:W0:Y:S01]  /*0fb0*/  LDGDEPBAR ;  /* 0x00000000000079af */ /* 0x000e220000000000 */
[----:B------:R-:W-:Y:S02]  /*0fc0*/  BSSY.RECONVERGENT B0, `(.L_x_43) ;  /* 0x000009f000007945 */ /* 0x000fe40003800200 */
[----:B------:R-:W-:-:S13]  /*0fd0*/  ISETP.GT.U32.AND.EX P0, PT, R4, R3, PT, P0 ;  /* 0x000000030400720c */ /* 0x000fda0003f04100 */
[----:B------:R-:W-:Y:S05]  /*0fe0*/  @!P0 BRA `(.L_x_44) ;  /* 0x0000000800708947 */ /* 0x000fea0003800000 */
[----:B------:R-:W-:Y:S01]  /*0ff0*/  IMAD.IADD R9, R5, 0x1, R2 ;  /* 0x0000000105097824 */ /* 0x000fe200078e0202 */
[----:B------:R-:W-:Y:S01]  /*1000*/  MOV R4, UR13 ;  /* 0x0000000d00047c02 */ /* 0x000fe20008000f00 */
[----:B------:R-:W-:Y:S01]  /*1010*/  IMAD.U32 R7, RZ, RZ, UR13 ;  /* 0x0000000dff077e24 */ /* 0x000fe2000f8e00ff */
[----:B------:R-:W-:Y:S01]  /*1020*/  BSSY.RECONVERGENT B1, `(.L_x_45) ;  /* 0x0000027000017945 */ /* 0x000fe20003800200 */
[----:B------:R-:W-:Y:S01]  /*1030*/  IMAD.U32 R6, RZ, RZ, UR7 ;  /* 0x00000007ff067e24 */ /* 0x000fe2000f8e00ff */
[C---:B------:R-:W-:Y:S01]  /*1040*/  ISETP.LT.U32.AND P0, PT, R9.reuse, UR7, PT ;  /* 0x0000000709007c0c */ /* 0x040fe2000bf01070 */
[----:B------:R-:W-:Y:S01]  /*1050*/  IMAD.U32 R10, RZ, RZ, UR13 ;  /* 0x0000000dff0a7e24 */ /* 0x000fe2000f8e00ff */
[----:B------:R-:W-:Y:S02]  /*1060*/  ISETP.LT.U32.AND P1, PT, R9, UR7, PT ;  /* 0x0000000709007c0c */ /* 0x000fe4000bf21070 */
[----:B------:R-:W-:Y:S02]  /*1070*/  ISETP.GT.U32.AND.EX P0, PT, R4, RZ, PT, P0 ;  /* 0x000000ff0400720c */ /* 0x000fe40003f04100 */
[----:B------:R-:W-:Y:S01]  /*1080*/  ISETP.GT.U32.AND.EX P1, PT, R7, RZ, PT, P1 ;  /* 0x000000ff0700720c */ /* 0x000fe20003f24110 */
[----:B------:R-:W-:Y:S01]  /*1090*/  IMAD.MOV.U32 R7, RZ, RZ, -0x1 ;  /* 0xffffffffff077424 */ /* 0x000fe200078e00ff */
        /* <DEDUP_REMOVED lines=8> */
[----:B------:R-:W-:Y:S01]  /*1120*/  IADD3 R11, PT, PT, RZ, -R5, RZ ;  /* 0x80000005ff0b7210 */ /* 0x000fe20007ffe0ff */
[----:B------:R-:W-:Y:S01]  /*1130*/  IMAD.MOV.U32 R6, RZ, RZ, RZ ;  /* 0x000000ffff067224 */ /* 0x000fe200078e00ff */
[----:B------:R-:W-:-:S05]  /*1140*/  ISETP.NE.U32.AND P2, PT, R5, RZ, PT ;  /* 0x000000ff0500720c */ /* 0x000fca0003f45070 */
[----:B-1----:R-:W1:Y:S02]  /*1150*/  MUFU.RCP R10, R10 ;  /* 0x0000000a000a7308 */ /* 0x002e640000001000 */
[----:B-1----:R-:W-:-:S06]  /*1160*/  VIADD R7, R10, 0xffffffe ;  /* 0x0ffffffe0a077836 */ /* 0x002fcc0000000000 */
[----:B------:R-:W1:Y:S02]  /*1170*/  F2I.FTZ.U32.TRUNC.NTZ R7, R7 ;  /* 0x0000000700077305 */ /* 0x000e64000021f000 */
[----:B-1----:R-:W-:-:S04]  /*1180*/  IMAD R11, R11, R7, RZ ;  /* 0x000000070b0b7224 */ /* 0x002fc800078e02ff */
[----:B------:R-:W-:-:S06]  /*1190*/  IMAD.HI.U32 R6, R7, R11, R6 ;  /* 0x0000000b07067227 */ /* 0x000fcc00078e0006 */
[----:B------:R-:W-:-:S04]  /*11a0*/  IMAD.HI.U32 R8, R6, R9, RZ ;  /* 0x0000000906087227 */ /* 0x000fc800078e00ff */
[----:B------:R-:W-:-:S04]  /*11b0*/  IMAD.MOV R6, RZ, RZ, -R8 ;  /* 0x000000ffff067224 */ /* 0x000fc800078e0a08 */
[----:B------:R-:W-:Y:S02]  /*11c0*/  IMAD R6, R5, R6, R9 ;  /* 0x0000000605067224 */ /* 0x000fe400078e0209 */
[----:B------:R-:W-:-:S03]  /*11d0*/  HFMA2 R9, -RZ, RZ, 0, 0 ;  /* 0x00000000ff097431 */ /* 0x000fc600000001ff */
[----:B------:R-:W-:-:S13]  /*11e0*/  ISETP.GE.U32.AND P0, PT, R6, R5, PT ;  /* 0x000000050600720c */ /* 0x000fda0003f06070 */
[----:B------:R-:W-:Y:S02]  /*11f0*/  @P0 IMAD.IADD R6, R6, 0x1, -R5 ;  /* 0x0000000106060824 */ /* 0x000fe400078e0a05 */
[----:B------:R-:W-:-:S03]  /*1200*/  @P0 VIADD R8, R8, 0x1 ;  /* 0x0000000108080836 */ /* 0x000fc60000000000 */
[----:B------:R-:W-:-:S13]  /*1210*/  ISETP.GE.U32.AND P1, PT, R6, R5, PT ;  /* 0x000000050600720c */ /* 0x000fda0003f26070 */
[----:B------:R-:W-:Y:S01]  /*1220*/  @P1 VIADD R8, R8, 0x1 ;  /* 0x0000000108081836 */ /* 0x000fe20000000000 */
[----:B------:R-:W-:Y:S01]  /*1230*/  @!P2 LOP3.LUT R8, RZ, R5, RZ, 0x33, !PT ;  /* 0x00000005ff08a212 */ /* 0x000fe200078e33ff */
[----:B------:R-:W-:Y:S06]  /*1240*/  BRA `(.L_x_47) ;  /* 0x0000000000107947 */ /* 0x000fec0003800000 */
.L_x_46:
[----:B------:R-:W-:-:S07]  /*1250*/  MOV R8, 0x1270 ;  /* 0x0000127000087802 */ /* 0x000fce0000000f00 */
[----:B------:R-:W-:Y:S05]  /*1260*/  CALL.REL.NOINC `($__internal_1_$__cuda_sm20_div_u64) ;  /* 0x0000000c00a87944 */ /* 0x000fea0003c00000 */
[----:B------:R-:W-:Y:S02]  /*1270*/  IMAD.MOV.U32 R8, RZ, RZ, R6 ;  /* 0x000000ffff087224 */ /* 0x000fe400078e0006 */
[----:B------:R-:W-:-:S07]  /*1280*/  IMAD.MOV.U32 R9, RZ, RZ, R7 ;  /* 0x000000ffff097224 */ /* 0x000fce00078e0007 */
.L_x_47:
[----:B------:R-:W-:Y:S05]  /*1290*/  BSYNC.RECONVERGENT B1 ;  /* 0x0000000000017941 */ /* 0x000fea0003800200 */
.L_x_45:
[----:B------:R-:W-:Y:S01]  /*12a0*/  IADD3 R4, P0, PT, R8, R4, RZ ;  /* 0x0000000408047210 */ /* 0x000fe20007f1e0ff */
[----:B------:R-:W1:Y:S01]  /*12b0*/  LDC R6, c[0x0][0x3b0] ;  /* 0x0000ec00ff067b82 */ /* 0x000e620000000800 */
[----:B------:R-:W-:Y:S02]  /*12c0*/  BSSY.RECONVERGENT B1, `(.L_x_48) ;  /* 0x0000031000017945 */ /* 0x000fe40003800200 */
[C---:B------:R-:W-:Y:S01]  /*12d0*/  LOP3.LUT R7, R4.reuse, 0x3, RZ, 0xc0, !PT ;  /* 0x0000000304077812 */ /* 0x040fe200078ec0ff */
[----:B------:R-:W-:Y:S01]  /*12e0*/  IMAD.X R8, RZ, RZ, R9, P0 ;  /* 0x000000ffff087224 */ /* 0x000fe200000e0609 */
[----:B------:R-:W-:Y:S02]  /*12f0*/  ISETP.GE.U32.AND P0, PT, R4, 0x3, PT ;  /* 0x000000030400780c */ /* 0x000fe40003f06070 */
[----:B------:R-:W-:Y:S02]  /*1300*/  ISETP.NE.U32.AND P1, PT, R7, 0x3, PT ;  /* 0x000000030700780c */ /* 0x000fe40003f25070 */
[----:B------:R-:W-:Y:S01]  /*1310*/  ISETP.GE.U32.AND.EX P0, PT, R8, RZ, PT, P0 ;  /* 0x000000ff0800720c */ /* 0x000fe20003f06100 */
[----:B------:R-:W-:Y:S01]  /*1320*/  IMAD.U32 R8, RZ, RZ, UR22 ;  /* 0x00000016ff087e24 */ /* 0x000fe2000f8e00ff */
[----:B------:R-:W-:-:S04]  /*1330*/  ISETP.NE.AND.EX P1, PT, RZ, RZ, PT, P1 ;  /* 0x000000ffff00720c */ /* 0x000fc80003f25310 */
[----:B------:R-:W-:Y:S02]  /*1340*/  SHF.R.S32.HI R8, RZ, 0x1f, R8 ;  /* 0x0000001fff087819 */ /* 0x000fe40000011408 */
[----:B-1----:R-:W-:-:S07]  /*1350*/  SHF.R.S32.HI R16, RZ, 0x1f, R6 ;  /* 0x0000001fff107819 */ /* 0x002fce0000011406 */
[----:B------:R-:W-:Y:S05]  /*1360*/  @!P1 BRA `(.L_x_49) ;  /* 0x0000000000989947 */ /* 0x000fea0003800000 */
[----:B------:R-:W1:Y:S01]  /*1370*/  S2UR UR8, SR_CgaCtaId ;  /* 0x00000000000879c3 */ /* 0x000e620000008800 */
[----:B------:R-:W2:Y:S01]  /*1380*/  LDCU.64 UR14, c[0x0][0x3a8] ;  /* 0x00007500ff0e77ac */ /* 0x000ea20008000a00 */
[----:B------:R-:W-:Y:S01]  /*1390*/  IMAD.U32 R7, RZ, RZ, UR22 ;  /* 0x00000016ff077e24 */ /* 0x000fe2000f8e00ff */
[----:B------:R-:W-:Y:S01]  /*13a0*/  IADD3 R9, PT, PT, R4, 0x1, RZ ;  /* 0x0000000104097810 */ /* 0x000fe20007ffe0ff */
[----:B------:R-:W-:Y:S01]  /*13b0*/  IMAD R10, R0, UR11, RZ ;  /* 0x0000000b000a7c24 */ /* 0x000fe2000f8e02ff */
[----:B------:R-:W-:Y:S01]  /*13c0*/  UMOV UR5, 0x400 ;  /* 0x0000040000057882 */ /* 0x000fe20000000000 */
[----:B------:R-:W-:Y:S01]  /*13d0*/  USHF.L.U32 UR9, UR22, 0x2, URZ ;  /* 0x0000000216097899 */ /* 0x000fe200080006ff */
[----:B------:R-:W-:Y:S01]  /*13e0*/  SHF.L.U64.HI R4, R7, 0x2, R8 ;  /* 0x0000000207047819 */ /* 0x000fe20000010208 */
[----:B------:R-:W3:Y:S01]  /*13f0*/  LDC R11, c[0x0][0x384] ;  /* 0x0000e100ff0b7b82 */ /* 0x000ee20000000800 */
[----:B------:R-:W-:Y:S01]  /*1400*/  UIADD3 UR5, UPT, UPT, UR5, 0x80, URZ ;  /* 0x0000008005057890 */ /* 0x000fe2000fffe0ff */
[----:B------:R-:W-:Y:S01]  /*1410*/  LOP3.LUT R9, R9, 0x3, RZ, 0xc0, !PT ;  /* 0x0000000309097812 */ /* 0x000fe200078ec0ff */
[----:B------:R-:W-:Y:S01]  /*1420*/  IMAD R14, R10, UR10, RZ ;  /* 0x0000000a0a0e7c24 */ /* 0x000fe2000f8e02ff */
[----:B------:R-:W-:-:S02]  /*1430*/  LEA R7, P1, R2, UR9, 0x2 ;  /* 0x0000000902077c11 */ /* 0x000fc4000f8210ff */
[----:B------:R-:W-:Y:S02]  /*1440*/  IADD3 R9, P3, PT, RZ, -R9, RZ ;  /* 0x80000009ff097210 */ /* 0x000fe40007f7e0ff */
[----:B------:R-:W-:Y:S02]  /*1450*/  LEA.HI.X R13, R2, R4, R3, 0x2, P1 ;  /* 0x00000004020d7211 */ /* 0x000fe400008f1403 */
[----:B--2---:R-:W-:-:S04]  /*1460*/  IADD3 R12, P1, P2, R7, UR14, R6 ;  /* 0x0000000e070c7c10 */ /* 0x004fc8000fa3e006 */
[----:B------:R-:W-:Y:S01]  /*1470*/  IADD3.X R13, PT, PT, R13, UR15, R16, P1, P2 ;  /* 0x0000000f0d0d7c10 */ /* 0x000fe20008fe4410 */
[----:B-1----:R-:W-:-:S06]  /*1480*/  ULEA UR5, UR8, UR5, 0x18 ;  /* 0x0000000508057291 */ /* 0x002fcc000f8ec0ff */
[----:B------:R-:W-:-:S04]  /*1490*/  VIADD R4, R6, UR5 ;  /* 0x0000000506047c36 */ /* 0x000fc80008000000 */
[----:B---3--:R-:W-:Y:S02]  /*14a0*/  IMAD R7, R11, 0x200, R4 ;  /* 0x000002000b077824 */ /* 0x008fe400078e0204 */
[----:B------:R-:W-:Y:S02]  /*14b0*/  IMAD.X R4, RZ, RZ, -0x1, P3 ;  /* 0xffffffffff047424 */ /* 0x000fe400018e06ff */
[----:B------:R-:W-:-:S07]  /*14c0*/  IMAD R7, R2, 0x4, R7 ;  /* 0x0000000402077824 */ /* 0x000fce00078e0207 */
.L_x_50:
[----:B------:R-:W-:Y:S01]  /*14d0*/  IADD3 R9, P1, PT, R9, 0x1, RZ ;  /* 0x0000000109097810 */ /* 0x000fe20007f3e0ff */
[----:B------:R-:W-:Y:S01]  /*14e0*/  IMAD.MOV.U32 R10, RZ, RZ, R12 ;  /* 0x000000ffff0a7224 */ /* 0x000fe200078e000c */
[----:B------:R-:W-:Y:S02]  /*14f0*/  MOV R11, R13 ;  /* 0x0000000d000b7202 */ /* 0x000fe40000000f00 */
[----:B------:R-:W-:Y:S01]  /*1500*/  IADD3 R2, P2, PT, R5, R2, RZ ;  /* 0x0000000205027210 */ /* 0x000fe20007f5e0ff */
[----:B------:R-:W-:Y:S01]  /*1510*/  IMAD.X R4, RZ, RZ, R4, P1 ;  /* 0x000000ffff047224 */ /* 0x000fe200008e0604 */
[----:B------:R-:W-:Y:S01]  /*1520*/  ISETP.NE.U32.AND P1, PT, R9, RZ, PT ;  /* 0x000000ff0900720c */ /* 0x000fe20003f25070 */
[----:B------:R-:W-:Y:S01]  /*1530*/  @!PT LDS RZ, [RZ] ;  /* 0x00000000fffff984 */ /* 0x000fe20000000800 */
[----:B------:R-:W-:Y:S01]  /*1540*/  @!PT LDS RZ, [RZ] ;  /* 0x00000000fffff984 */ /* 0x000fe20000000800 */
[----:B------:R-:W-:Y:S01]  /*1550*/  @!PT LDS RZ, [RZ] ;  /* 0x00000000fffff984 */ /* 0x000fe20000000800 */
[----:B------:R1:W-:Y:S01]  /*1560*/  LDGSTS.E [R7+0x80], desc[UR20][R10.64] ;  /* 0x000800000a077fae */ /* 0x0003e2000b9a1014 */
[----:B------:R-:W-:Y:S01]  /*1570*/  LEA R12, P3, R5, R12, 0x2 ;  /* 0x0000000c050c7211 */ /* 0x000fe200078610ff */
[----:B------:R-:W-:Y:S01]  /*1580*/  IMAD.X R3, RZ, RZ, R3, P2 ;  /* 0x000000ffff037224 */ /* 0x000fe200010e0603 */
[----:B------:R-:W-:-:S02]  /*1590*/  ISETP.NE.AND.EX P1, PT, R4, RZ, PT, P1 ;  /* 0x000000ff0400720c */ /* 0x000fc40003f25310 */
[----:B------:R-:W-:Y:S01]  /*15a0*/  LEA.HI.X R13, R5, R13, RZ, 0x2, P3 ;  /* 0x0000000d050d7211 */ /* 0x000fe200018f14ff */
[----:B-1----:R-:W-:-:S10]  /*15b0*/  IMAD R7, R14, 0x4, R7 ;  /* 0x000000040e077824 */ /* 0x002fd400078e0207 */
[----:B------:R-:W-:Y:S05]  /*15c0*/  @P1 BRA `(.L_x_50) ;  /* 0xfffffffc00c01947 */ /* 0x000fea000383ffff */
.L_x_49:
[----:B------:R-:W-:Y:S05]  /*15d0*/  BSYNC.RECONVERGENT B1 ;  /* 0x0000000000017941 */ /* 0x000fea0003800200 */
.L_x_48:
[----:B------:R-:W-:Y:S05]  /*15e0*/  @!P0 BRA `(.L_x_44) ;  /* 0x0000000000f08947 */ /* 0x000fea0003800000 */
[----:B------:R-:W1:Y:S01]  /*15f0*/  S2UR UR8, SR_CgaCtaId ;  /* 0x00000000000879c3 */ /* 0x000e620000008800 */
[----:B------:R-:W2:Y:S01]  /*1600*/  LDCU.64 UR14, c[0x0][0x3a8] ;  /* 0x00007500ff0e77ac */ /* 0x000ea20008000a00 */
[----:B------:R-:W-:Y:S01]  /*1610*/  IMAD.U32 R9, RZ, RZ, UR22 ;  /* 0x00000016ff097e24 */ /* 0x000fe2000f8e00ff */
[----:B------:R-:W-:Y:S01]  /*1620*/  SHF.R.U32.HI R20, RZ, 0x1e, R5 ;  /* 0x0000001eff147819 */ /* 0x000fe20000011605 */
[----:B------:R-:W-:Y:S01]  /*1630*/  IMAD R22, R0, UR11, RZ ;  /* 0x0000000b00167c24 */ /* 0x000fe2000f8e02ff */
[----:B------:R-:W-:Y:S01]  /*1640*/  UMOV UR5, 0x400 ;  /* 0x0000040000057882 */ /* 0x000fe20000000000 */
[----:B------:R-:W-:Y:S01]  /*1650*/  IMAD.SHL.U32 R17, R5, 0x4, RZ ;  /* 0x0000000405117824 */ /* 0x000fe200078e00ff */
[----:B------:R-:W-:Y:S01]  /*1660*/  UIADD3 UR5, UPT, UPT, UR5, 0x80, URZ ;  /* 0x0000008005057890 */ /* 0x000fe2000fffe0ff */
[----:B------:R-:W3:Y:S01]  /*1670*/  LDC R7, c[0x0][0x384] ;  /* 0x0000e100ff077b82 */ /* 0x000ee20000000800 */
[----:B------:R-:W-:Y:S01]  /*1680*/  SHF.L.U64.HI R18, R9, 0x2, R8 ;  /* 0x0000000209127819 */ /* 0x000fe20000010208 */
[----:B------:R-:W-:Y:S01]  /*1690*/  IMAD R22, R22, UR10, RZ ;  /* 0x0000000a16167c24 */ /* 0x000fe2000f8e02ff */
[----:B--2---:R-:W-:-:S04]  /*16a0*/  IADD3 R4, P0, PT, R6, UR14, RZ ;  /* 0x0000000e06047c10 */ /* 0x004fc8000ff1e0ff */
[----:B------:R-:W-:Y:S01]  /*16b0*/  IADD3.X R16, PT, PT, R16, UR15, RZ, P0, !PT ;  /* 0x0000000f10107c10 */ /* 0x000fe200087fe4ff */
[----:B-1----:R-:W-:Y:S02]  /*16c0*/  ULEA UR5, UR8, UR5, 0x18 ;  /* 0x0000000508057291 */ /* 0x002fe4000f8ec0ff */
[----:B------:R-:W-:-:S04]  /*16d0*/  USHF.L.U32 UR8, UR22, 0x2, URZ ;  /* 0x0000000216087899 */ /* 0x000fc800080006ff */
[----:B------:R-:W-:Y:S01]  /*16e0*/  VIADD R6, R6, UR5 ;  /* 0x0000000506067c36 */ /* 0x000fe20008000000 */
[----:B------:R-:W-:-:S04]  /*16f0*/  UMOV UR5, URZ ;  /* 0x000000ff00057c82 */ /* 0x000fc80008000000 */
[----:B---3--:R-:W-:Y:S02]  /*1700*/  LEA R23, R7, R6, 0x9 ;  /* 0x0000000607177211 */ /* 0x008fe400078e48ff */
[----:B------:R-:W-:-:S03]  /*1710*/  IADD3 R6, P0, PT, R2, UR22, RZ ;  /* 0x0000001602067c10 */ /* 0x000fc6000ff1e0ff */
[----:B------:R-:W-:Y:S02]  /*1720*/  IMAD R23, R2, 0x4, R23 ;  /* 0x0000000402177824 */ /* 0x000fe400078e0217 */
[----:B------:R-:W-:Y:S01]  /*1730*/  IMAD.X R7, R8, 0x1, R3, P0 ;  /* 0x0000000108077824 */ /* 0x000fe200000e0603 */
[----:B------:R-:W-:Y:S01]  /*1740*/  LEA R0, P0, R2, UR8, 0x2 ;  /* 0x0000000802007c11 */ /* 0x000fe2000f8010ff */
[C-C-:B------:R-:W-:Y:S02]  /*1750*/  IMAD R25, R22.reuse, 0x4, R23.reuse ;  /* 0x0000000416197824 */ /* 0x140fe400078e0217 */
[----:B------:R-:W-:Y:S01]  /*1760*/  IMAD R27, R22, 0x8, R23 ;  /* 0x00000008161b7824 */ /* 0x000fe200078e0217 */
[C---:B------:R-:W-:Y:S01]  /*1770*/  SHF.L.U64.HI R7, R6.reuse, 0x2, R7 ;  /* 0x0000000206077819 */ /* 0x040fe20000010207 */
[----:B------:R-:W-:Y:S01]  /*1780*/  IMAD.SHL.U32 R6, R6, 0x4, RZ ;  /* 0x0000000406067824 */ /* 0x000fe200078e00ff */
[----:B------:R-:W-:Y:S01]  /*1790*/  LEA.HI.X R18, R2, R18, R3, 0x2, P0 ;  /* 0x0000001202127211 */ /* 0x000fe200000f1403 */
[----:B------:R-:W-:Y:S01]  /*17a0*/  IMAD R29, R22, 0xc, R23 ;  /* 0x0000000c161d7824 */ /* 0x000fe200078e0217 */
[-C--:B------:R-:W-:Y:S01]  /*17b0*/  IADD3 R21, P0, PT, R17, R0.reuse, RZ ;  /* 0x0000000011157210 */ /* 0x080fe20007f1e0ff */
[C---:B------:R-:W-:Y:S01]  /*17c0*/  IMAD.WIDE.U32 R6, R5.reuse, 0xc, R6 ;  /* 0x0000000c05067825 */ /* 0x040fe200078e0006 */
[----:B------:R-:W-:-:S03]  /*17d0*/  LEA R19, P1, R5, R0, 0x3 ;  /* 0x0000000005137211 */ /* 0x000fc600078218ff */
[----:B------:R-:W-:Y:S01]  /*17e0*/  IMAD.X R24, R20, 0x1, R18, P0 ;  /* 0x0000000114187824 */ /* 0x000fe200000e0612 */
[----:B------:R-:W-:Y:S02]  /*17f0*/  LEA.HI.X R26, R5, R18, RZ, 0x3, P1 ;  /* 0x00000012051a7211 */ /* 0x000fe400008f1cff */
[----:B------:R-:W-:-:S07]  /*1800*/  IADD3 R28, PT, PT, R7, UR5, RZ ;  /* 0x00000005071c7c10 */ /* 0x000fce000fffe0ff */
.L_x_51:
[C---:B------:R-:W-:Y:S02]  /*1810*/  IADD3 R12, P0, PT, R4.reuse, R0, RZ ;  /* 0x00000000040c7210 */ /* 0x040fe40007f1e0ff */
[----:B------:R-:W-:-:S03]  /*1820*/  IADD3 R8, P1, PT, R4, R21, RZ ;  /* 0x0000001504087210 */ /* 0x000fc60007f3e0ff */
[----:B------:R-:W-:Y:S01]  /*1830*/  IMAD.X R13, R16, 0x1, R18, P0 ;  /* 0x00000001100d7824 */ /* 0x000fe200000e0612 */
[----:B------:R-:W-:Y:S01]  /*1840*/  IADD3 R10, P0, PT, R4, R19, RZ ;  /* 0x00000013040a7210 */ /* 0x000fe20007f1e0ff */
[----:B------:R-:W-:Y:S01]  /*1850*/  IMAD.X R9, R16, 0x1, R24, P1 ;  /* 0x0000000110097824 */ /* 0x000fe200008e0618 */
[----:B------:R-:W-:Y:S02]  /*1860*/  IADD3 R14, P1, PT, R4, R6, RZ ;  /* 0x00000006040e7210 */ /* 0x000fe40007f3e0ff */
[----:B------:R-:W-:Y:S01]  /*1870*/  @!PT LDS RZ, [RZ] ;  /* 0x00000000fffff984 */ /* 0x000fe20000000800 */
[----:B------:R-:W-:Y:S01]  /*1880*/  @!PT LDS RZ, [RZ] ;  /* 0x00000000fffff984 */ /* 0x000fe20000000800 */
[----:B------:R-:W-:Y:S01]  /*1890*/  @!PT LDS RZ, [RZ] ;  /* 0x00000000fffff984 */ /* 0x000fe20000000800 */
[----:B------:R1:W-:Y:S01]  /*18a0*/  LDGSTS.E [R23+0x80], desc[UR20][R12.64] ;  /* 0x000800000c177fae */ /* 0x0003e2000b9a1014 */
[C---:B------:R-:W-:Y:S01]  /*18b0*/  IMAD.X R11, R16.reuse, 0x1, R26, P0 ;  /* 0x00000001100b7824 */ /* 0x040fe200000e061a */
[----:B------:R-:W-:Y:S02]  /*18c0*/  IADD3 R2, P0, PT, R17, R2, RZ ;  /* 0x0000000211027210 */ /* 0x000fe40007f1e0ff */
[----:B------:R-:W-:Y:S01]  /*18d0*/  IADD3.X R15, PT, PT, R16, R28, RZ, P1, !PT ;  /* 0x0000001c100f7210 */ /* 0x000fe20000ffe4ff */
[----:B------:R2:W-:Y:S01]  /*18e0*/  LDGSTS.E [R25+0x80], desc[UR20][R8.64] ;  /* 0x0008000008197fae */ /* 0x0005e2000b9a1014 */
[C---:B------:R-:W-:Y:S01]  /*18f0*/  LEA R4, P1, R5.reuse, R4, 0x4 ;  /* 0x0000000405047211 */ /* 0x040fe200078220ff */
[----:B------:R-:W-:Y:S01]  /*1900*/  IMAD.X R3, R20, 0x1, R3, P0 ;  /* 0x0000000114037824 */ /* 0x000fe200000e0603 */
[----:B------:R-:W-:Y:S01]  /*1910*/  ISETP.GE.U32.AND P0, PT, R2, UR7, PT ;  /* 0x0000000702007c0c */ /* 0x000fe2000bf06070 */
[----:B------:R3:W-:Y:S01]  /*1920*/  LDGSTS.E [R27+0x80], desc[UR20][R10.64] ;  /* 0x000800000a1b7fae */ /* 0x0007e2000b9a1014 */
[----:B------:R-:W-:-:S02]  /*1930*/  LEA.HI.X R16, R5, R16, RZ, 0x4, P1 ;  /* 0x0000001005107211 */ /* 0x000fc400008f24ff */
[----:B------:R-:W-:Y:S01]  /*1940*/  ISETP.GE.U32.AND.EX P0, PT, R3, UR13, PT, P0 ;  /* 0x0000000d03007c0c */ /* 0x000fe2000bf06100 */
[----:B------:R4:W-:Y:S01]  /*1950*/  LDGSTS.E [R29+0x80], desc[UR20][R14.64] ;  /* 0x000800000e1d7fae */ /* 0x0009e2000b9a1014 */
[C---:B-1----:R-:W-:Y:S02]  /*1960*/  IMAD R23, R22.reuse, 0x10, R23 ;  /* 0x0000001016177824 */ /* 0x042fe400078e0217 */
[C---:B--2---:R-:W-:Y:S02]  /*1970*/  IMAD R25, R22.reuse, 0x10, R25 ;  /* 0x0000001016197824 */ /* 0x044fe400078e0219 */
[C---:B---3--:R-:W-:Y:S02]  /*1980*/  IMAD R27, R22.reuse, 0x10, R27 ;  /* 0x00000010161b7824 */ /* 0x048fe400078e021b */
[----:B----4-:R-:W-:-:S05]  /*1990*/  IMAD R29, R22, 0x10, R29 ;  /* 0x00000010161d7824 */ /* 0x010fca00078e021d */
[----:B------:R-:W-:Y:S05]  /*19a0*/  @!P0 BRA `(.L_x_51) ;  /* 0xfffffffc00988947 */ /* 0x000fea000383ffff */
.L_x_44:
[----:B------:R-:W-:Y:S05]  /*19b0*/  BSYNC.RECONVERGENT B0 ;  /* 0x0000000000007941 */ /* 0x000fea0003800200 */
.L_x_43:
[----:B------:R-:W0:Y:S01]  /*19c0*/  LDGDEPBAR ;  /* 0x00000000000079af */ /* 0x000e220000000000 */
[----:B------:R-:W-:-:S04]  /*19d0*/  DEPBAR.LE SB0, 0x0 ;  /* 0x000080000000791a */ /* 0x000fc80000000000 */
[----:B------:R-:W-:Y:S06]  /*19e0*/  BAR.SYNC.DEFER_BLOCKING 0x0 ;  /* 0x0000000000007b1d */ /* 0x000fec0000010000 */
.L_x_33:
[----:B------:R-:W-:-:S09]  /*19f0*/  UISETP.GT.AND UP0, UPT, UR24, UR6, UPT ;  /* 0x000000061800728c */ /* 0x000fd2000bf04270 */
[----:B------:R-:W-:Y:S05]  /*1a00*/  BRA.U UP0, `(.L_x_52) ;  /* 0x0000000100d87547 */ /* 0x000fea000b800000 */
        /* <DEDUP_REMOVED lines=8> */
[----:B------:R-:W4:Y:S02]  /*1a90*/  LDCU.64 UR4, c[0x0][0x390] ;  /* 0x00007200ff0477ac */ /* 0x000f240008000a00 */
[----:B------:R-:W-:Y:S01]  /*1aa0*/  IADD3 R2, PT, PT, R2, 0x80, RZ ;  /* 0x0000008002027810 */ /* 0x000fe20007ffe0ff */
[----:B----4-:R-:W-:Y:S01]  /*1ab0*/  UIMAD.WIDE UR4, UR22, 0x4, UR4 ;  /* 0x00000004160478a5 */ /* 0x010fe2000f8e0204 */
[----:B--2---:R-:W-:Y:S02]  /*1ac0*/  IMAD R3, R6, 0x200, R3 ;  /* 0x0000020006037824 */ /* 0x004fe400078e0203 */
[----:B------:R-:W-:Y:S01]  /*1ad0*/  IMAD.MOV R6, RZ, RZ, -R6 ;  /* 0x000000ffff067224 */ /* 0x000fe200078e0a06 */
[----:B-1----:R-:W-:-:S02]  /*1ae0*/  LEA R5, R5, R2, 0x18 ;  /* 0x0000000205057211 */ /* 0x002fc400078ec0ff */
[C---:B---3--:R-:W-:Y:S01]  /*1af0*/  LEA R2, R0.reuse, UR6, 0x2 ;  /* 0x0000000600027c11 */ /* 0x048fe2000f8e10ff */
[----:B------:R-:W-:-:S04]  /*1b00*/  IMAD R3, R0, 0x4, R3 ;  /* 0x0000000400037824 */ /* 0x000fc800078e0203 */
[----:B------:R-:W-:Y:S01]  /*1b10*/  IMAD.IADD R2, R5, 0x1, R2 ;  /* 0x0000000105027824 */ /* 0x000fe200078e0202 */
[----:B------:R-:W-:-:S07]  /*1b20*/  IADD3 R3, PT, PT, R3, 0x80, R5 ;  /* 0x0000008003037810 */ /* 0x000fce0007ffe005 */
.L_x_53:
        /* <DEDUP_REMOVED lines=9> */
[----:B-1----:R-:W-:Y:S02]  /*1bc0*/  VIADD R4, R8, 0xffffffe ;  /* 0x0ffffffe08047836 */ /* 0x002fe40000000000 */
[----:B------:R-:W-:-:S04]  /*1bd0*/  IMAD.MOV R8, RZ, RZ, -R11 ;  /* 0x000000ffff087224 */ /* 0x000fc800078e0a0b */
[----:B------:R1:W2:Y:S02]  /*1be0*/  F2I.FTZ.U32.TRUNC.NTZ R5, R4 ;  /* 0x0000000400057305 */ /* 0x0002a4000021f000 */
[----:B-1----:R-:W-:Y:S01]  /*1bf0*/  IMAD.MOV.U32 R4, RZ, RZ, RZ ;  /* 0x000000ffff047224 */ /* 0x002fe200078e00ff */
[----:B--2---:R-:W-:-:S05]  /*1c00*/  IADD3 R9, PT, PT, RZ, -R5, RZ ;  /* 0x80000005ff097210 */ /* 0x004fca0007ffe0ff */
[----:B------:R-:W-:-:S04]  /*1c10*/  IMAD R9, R9, R10, RZ ;  /* 0x0000000a09097224 */ /* 0x000fc800078e02ff */
[----:B------:R-:W-:Y:S01]  /*1c20*/  IMAD.HI.U32 R5, R5, R9, R4 ;  /* 0x0000000905057227 */ /* 0x000fe200078e0004 */
[----:B------:R-:W-:-:S05]  /*1c30*/  MOV R4, UR4 ;  /* 0x0000000400047c02 */ /* 0x000fca0008000f00 */
        /* <DEDUP_REMOVED lines=19> */
.L_x_52:
        /* <DEDUP_REMOVED lines=10> */
[----:B----4-:R-:W-:Y:S01]  /*1e10*/  UIMAD.WIDE UR4, UR22, 0x4, UR4 ;  /* 0x00000004160478a5 */ /* 0x010fe2000f8e0204 */
[----:B--2---:R-:W-:-:S02]  /*1e20*/  IMAD R3, R6, 0x200, R3 ;  /* 0x0000020006037824 */ /* 0x004fc400078e0203 */
[----:B------:R-:W-:Y:S01]  /*1e30*/  IMAD.MOV R6, RZ, RZ, -R6 ;  /* 0x000000ffff067224 */ /* 0x000fe200078e0a06 */
[----:B-1----:R-:W-:Y:S02]  /*1e40*/  LEA R4, R5, R2, 0x18 ;  /* 0x0000000205047211 */ /* 0x002fe400078ec0ff */
[C---:B---3--:R-:W-:Y:S01]  /*1e50*/  LEA R5, R0.reuse, UR6, 0x2 ;  /* 0x0000000600057c11 */ /* 0x048fe2000f8e10ff */
[----:B------:R-:W-:-:S04]  /*1e60*/  IMAD R3, R0, 0x4, R3 ;  /* 0x0000000400037824 */ /* 0x000fc800078e0203 */
[----:B------:R-:W-:Y:S01]  /*1e70*/  IMAD.IADD R2, R4, 0x1, R5 ;  /* 0x0000000104027824 */ /* 0x000fe200078e0205 */
[----:B------:R-:W-:-:S07]  /*1e80*/  IADD3 R3, PT, PT, R3, 0x80, R4 ;  /* 0x0000008003037810 */ /* 0x000fce0007ffe004 */
.L_x_56:
[----:B------:R-:W-:Y:S01]  /*1e90*/  ISETP.GE.AND P1, PT, R0, UR23, PT ;  /* 0x0000001700007c0c */ /* 0x000fe2000bf26270 */
[----:B------:R-:W-:Y:S01]  /*1ea0*/  BSSY.RECONVERGENT B0, `(.L_x_54) ;  /* 0x0000021000007945 */ /* 0x000fe20003800200 */
[----:B------:R-:W-:-:S04]  /*1eb0*/  IADD3 R6, PT, PT, R6, 0x1, RZ ;  /* 0x0000000106067810 */ /* 0x000fc80007ffe0ff */
        /* <DEDUP_REMOVED lines=10> */
[----:B-1----:R-:W-:Y:S02]  /*1f60*/  VIADD R4, R8, 0xffffffe ;  /* 0x0ffffffe08047836 */ /* 0x002fe40000000000 */
[----:B------:R-:W-:-:S04]  /*1f70*/  IMAD.MOV R8, RZ, RZ, -R11 ;  /* 0x000000ffff087224 */ /* 0x000fc800078e0a0b */
        /* <DEDUP_REMOVED lines=12> */
[----:B------:R-:W-:-:S05]  /*2040*/  @!P2 IADD3 R5, PT, PT, R5, -R10, RZ ;  /* 0x8000000a0505a210 */ /* 0x000fca0007ffe0ff */
[----:B------:R-:W-:Y:S02]  /*2050*/  IMAD.MOV.U32 R7, RZ, RZ, R5 ;  /* 0x000000ffff077224 */ /* 0x000fe400078e0005 */
[----:B------:R-:W-:Y:S02]  /*2060*/  IMAD.U32 R5, RZ, RZ, UR5 ;  /* 0x00000005ff057e24 */ /* 0x000fe4000f8e00ff */
[----:B------:R-:W-:Y:S01]  /*2070*/  @!P3 IMAD.MOV R7, RZ, RZ, -R7 ;  /* 0x000000ffff07b224 */ /* 0x000fe200078e0a07 */
[----:B------:R-:W-:Y:S01]  /*2080*/  @!P1 LOP3.LUT R7, RZ, R13, RZ, 0x33, !PT ;  /* 0x0000000dff079212 */ /* 0x000fe200078e33ff */
[----:B------:R-:W-:-:S05]  /*2090*/  IMAD.WIDE R4, R0, 0x4, R4 ;  /* 0x0000000400047825 */ /* 0x000fca00078e0204 */
[----:B------:R1:W-:Y:S02]  /*20a0*/  STG.E desc[UR20][R4.64], R7 ;  /* 0x0000000704007986 */ /* 0x0003e4000c101914 */
.L_x_55:
[----:B------:R-:W-:Y:S05]  /*20b0*/  BSYNC.RECONVERGENT B0 ;  /* 0x0000000000007941 */ /* 0x000fea0003800200 */
.L_x_54:
[----:B------:R-:W-:Y:S01]  /*20c0*/  VIADD R3, R3, 0x200 ;  /* 0x0000020003037836 */ /* 0x000fe20000000000 */
[----:B------:R-:W-:Y:S01]  /*20d0*/  IADD3 R2, PT, PT, R2, 0x200, RZ ;  /* 0x0000020002027810 */ /* 0x000fe20007ffe0ff */
[----:B------:R-:W-:Y:S01]  /*20e0*/  VIADD R0, R0, 0x80 ;  /* 0x0000008000007836 */ /* 0x000fe20000000000 */
[----:B------:R-:W-:Y:S06]  /*20f0*/  @P0 BRA `(.L_x_56) ;  /* 0xfffffffc00640947 */ /* 0x000fec000383ffff */
[----:B------:R-:W-:Y:S05]  /*2100*/  EXIT ;  /* 0x000000000000794d */ /* 0x000fea0003800000 */
        .weak           $__internal_1_$__cuda_sm20_div_u64
        .type           $__internal_1_$__cuda_sm20_div_u64,@function
        .size           $__internal_1_$__cuda_sm20_div_u64,(.L_x_258 - $__internal_1_$__cuda_sm20_div_u64)
$__internal_1_$__cuda_sm20_div_u64:
[----:B------:R-:W-:Y:S02]  /*2110*/  IMAD.U32 R15, RZ, RZ, UR4 ;  /* 0x00000004ff0f7e24 */ /* 0x000fe4000f8e00ff */
[----:B------:R-:W-:-:S04]  /*2120*/  IMAD.MOV.U32 R14, RZ, RZ, R5 ;  /* 0x000000ffff0e7224 */ /* 0x000fc800078e0005 */
        /* <DEDUP_REMOVED lines=9> */
[----:B------:R-:W-:Y:S01]  /*21c0*/  IMAD.X R19, RZ, RZ, ~R13, P0 ;  /* 0x000000ffff137224 */ /* 0x000fe200000e0e0d */
[----:B------:R-:W-:-:S03]  /*21d0*/  MOV R13, R6 ;  /* 0x00000006000d7202 */ /* 0x000fc60000000f00 */
[-C--:B------:R-:W-:Y:S02]  /*21e0*/  IMAD R15, R7, R19.reuse, RZ ;  /* 0x00000013070f7224 */ /* 0x080fe400078e02ff */
[----:B------:R-:W-:-:S04]  /*21f0*/  IMAD.WIDE.U32 R12, P0, R6, R19, R12 ;  /* 0x00000013060c7225 */ /* 0x000fc8000780000c */
[----:B------:R-:W-:-:S04]  /*2200*/  IMAD.HI.U32 R11, R7, R19, RZ ;  /* 0x00000013070b7227 */ /* 0x000fc800078e00ff */
[----:B------:R-:W-:-:S04]  /*2210*/  IMAD.HI.U32 R12, P1, R7, R17, R12 ;  /* 0x00000011070c7227 */ /* 0x000fc8000782000c */
[----:B------:R-:W-:Y:S01]  /*2220*/  IMAD.X R11, R11, 0x1, R7, P0 ;  /* 0x000000010b0b7824 */ /* 0x000fe200000e0607 */
[----:B------:R-:W-:-:S04]  /*2230*/  IADD3 R13, P2, PT, R15, R12, RZ ;  /* 0x0000000c0f0d7210 */ /* 0x000fc80007f5e0ff */
[----:B------:R-:W-:Y:S01]  /*2240*/  IADD3.X R11, PT, PT, RZ, RZ, R11, P2, P1 ;  /* 0x000000ffff0b7210 */ /* 0x000fe200017e240b */
[----:B------:R-:W-:-:S04]  /*2250*/  IMAD.WIDE.U32 R6, R13, R5, RZ ;  /* 0x000000050d067225 */ /* 0x000fc800078e00ff */
        /* <DEDUP_REMOVED lines=10> */
[----:B------:R-:W-:Y:S02]  /*2300*/  IMAD.X R11, R6, 0x1, R11, P0 ;  /* 0x00000001060b7824 */ /* 0x000fe400000e060b */
[----:B------:R-:W-:-:S03]  /*2310*/  IMAD.HI.U32 R6, R13, R9, RZ ;  /* 0x000000090d067227 */ /* 0x000fc600078e00ff */
[----:B------:R-:W-:Y:S01]  /*2320*/  IADD3.X R11, PT, PT, RZ, RZ, R11, P2, P1 ;  /* 0x000000ffff0b7210 */ /* 0x000fe200017e240b */
[----:B------:R-:W-:Y:S02]  /*2330*/  IMAD.MOV.U32 R7, RZ, RZ, RZ ;  /* 0x000000ffff077224 */ /* 0x000fe400078e00ff */
[----:B------:R-:W-:-:S04]  /*2340*/  IMAD.WIDE.U32 R6, R13, R10, R6 ;  /* 0x0000000a0d067225 */ /* 0x000fc800078e0006 */
[C---:B------:R-:W-:Y:S02]  /*2350*/  IMAD R13, R11.reuse, R10, RZ ;  /* 0x0000000a0b0d7224 */ /* 0x040fe400078e02ff */
[----:B------:R-:W-:-:S04]  /*2360*/  IMAD.HI.U32 R6, P0, R11, R9, R6 ;  /* 0x000000090b067227 */ /* 0x000fc80007800006 */
[----:B------:R-:W-:Y:S01]  /*2370*/  IMAD.HI.U32 R11, R11, R10, RZ ;  /* 0x0000000a0b0b7227 */ /* 0x000fe200078e00ff */
[----:B------:R-:W-:-:S03]  /*2380*/  IADD3 R12, P1, PT, R13, R6, RZ ;  /* 0x000000060d0c7210 */ /* 0x000fc60007f3e0ff */
[----:B------:R-:W-:Y:S02]  /*2390*/  IMAD.X R11, RZ, RZ, R11, P0 ;  /* 0x000000ffff0b7224 */ /* 0x000fe400000e060b */
[----:B------:R-:W-:-:S03]  /*23a0*/  IMAD.WIDE.U32 R6, R12, R5, RZ ;  /* 0x000000050c067225 */ /* 0x000fc600078e00ff */
[----:B------:R-:W-:Y:S01]  /*23b0*/  IADD3.X R14, PT, PT, RZ, R11, RZ, P1, !PT ;  /* 0x0000000bff0e7210 */ /* 0x000fe20000ffe4ff */
[----:B------:R-:W-:Y:S01]  /*23c0*/  IMAD R7, R12, UR4, R7 ;  /* 0x000000040c077c24 */ /* 0x000fe2000f8e0207 */
[----:B------:R-:W-:Y:S02]  /*23d0*/  IADD3 R16, P1, PT, -R6, R9, RZ ;  /* 0x0000000906107210 */ /* 0x000fe40007f3e1ff */
[----:B------:R-:W-:Y:S01]  /*23e0*/  IADD3 R9, P2, PT, R12, 0x1, RZ ;  /* 0x000000010c097810 */ /* 0x000fe20007f5e0ff */
[-C--:B------:R-:W-:Y:S01]  /*23f0*/  IMAD R7, R14, R5.reuse, R7 ;  /* 0x000000050e077224 */ /* 0x080fe200078e0207 */
[----:B------:R-:W-:-:S03]  /*2400*/  ISETP.GE.U32.AND P0, PT, R16, R5, PT ;  /* 0x000000051000720c */ /* 0x000fc60003f06070 */
[----:B------:R-:W-:Y:S01]  /*2410*/  IMAD.X R11, R10, 0x1, ~R7, P1 ;  /* 0x000000010a0b7824 */ /* 0x000fe200008e0e07 */
[----:B------:R-:W-:Y:S01]  /*2420*/  IADD3 R6, P1, PT, -R5, R16, RZ ;  /* 0x0000001005067210 */ /* 0x000fe20007f3e1ff */
[----:B------:R-:W-:-:S03]  /*2430*/  IMAD.X R7, RZ, RZ, R14, P2 ;  /* 0x000000ffff077224 */ /* 0x000fc600010e060e */
[C---:B------:R-:W-:Y:S02]  /*2440*/  ISETP.GE.U32.AND.EX P0, PT, R11.reuse, UR4, PT, P0 ;  /* 0x000000040b007c0c */ /* 0x040fe4000bf06100 */
[----:B------:R-:W-:Y:S02]  /*2450*/  IADD3.X R10, PT, PT, R11, ~UR4, RZ, P1, !PT ;  /* 0x800000040b0a7c10 */ /* 0x000fe40008ffe4ff */
[----:B------:R-:W-:Y:S02]  /*2460*/  SEL R6, R6, R16, P0 ;  /* 0x0000001006067207 */ /* 0x000fe40000000000 */
[----:B------:R-:W-:Y:S02]  /*2470*/  SEL R9, R9, R12, P0 ;  /* 0x0000000c09097207 */ /* 0x000fe40000000000 */
[----:B------:R-:W-:Y:S02]  /*2480*/  SEL R10, R10, R11, P0 ;  /* 0x0000000b0a0a7207 */ /* 0x000fe40000000000 */
[----:B------:R-:W-:-:S02]  /*2490*/  SEL R14, R7, R14, P0 ;  /* 0x0000000e070e7207 */ /* 0x000fc40000000000 */
[----:B------:R-:W-:Y:S02]  /*24a0*/  ISETP.GE.U32.AND P0, PT, R6, R5, PT ;  /* 0x000000050600720c */ /* 0x000fe40003f06070 */
[----:B------:R-:W-:Y:S02]  /*24b0*/  IADD3 R6, P2, PT, R9, 0x1, RZ ;  /* 0x0000000109067810 */ /* 0x000fe40007f5e0ff */
[----:B------:R-:W-:Y:S02]  /*24c0*/  ISETP.GE.U32.AND.EX P0, PT, R10, UR4, PT, P0 ;  /* 0x000000040a007c0c */ /* 0x000fe4000bf06100 */
[----:B------:R-:W-:Y:S01]  /*24d0*/  ISETP.NE.U32.AND P1, PT, R5, RZ, PT ;  /* 0x000000ff0500720c */ /* 0x000fe20003f25070 */
[----:B------:R-:W-:Y:S01]  /*24e0*/  IMAD.X R7, RZ, RZ, R14, P2 ;  /* 0x000000ffff077224 */ /* 0x000fe200010e060e */
[----:B------:R-:W-:Y:S01]  /*24f0*/  SEL R6, R6, R9, P0 ;  /* 0x0000000906067207 */ /* 0x000fe20000000000 */
[----:B------:R-:W-:Y:S01]  /*2500*/  IMAD.MOV.U32 R9, RZ, RZ, 0x0 ;  /* 0x00000000ff097424 */ /* 0x000fe200078e00ff */
[----:B------:R-:W-:-:S02]  /*2510*/  ISETP.NE.AND.EX P1, PT, RZ, UR4, PT, P1 ;  /* 0x00000004ff007c0c */ /* 0x000fc4000bf25310 */
[----:B------:R-:W-:Y:S02]  /*2520*/  SEL R7, R7, R14, P0 ;  /* 0x0000000e07077207 */ /* 0x000fe40000000000 */
[----:B------:R-:W-:Y:S02]  /*2530*/  SEL R6, R6, 0xffffffff, P1 ;  /* 0xffffffff06067807 */ /* 0x000fe40000800000 */
[----:B------:R-:W-:Y:S01]  /*2540*/  SEL R7, R7, 0xffffffff, P1 ;  /* 0xffffffff07077807 */ /* 0x000fe20000800000 */
[----:B------:R-:W-:Y:S06]  /*2550*/  RET.REL.NODEC R8 `(_ZN3cub18CUB_300001_SM_10006detail9transform16transform_kernelINS2_10policy_hubILb0EN4cuda3std3__45tupleIJN6thrust24THRUST_300001_SM_1000_NS6detail15normal_iteratorINSA_10device_ptrIiEEEESF_EEEE10policy1000EiNS7_7modulusIiEESF_JPiSL_EEEvT0_iT1_T2_DpNS2_10kernel_argIT3_EE) ;  /* 0xffffffd808a87950 */ /* 0x000fec0003c3ffff */
.L_x_57:
        /* <DEDUP_REMOVED lines=10> */
.L_x_258:


//--------------------- .text._ZN3cub18CUB_300001_SM_10006detail9transform16transform_kernelINS2_10policy_hubILb0EN4cuda3std3__45tupleIJN6thrust24THRUST_300001_SM_1000_NS6detail15normal_iteratorINSA_10device_ptrIiEEEEEEEE10policy1000ElNS7_6negateIiEESF_JPiEEEvT0_iT1_T2_DpNS2_10kernel_argIT3_EE --------------------------
	.section	.text._ZN3cub18CUB_300001_SM_10006detail9transform16transform_kernelINS2_10policy_hubILb0EN4cuda3std3__45tupleIJN6thrust24THRUST_300001_SM_1000_NS6detail15normal_iteratorINSA_10device_ptrIiEEEEEEEE10policy1000ElNS7_6negateIiEESF_JPiEEEvT0_iT1_T2_DpNS2_10kernel_argIT3_EE,"ax",@progbits
	.align	128
        .global         _ZN3cub18CUB_300001_SM_10006detail9transform16transform_kernelINS2_10policy_hubILb0EN4cuda3std3__45tupleIJN6thrust24THRUST_300001_SM_1000_NS6detail15normal_iteratorINSA_10device_ptrIiEEEEEEEE10policy1000ElNS7_6negateIiEESF_JPiEEEvT0_iT1_T2_DpNS2_10kernel_argIT3_EE
        .type           _ZN3cub18CUB_300001_SM_10006detail9transform16transform_kernelINS2_10policy_hubILb0EN4cuda3std3__45tupleIJN6thrust24THRUST_300001_SM_1000_NS6detail15normal_iteratorINSA_10device_ptrIiEEEEEEEE10policy1000ElNS7_6negateIiEESF_JPiEEEvT0_iT1_T2_DpNS2_10kernel_argIT3_EE,@function
        .size           _ZN3cub18CUB_300001_SM_10006detail9transform16transform_kernelINS2_10policy_hubILb0EN4cuda3std3__45tupleIJN6thrust24THRUST_300001_SM_1000_NS6detail15normal_iteratorINSA_10device_ptrIiEEEEEEEE10policy1000ElNS7_6negateIiEESF_JPiEEEvT0_iT1_T2_DpNS2_10kernel_argIT3_EE,(.L_x_259 - _ZN3cub18CUB_300001_SM_10006detail9transform16transform_kernelINS2_10policy_hubILb0EN4cuda3std3__45tupleIJN6thrust24THRUST_300001_SM_1000_NS6detail15normal_iteratorINSA_10device_ptrIiEEEEEEEE10policy1000ElNS7_6negateIiEESF_JPiEEEvT0_iT1_T2_DpNS2_10kernel_argIT3_EE)
        .other          _ZN3cub18CUB_300001_SM_10006detail9transform16transform_kernelINS2_10policy_hubILb0EN4cuda3std3__45tupleIJN6thrust24THRUST_300001_SM_1000_NS6detail15normal_iteratorINSA_10device_ptrIiEEEEEEEE10policy1000ElNS7_6negateIiEESF_JPiEEEvT0_iT1_T2_DpNS2_10kernel_argIT3_EE,@"STO_CUDA_ENTRY STV_DEFAULT"
_ZN3cub18CUB_300001_SM_10006detail9transform16transform_kernelINS2_10policy_hubILb0EN4cuda3std3__45tupleIJN6thrust24THRUST_300001_SM_1000_NS6detail15normal_iteratorINSA_10device_ptrIiEEEEEEEE10policy1000ElNS7_6negateIiEESF_JPiEEEvT0_iT1_T2_DpNS2_10kernel_argIT3_EE:
.text._ZN3cub18CUB_300001_SM_10006detail9transform16transform_kernelINS2_10policy_hubILb0EN4cuda3std3__45tupleIJN6thrust24THRUST_300001_SM_1000_NS6detail15normal_iteratorINSA_10device_ptrIiEEEEEEEE10policy1000ElNS7_6negateIiEESF_JPiEEEvT0_iT1_T2_DpNS2_10kernel_argIT3_EE:
        /* <DEDUP_REMOVED lines=27> */
[----:B------:R-:W-:Y:S01]  /*01b0*/  UMOV UR8, 0x400 ;  /* 0x0000040000087882 */ /* 0x000fe20000000000 */
[----:B------:R-:W-:Y:S01]  /*01c0*/  UMOV UR4, 0x1 ;  /* 0x0000000100047882 */ /* 0x000fe20000000000 */
[----:B------:R-:W3:Y:S01]  /*01d0*/  LDCU.64 UR6, c[0x0][0x398] ;  /* 0x00007300ff0677ac */ /* 0x000ee20008000a00 */
[----:B------:R-:W-:-:S04]  /*01e0*/  UIADD3 UR4, UPT, UPT, -UR4, 0x100000, URZ ;  /* 0x0010000004047890 */ /* 0x000fc8000fffe1ff */
[----:B------:R-:W-:Y:S02]  /*01f0*/  USHF.L.U32 UR5, UR4, 0xb, URZ ;  /* 0x0000000b04057899 */ /* 0x000fe400080006ff */
[----:B------:R-:W-:Y:S02]  /*0200*/  USHF.L.U32 UR4, UR4, 0x1, URZ ;  /* 0x0000000104047899 */ /* 0x000fe400080006ff */
[----:B--2---:R-:W-:-:S04]  /*0210*/  ULEA UR9, UR18, UR9, 0x9 ;  /* 0x0000000912097291 */ /* 0x004fc8000f8e48ff */
[----:B------:R-:W-:Y:S02]  /*0220*/  UIADD3 UR9, UPT, UPT, UR9, 0xf, URZ ;  /* 0x0000000f09097890 */ /* 0x000fe4000fffe0ff */
[----:B-1----:R-:W-:Y:S02]  /*0230*/  ULEA UR11, UR10, UR8, 0x18 ;  /* 0x000000080a0b7291 */ /* 0x002fe4000f8ec0ff */
[----:B------:R-:W-:Y:S02]  /*0240*/  UIADD3 UR8, UPT, UPT, UR8, 0x80, URZ ;  /* 0x0000008008087890 */ /* 0x000fe4000fffe0ff */
[----:B------:R-:W-:Y:S02]  /*0250*/  ULOP3.LUT UR9, UR9, 0xfffffff0, URZ, 0xc0, !UPT ;  /* 0xfffffff009097892 */ /* 0x000fe4000f8ec0ff */
[----:B------:R-:W-:Y:S02]  /*0260*/  ULEA UR10, UR10, UR8, 0x18 ;  /* 0x000000080a0a7291 */ /* 0x000fe4000f8ec0ff */
[----:B---3--:R-:W-:-:S02]  /*0270*/  ULEA UR6, UP0, UR14, UR6, 0x2 ;  /* 0x000000060e067291 */ /* 0x008fc4000f8010ff */
[----:B------:R-:W-:Y:S02]  /*0280*/  USHF.R.U32.HI UR8, URZ, 0x4, UR9 ;  /* 0x00000004ff087899 */ /* 0x000fe40008011609 */
[----:B------:R-:W-:Y:S01]  /*0290*/  IMAD.U32 R2, RZ, RZ, UR9 ;  /* 0x00000009ff027e24 */ /* 0x000fe2000f8e00ff */
[----:B------:R-:W1:Y:S02]  /*02a0*/  FENCE.VIEW.ASYNC.S ;  /* 0x00000000000073c6 */ /* 0x000e640000000000 */
[----:B-1----:R1:W2:Y:S02]  /*02b0*/  SYNCS.EXCH.64 URZ, [UR11], UR4 ;  /* 0x000000040bff75b2 */ /* 0x0022a40008000100 */
[----:B------:R-:W-:Y:S01]  /*02c0*/  @!PT LDS RZ, [RZ] ;  /* 0x00000000fffff984 */ /* 0x000fe20000000800 */
[----:B------:R-:W-:Y:S01]  /*02d0*/  @!PT LDS RZ, [RZ] ;  /* 0x00000000fffff984 */ /* 0x000fe20000000800 */
[----:B------:R-:W-:Y:S01]  /*02e0*/  @!PT LDS RZ, [RZ] ;  /* 0x00000000fffff984 */ /* 0x000fe20000000800 */
[----:B------:R-:W-:Y:S01]  /*02f0*/  @!PT LDS RZ, [RZ] ;  /* 0x00000000fffff984 */ /* 0x000fe20000000800 */
[----:B--2---:R2:W-:Y:S06]  /*0300*/  MEMBAR.ALL.CTA ;  /* 0x0000000000007992 */ /* 0x0045ec0000008000 */
[----:B--2---:R-:W2:Y:S01]  /*0310*/  FENCE.VIEW.ASYNC.S ;  /* 0x00000000000073c6 */ /* 0x004ea20000000000 */
[----:B------:R-:W-:-:S02]  /*0320*/  ULEA.HI.X UR7, UR14, UR7, UR12, 0x2, UP0 ;  /* 0x000000070e077291 */ /* 0x000fc400080f140c */
[----:B------:R-:W-:-:S09]  /*0330*/  UPRMT UR8, UR8, 0x5410, URZ ;  /* 0x0000541008087896 */ /* 0x000fd200080000ff */
[----:B--2---:R1:W-:Y:S01]  /*0340*/  UBLKCP.S.G [UR10], [UR6], UR8 ;  /* 0x0000000a060073ba */ /* 0x0043e20008000208 */
[----:B------:R1:W-:Y:S01]  /*0350*/  SYNCS.ARRIVE.TRANS64 RZ, [UR11], R2 ;  /* 0x00000002ffff79a7 */ /* 0x0003e2000800000b */
[----:B------:R-:W-:Y:S01]  /*0360*/  NOP ;  /* 0x0000000000007918 */ /* 0x000fe20000000000 */
.L_x_60:
[----:B-1----:R-:W-:Y:S05]  /*0370*/  BSYNC.RECONVERGENT B0 ;  /* 0x0000000000007941 */ /* 0x002fea0003800200 */
.L_x_59:
[----:B------:R-:W1:Y:S08]  /*0380*/  S2UR UR5, SR_CgaCtaId ;  /* 0x00000000000579c3 */ /* 0x000e700000008800 */
[----:B------:R-:W-:Y:S01]  /*0390*/  BAR.SYNC.DEFER_BLOCKING 0x0 ;  /* 0x0000000000007b1d */ /* 0x000fe20000010000 */
[----:B------:R-:W-:-:S05]  /*03a0*/  SHF.L.U32 R2, RZ, 0x1f, RZ ;  /* 0x0000001fff027819 */ /* 0x000fca00000006ff */
[----:B------:R-:W-:Y:S02]  /*03b0*/  UMOV UR4, 0x400 ;  /* 0x0000040000047882 */ /* 0x000fe40000000000 */
[----:B-1----:R-:W-:-:S12]  /*03c0*/  ULEA UR4, UR5, UR4, 0x18 ;  /* 0x0000000405047291 */ /* 0x002fd8000f8ec0ff */
.L_x_61:
[----:B------:R-:W1:Y:S02]  /*03d0*/  SYNCS.PHASECHK.TRANS64.TRYWAIT P0, [UR4], R2 ;  /* 0x00000002ff0075a7 */ /* 0x000e640008001104 */
[----:B-1----:R-:W-:Y:S05]  /*03e0*/  @!P0 BRA `(.L_x_61) ;  /* 0xfffffffc00f88947 */ /* 0x002fea000383ffff */
[----:B------:R-:W-:Y:S05]  /*03f0*/  BRA `(.L_x_62) ;  /* 0x0000000800b87947 */ /* 0x000fea0003800000 */
.L_x_58:
[----:B------:R-:W1:Y:S01]  /*0400*/  S2R R3, SR_TID.Y ;  /* 0x0000000000037919 */ /* 0x000e620000002200 */
[----:B------:R-:W2:Y:S01]  /*0410*/  LDCU UR10, c[0x0][0x360] ;  /* 0x00006c00ff0a77ac */ /* 0x000ea20008000800 */
[----:B------:R-:W-:Y:S01]  /*0420*/  IMAD.SHL.U32 R2, R0, 0x4, RZ ;  /* 0x0000000400027824 */ /* 0x000fe200078e00ff */
[----:B------:R-:W-:Y:S01]  /*0430*/  BSSY.RECONVERGENT B0, `(.L_x_63) ;  /* 0x00000a7000007945 */ /* 0x000fe20003800200 */
[----:B------:R-:W1:Y:S01]  /*0440*/  S2R R4, SR_TID.Z ;  /* 0x0000000000047919 */ /* 0x000e620000002300 */
[----:B------:R-:W1:Y:S01]  /*0450*/  LDCU UR11, c[0x0][0x364] ;  /* 0x00006c80ff0b77ac */ /* 0x000e620008000800 */
[----:B------:R-:W3:Y:S01]  /*0460*/  LDC R5, c[0x0][0x368] ;  /* 0x0000da00ff057b82 */ /* 0x000ee20000000800 */
[----:B------:R-:W-:Y:S01]  /*0470*/  SHF.R.S32.HI R7, RZ, 0x1f, R2 ;  /* 0x0000001fff077819 */ /* 0x000fe20000011402 */
[----:B------:R-:W2:Y:S03]  /*0480*/  S2R R6, SR_TID.X ;  /* 0x0000000000067919 */ /* 0x000ea60000002100 */
[----:B------:R-:W-:Y:S01]  /*0490*/  SHF.R.U64 R2, R2, 0x2, R7 ;  /* 0x0000000202027819 */ /* 0x000fe20000001207 */
[----:B-1----:R-:W-:-:S04]  /*04a0*/  IMAD R3, R4, UR11, R3 ;  /* 0x0000000b04037c24 */ /* 0x002fc8000f8e0203 */
[----:B--2---:R-:W-:Y:S01]  /*04b0*/  IMAD R27, R3, UR10, R6 ;  /* 0x0000000a031b7c24 */ /* 0x004fe2000f8e0206 */
[----:B------:R-:W-:-:S04]  /*04c0*/  SHF.R.U32.HI R3, RZ, 0x2, R7 ;  /* 0x00000002ff037819 */ /* 0x000fc80000011607 */
[----:B------:R-:W-:-:S04]  /*04d0*/  ISETP.GT.U32.AND P0, PT, R2, R27, PT ;  /* 0x0000001b0200720c */ /* 0x000fc80003f04070 */
[----:B------:R-:W-:-:S13]  /*04e0*/  ISETP.GT.U32.AND.EX P0, PT, R3, RZ, PT, P0 ;  /* 0x000000ff0300720c */ /* 0x000fda0003f04100 */
[----:B---3--:R-:W-:Y:S05]  /*04f0*/  @!P0 BRA `(.L_x_64) ;  /* 0x0000000800688947 */ /* 0x008fea0003800000 */
[----:B------:R-:W-:Y:S01]  /*0500*/  UIMAD UR4, UR10, UR11, URZ ;  /* 0x0000000b0a0472a4 */ /* 0x000fe2000f8e02ff */
[----:B------:R-:W-:Y:S01]  /*0510*/  IMAD.MOV.U32 R8, RZ, RZ, -0x1 ;  /* 0xffffffffff087424 */ /* 0x000fe200078e00ff */
[----:B------:R-:W-:Y:S04]  /*0520*/  BSSY.RECONVERGENT B1, `(.L_x_65) ;  /* 0x0000025000017945 */ /* 0x000fe80003800200 */
[----:B------:R-:W-:-:S04]  /*0530*/  IMAD R4, R5, UR4, RZ ;  /* 0x0000000405047c24 */ /* 0x000fc8000f8e02ff */
[----:B------:R-:W-:-:S05]  /*0540*/  IMAD.IADD R13, R4, 0x1, R27 ;  /* 0x00000001040d7824 */ /* 0x000fca00078e021b */
[CC--:B------:R-:W-:Y:S02]  /*0550*/  ISETP.GT.U32.AND P1, PT, R2.reuse, R13.reuse, PT ;  /* 0x0000000d0200720c */ /* 0x0c0fe40003f24070 */
[CC--:B------:R-:W-:Y:S02]  /*0560*/  ISETP.GT.U32.AND P0, PT, R2.reuse, R13.reuse, PT ;  /* 0x0000000d0200720c */ /* 0x0c0fe40003f04070 */
[C---:B------:R-:W-:Y:S02]  /*0570*/  ISETP.GT.U32.AND.EX P1, PT, R3.reuse, RZ, PT, P1 ;  /* 0x000000ff0300720c */ /* 0x040fe40003f24110 */
[----:B------:R-:W-:Y:S02]  /*0580*/  ISETP.GT.U32.AND.EX P0, PT, R3, RZ, PT, P0 ;  /* 0x000000ff0300720c */ /* 0x000fe40003f04100 */
[----:B------:R-:W-:Y:S02]  /*0590*/  SEL R6, R2, R13, P1 ;  /* 0x0000000d02067207 */ /* 0x000fe40000800000 */
[----:B------:R-:W-:-:S02]  /*05a0*/  SEL R7, RZ, 0x1, !P0 ;  /* 0x00000001ff077807 */ /* 0x000fc40004000000 */
[----:B------:R-:W-:Y:S02]  /*05b0*/  SEL R11, R3, RZ, P1 ;  /* 0x000000ff030b7207 */ /* 0x000fe40000800000 */
[----:B------:R-:W-:Y:S01]  /*05c0*/  IADD3 R13, P0, P1, R6, -R7, -R13 ;  /* 0x80000007060d7210 */ /* 0x000fe2000791e80d */
[----:B------:R-:W-:-:S03]  /*05d0*/  IMAD.MOV.U32 R6, RZ, RZ, RZ ;  /* 0x000000ffff067224 */ /* 0x000fc600078e00ff */
        /* <DEDUP_REMOVED lines=14> */
[----:B------:R-:W-:Y:S02]  /*06c0*/  IMAD R13, R4, R9, R13 ;  /* 0x00000009040d7224 */ /* 0x000fe400078e020d */
[----:B------:R-:W-:-:S03]  /*06d0*/  IMAD.MOV.U32 R9, RZ, RZ, RZ ;  /* 0x000000ffff097224 */ /* 0x000fc600078e00ff */
[----:B------:R-:W-:-:S13]  /*06e0*/  ISETP.GE.U32.AND P0, PT, R13, R4, PT ;  /* 0x000000040d00720c */ /* 0x000fda0003f06070 */
[----:B------:R-:W-:Y:S02]  /*06f0*/  @P0 IMAD.IADD R13, R13, 0x1, -R4 ;  /* 0x000000010d0d0824 */ /* 0x000fe400078e0a04 */
[----:B------:R-:W-:-:S03]  /*0700*/  @P0 VIADD R8, R8, 0x1 ;  /* 0x0000000108080836 */ /* 0x000fc60000000000 */
[----:B------:R-:W-:-:S13]  /*0710*/  ISETP.GE.U32.AND P1, PT, R13, R4, PT ;  /* 0x000000040d00720c */ /* 0x000fda0003f26070 */
[----:B------:R-:W-:Y:S02]  /*0720*/  @P1 IADD3 R8, PT, PT, R8, 0x1, RZ ;  /* 0x0000000108081810 */ /* 0x000fe40007ffe0ff */
[----:B------:R-:W-:Y:S01]  /*0730*/  @!P2 LOP3.LUT R8, RZ, R4, RZ, 0x33, !PT ;  /* 0x00000004ff08a212 */ /* 0x000fe200078e33ff */
[----:B------:R-:W-:Y:S06]  /*0740*/  BRA `(.L_x_67) ;  /* 0x0000000000087947 */ /* 0x000fec0003800000 */
.L_x_66:
[----:B------:R-:W-:-:S07]  /*0750*/  MOV R10, 0x770 ;  /* 0x00000770000a7802 */ /* 0x000fce0000000f00 */
[----:B------:R-:W-:Y:S05]  /*0760*/  CALL.REL.NOINC `($__internal_2_$__cuda_sm20_div_u64) ;  /* 0x0000000800c07944 */ /* 0x000fea0003c00000 */
.L_x_67:
[----:B------:R-:W-:Y:S05]  /*0770*/  BSYNC.RECONVERGENT B1 ;  /* 0x0000000000017941 */ /* 0x000fea0003800200 */
.L_x_65:
[----:B------:R-:W-:Y:S01]  /*0780*/  IADD3 R12, P0, PT, R8, R7, RZ ;  /* 0x00000007080c7210 */ /* 0x000fe20007f1e0ff */
[----:B------:R-:W-:Y:S03]  /*0790*/  BSSY.RECONVERGENT B1, `(.L_x_68) ;  /* 0x0000030000017945 */ /* 0x000fe60003800200 */
[C---:B------:R-:W-:Y:S01]  /*07a0*/  LOP3.LUT R7, R12.reuse, 0x3, RZ, 0xc0, !PT ;  /* 0x000000030c077812 */ /* 0x040fe200078ec0ff */
[----:B------:R-:W-:Y:S01]  /*07b0*/  IMAD.X R8, RZ, RZ, R9, P0 ;  /* 0x000000ffff087224 */ /* 0x000fe200000e0609 */
[----:B------:R-:W-:Y:S02]  /*07c0*/  ISETP.GE.U32.AND P0, PT, R12, 0x3, PT ;  /* 0x000000030c00780c */ /* 0x000fe40003f06070 */
[----:B------:R-:W-:Y:S02]  /*07d0*/  ISETP.NE.U32.AND P1, PT, R7, 0x3, PT ;  /* 0x000000030700780c */ /* 0x000fe40003f25070 */
[----:B------:R-:W-:-:S02]  /*07e0*/  ISETP.GE.U32.AND.EX P0, PT, R8, RZ, PT, P0 ;  /* 0x000000ff0800720c */ /* 0x000fc40003f06100 */
[----:B------:R-:W-:-:S13]  /*07f0*/  ISETP.NE.AND.EX P1, PT, RZ, RZ, PT, P1 ;  /* 0x000000ffff00720c */ /* 0x000fda0003f25310 */
[----:B------:R-:W-:Y:S05]  /*0800*/  @!P1 BRA `(.L_x_69) ;  /* 0x0000000000a09947 */ /* 0x000fea0003800000 */
[----:B------:R-:W1:Y:S01]  /*0810*/  S2UR UR6, SR_CgaCtaId ;  /* 0x00000000000679c3 */ /* 0x000e620000008800 */
[----:B------:R-:W2:Y:S01]  /*0820*/  LDCU UR4, c[0x0][0x3a0] ;  /* 0x00007400ff0477ac */ /* 0x000ea20008000800 */
[C---:B------:R-:W-:Y:S01]  /*0830*/  IMAD.SHL.U32 R13, R27.reuse, 0x4, RZ ;  /* 0x000000041b0d7824 */ /* 0x040fe200078e00ff */
[----:B------:R-:W-:Y:S01]  /*0840*/  SHF.L.U64.HI R7, R27, 0x2, R6 ;  /* 0x000000021b077819 */ /* 0x000fe20000010206 */
[----:B------:R-:W-:Y:S01]  /*0850*/  IMAD.U32 R10, RZ, RZ, UR14 ;  /* 0x0000000eff0a7e24 */ /* 0x000fe2000f8e00ff */
[----:B------:R-:W-:Y:S01]  /*0860*/  UMOV UR5, 0x400 ;  /* 0x0000040000057882 */ /* 0x000fe20000000000 */
[----:B------:R-:W-:Y:S01]  /*0870*/  IMAD.U32 R11, RZ, RZ, UR15 ;  /* 0x0000000fff0b7e24 */ /* 0x000fe2000f8e00ff */
[----:B------:R-:W-:Y:S01]  /*0880*/  UIADD3 UR5, UPT, UPT, UR5, 0x80, URZ ;  /* 0x0000008005057890 */ /* 0x000fe2000fffe0ff */
[----:B------:R-:W3:Y:S01]  /*0890*/  LDC.64 R8, c[0x0][0x398] ;  /* 0x0000e600ff087b82 */ /* 0x000ee20000000a00 */
[----:B------:R-:W-:Y:S01]  /*08a0*/  VIADD R11, R12, 0x1 ;  /* 0x000000010c0b7836 */ /* 0x000fe20000000000 */
[----:B------:R-:W-:Y:S01]  /*08b0*/  LEA R13, P1, R10, R13, 0x2 ;  /* 0x0000000d0a0d7211 */ /* 0x000fe200078210ff */
[----:B------:R-:W-:-:S03]  /*08c0*/  IMAD.U32 R14, RZ, RZ, UR12 ;  /* 0x0000000cff0e7e24 */ /* 0x000fc6000f8e00ff */
[----:B------:R-:W-:Y:S02]  /*08d0*/  LOP3.LUT R11, R11, 0x3, RZ, 0xc0, !PT ;  /* 0x000000030b0b7812 */ /* 0x000fe400078ec0ff */
[----:B------:R-:W-:Y:S01]  /*08e0*/  LEA.HI.X R10, R10, R7, R14, 0x2, P1 ;  /* 0x000000070a0a7211 */ /* 0x000fe200008f140e */
[----:B------:R-:W-:Y:S01]  /*08f0*/  IMAD R7, R5, UR11, RZ ;  /* 0x0000000b05077c24 */ /* 0x000fe2000f8e02ff */
[----:B------:R-:W-:-:S03]  /*0900*/  IADD3 R11, P3, PT, RZ, -R11, RZ ;  /* 0x8000000bff0b7210 */ /* 0x000fc60007f7e0ff */
[----:B------:R-:W-:Y:S02]  /*0910*/  IMAD R7, R7, UR10, RZ ;  /* 0x0000000a07077c24 */ /* 0x000fe4000f8e02ff */
[----:B------:R-:W-:Y:S01]  /*0920*/  IMAD.X R12, RZ, RZ, -0x1, P3 ;  /* 0xffffffffff0c7424 */ /* 0x000fe200018e06ff */
[----:B-1----:R-:W-:Y:S02]  /*0930*/  ULEA UR5, UR6, UR5, 0x18 ;  /* 0x0000000506057291 */ /* 0x002fe4000f8ec0ff */
[----:B--2---:R-:W-:Y:S02]  /*0940*/  USHF.R.S32.HI UR6, URZ, 0x1f, UR4 ;  /* 0x0000001fff067899 */ /* 0x004fe40008011404 */
[----:B---3--:R-:W-:Y:S01]  /*0950*/  IADD3 R13, P1, P2, R13, UR4, R8 ;  /* 0x000000040d0d7c10 */ /* 0x008fe2000fa3e008 */
[----:B------:R-:W-:-:S03]  /*0960*/  UIADD3 UR4, UPT, UPT, UR5, UR4, URZ ;  /* 0x0000000405047290 */ /* 0x000fc6000fffe0ff */
[----:B------:R-:W-:-:S03]  /*0970*/  IADD3.X R14, PT, PT, R10, UR6, R9, P1, P2 ;  /* 0x000000060a0e7c10 */ /* 0x000fc60008fe4409 */
[----:B------:R-:W-:-:S07]  /*0980*/  LEA R10, R27, UR4, 0x2 ;  /* 0x000000041b0a7c11 */ /* 0x000fce000f8e10ff */
.L_x_70:
[----:B------:R-:W-:Y:S01]  /*0990*/  IADD3 R11, P1, PT, R11, 0x1, RZ ;  /* 0x000000010b0b7810 */ /* 0x000fe20007f3e0ff */
[----:B------:R-:W-:Y:S01]  /*09a0*/  IMAD.MOV.U32 R8, RZ, RZ, R13 ;  /* 0x000000ffff087224 */ /* 0x000fe200078e000d */
[----:B------:R-:W-:Y:S02]  /*09b0*/  MOV R9, R14 ;  /* 0x0000000e00097202 */ /* 0x000fe40000000f00 */
[C---:B------:R-:W-:Y:S01]  /*09c0*/  IADD3 R27, P2, PT, R4.reuse, R27, RZ ;  /* 0x0000001b041b7210 */ /* 0x040fe20007f5e0ff */
[----:B------:R-:W-:Y:S01]  /*09d0*/  IMAD.X R12, RZ, RZ, R12, P1 ;  /* 0x000000ffff0c7224 */ /* 0x000fe200008e060c */
[----:B------:R-:W-:Y:S01]  /*09e0*/  ISETP.NE.U32.AND P1, PT, R11, RZ, PT ;  /* 0x000000ff0b00720c */ /* 0x000fe20003f25070 */
[----:B------:R-:W-:Y:S01]  /*09f0*/  @!PT LDS RZ, [RZ] ;  /* 0x00000000fffff984 */ /* 0x000fe20000000800 */
[----:B------:R-:W-:Y:S01]  /*0a00*/  @!PT LDS RZ, [RZ] ;  /* 0x00000000fffff984 */ /* 0x000fe20000000800 */
[----:B------:R-:W-:Y:S01]  /*0a10*/  @!PT LDS RZ, [RZ] ;  /* 0x00000000fffff984 */ /* 0x000fe20000000800 */
[----:B------:R1:W-:Y:S01]  /*0a20*/  LDGSTS.E [R10], desc[UR16][R8.64] ;  /* 0x00000000080a7fae */ /* 0x0003e2000b9a1010 */
[----:B------:R-:W-:Y:S01]  /*0a30*/  LEA R13, P3, R4, R13, 0x2 ;  /* 0x0000000d040d7211 */ /* 0x000fe200078610ff */
[----:B------:R-:W-:Y:S01]  /*0a40*/  IMAD.X R6, RZ, RZ, R6, P2 ;  /* 0x000000ffff067224 */ /* 0x000fe200010e0606 */
[----:B------:R-:W-:-:S02]  /*0a50*/  ISETP.NE.AND.EX P1, PT, R12, RZ, PT, P1 ;  /* 0x000000ff0c00720c */ /* 0x000fc40003f25310 */
[----:B------:R-:W-:Y:S01]  /*0a60*/  LEA.HI.X R14, R4, R14, RZ, 0x2, P3 ;  /* 0x0000000e040e7211 */ /* 0x000fe200018f14ff */
[----:B-1----:R-:W-:-:S10]  /*0a70*/  IMAD R10, R7, 0x4, R10 ;  /* 0x00000004070a7824 */ /* 0x002fd400078e020a */
[----:B------:R-:W-:Y:S05]  /*0a80*/  @P1 BRA `(.L_x_70) ;  /* 0xfffffffc00c01947 */ /* 0x000fea000383ffff */
.L_x_69:
[----:B------:R-:W-:Y:S05]  /*0a90*/  BSYNC.RECONVERGENT B1 ;  /* 0x0000000000017941 */ /* 0x000fea0003800200 */
.L_x_68:
[----:B------:R-:W-:Y:S05]  /*0aa0*/  @!P0 BRA `(.L_x_64) ;  /* 0x0000000000fc8947 */ /* 0x000fea0003800000 */
[----:B------:R-:W1:Y:S01]  /*0ab0*/  LDCU UR9, c[0x0][0x3a0] ;  /* 0x00007400ff0977ac */ /* 0x000e620008000800 */
[----:B------:R-:W2:Y:S01]  /*0ac0*/  S2UR UR8, SR_CgaCtaId ;  /* 0x00000000000879c3 */ /* 0x000ea20000008800 */
[C---:B------:R-:W-:Y:S01]  /*0ad0*/  IMAD.SHL.U32 R7, R27.reuse, 0x4, RZ ;  /* 0x000000041b077824 */ /* 0x040fe200078e00ff */
[----:B------:R-:W1:Y:S01]  /*0ae0*/  LDCU.64 UR6, c[0x0][0x398] ;  /* 0x00007300ff0677ac */ /* 0x000e620008000a00 */
[----:B------:R-:W-:Y:S02]  /*0af0*/  IMAD.U32 R8, RZ, RZ, UR14 ;  /* 0x0000000eff087e24 */ /* 0x000fe4000f8e00ff */
[----:B------:R-:W-:Y:S01]  /*0b00*/  IMAD.U32 R9, RZ, RZ, UR15 ;  /* 0x0000000fff097e24 */ /* 0x000fe2000f8e00ff */
[----:B------:R-:W-:Y:S01]  /*0b10*/  SHF.L.U64.HI R9, R27, 0x2, R6 ;  /* 0x000000021b097819 */ /* 0x000fe20000010206 */
[----:B------:R-:W-:Y:S01]  /*0b20*/  IMAD.U32 R10, RZ, RZ, UR12 ;  /* 0x0000000cff0a7e24 */ /* 0x000fe2000f8e00ff */
[----:B------:R-:W-:Y:S01]  /*0b30*/  LEA R7, P0, R8, R7, 0x2 ;  /* 0x0000000708077211 */ /* 0x000fe200078010ff */
[----:B------:R-:W-:Y:S01]  /*0b40*/  IMAD R11, R5, UR11, RZ ;  /* 0x0000000b050b7c24 */ /* 0x000fe2000f8e02ff */
[----:B------:R-:W-:-:S02]  /*0b50*/  UMOV UR4, URZ ;  /* 0x000000ff00047c82 */ /* 0x000fc40008000000 */
[----:B------:R-:W-:Y:S01]  /*0b60*/  LEA.HI.X R9, R8, R9, R10, 0x2, P0 ;  /* 0x0000000908097211 */ /* 0x000fe200000f140a */
[----:B------:R-:W-:Y:S01]  /*0b70*/  IMAD.SHL.U32 R8, R4, 0x4, RZ ;  /* 0x0000000404087824 */ /* 0x000fe200078e00ff */
[----:B------:R-:W-:Y:S01]  /*0b80*/  IADD3 R12, P0, PT, R27, UR14, RZ ;  /* 0x0000000e1b0c7c10 */ /* 0x000fe2000ff1e0ff */
[----:B------:R-:W-:Y:S01]  /*0b90*/  IMAD R11, R11, UR10, RZ ;  /* 0x0000000a0b0b7c24 */ /* 0x000fe2000f8e02ff */
[----:B------:R-:W-:Y:S02]  /*0ba0*/  SHF.R.U32.HI R10, RZ, 0x1e, R4 ;  /* 0x0000001eff0a7819 */ /* 0x000fe40000011604 */
[----:B------:R-:W-:Y:S01]  /*0bb0*/  IADD3.X R15, PT, PT, R6, UR12, RZ, P0, !PT ;  /* 0x0000000c060f7c10 */ /* 0x000fe200087fe4ff */
[----:B------:R-:W-:Y:S01]  /*0bc0*/  IMAD.SHL.U32 R14, R12, 0x4, RZ ;  /* 0x000000040c0e7824 */ /* 0x000fe200078e00ff */
[----:B-1----:R-:W-:Y:S01]  /*0bd0*/  UIADD3 UR5, UP0, UPT, UR9, UR6, URZ ;  /* 0x0000000609057290 */ /* 0x002fe2000ff1e0ff */
[-C--:B------:R-:W-:Y:S02]  /*0be0*/  IADD3 R20, P1, PT, R8, R7.reuse, RZ ;  /* 0x0000000708147210 */ /* 0x080fe40007f3e0ff */
[----:B------:R-:W-:Y:S01]  /*0bf0*/  SHF.L.U64.HI R15, R12, 0x2, R15 ;  /* 0x000000020c0f7819 */ /* 0x000fe2000001020f */
[----:B------:R-:W-:Y:S01]  /*0c00*/  ULEA.HI.X.SX32 UR6, UR9, UR7, 0x1, UP0 ;  /* 0x0000000709067291 */ /* 0x000fe200080f0eff */
[----:B------:R-:W-:Y:S01]  /*0c10*/  LEA R12, P0, R4, R7, 0x3 ;  /* 0x00000007040c7211 */ /* 0x000fe200078018ff */
[----:B------:R-:W-:Y:S01]  /*0c20*/  IMAD.X R28, R10, 0x1, R9, P1 ;  /* 0x000000010a1c7824 */ /* 0x000fe200008e0609 */
[----:B------:R-:W-:Y:S01]  /*0c30*/  UMOV UR7, 0x400 ;  /* 0x0000040000077882 */ /* 0x000fe20000000000 */
[----:B------:R-:W-:Y:S01]  /*0c40*/  IMAD.WIDE.U32 R14, R4, 0xc, R14 ;  /* 0x0000000c040e7825 */ /* 0x000fe200078e000e */
[----:B------:R-:W-:Y:S01]  /*0c50*/  UIADD3 UR7, UPT, UPT, UR7, 0x80, URZ ;  /* 0x0000008007077890 */ /* 0x000fe2000fffe0ff */
[----:B------:R-:W-:-:S02]  /*0c60*/  MOV R5, UR5 ;  /* 0x0000000500057c02 */ /* 0x000fc40008000f00 */
[----:B------:R-:W-:Y:S01]  /*0c70*/  LEA.HI.X R22, R4, R9, RZ, 0x3, P0 ;  /* 0x0000000904167211 */ /* 0x000fe200000f1cff */
[----:B--2---:R-:W-:Y:S01]  /*0c80*/  ULEA UR7, UR8, UR7, 0x18 ;  /* 0x0000000708077291 */ /* 0x004fe2000f8ec0ff */
[----:B------:R-:W-:Y:S02]  /*0c90*/  IMAD.U32 R13, RZ, RZ, UR6 ;  /* 0x00000006ff0d7e24 */ /* 0x000fe4000f8e00ff */
[----:B------:R-:W-:Y:S01]  /*0ca0*/  VIADD R21, R15, UR4 ;  /* 0x000000040f157c36 */ /* 0x000fe20008000000 */
[----:B------:R-:W-:-:S06]  /*0cb0*/  UIADD3 UR7, UPT, UPT, UR7, UR9, URZ ;  /* 0x0000000907077290 */ /* 0x000fcc000fffe0ff */
[----:B------:R-:W-:-:S05]  /*0cc0*/  LEA R26, R27, UR7, 0x2 ;  /* 0x000000071b1a7c11 */ /* 0x000fca000f8e10ff */
[C-C-:B------:R-:W-:Y:S02]  /*0cd0*/  IMAD R24, R11.reuse, 0x4, R26.reuse ;  /* 0x000000040b187824 */ /* 0x140fe400078e021a */
[C-C-:B------:R-:W-:Y:S02]  /*0ce0*/  IMAD R23, R11.reuse, 0x8, R26.reuse ;  /* 0x000000080b177824 */ /* 0x140fe400078e021a */
[----:B------:R-:W-:-:S07]  /*0cf0*/  IMAD R25, R11, 0xc, R26 ;  /* 0x0000000c0b197824 */ /* 0x000fce00078e021a */
.L_x_71:
        /* <DEDUP_REMOVED lines=9> */
[----:B-1----:R-:W-:Y:S01]  /*0d90*/  IMAD R26, R11, 0x10, R26 ;  /* 0x000000100b1a7824 */ /* 0x002fe200078e021a */
[----:B--2---:R-:W-:Y:S01]  /*0da0*/  IADD3 R16, P0, PT, R5, R12, RZ ;  /* 0x0000000c05107210 */ /* 0x004fe20007f1e0ff */
[----:B------:R-:W-:-:S04]  /*0db0*/  IMAD R24, R11, 0x10, R24 ;  /* 0x000000100b187824 */ /* 0x000fc800078e0218 */
[----:B------:R-:W-:Y:S01]  /*0dc0*/  IMAD.X R17, R13, 0x1, R22, P0 ;  /* 0x000000010d117824 */ /* 0x000fe200000e0616 */
[----:B------:R-:W-:Y:S02]  /*0dd0*/  IADD3 R18, P0, PT, R5, R14, RZ ;  /* 0x0000000e05127210 */ /* 0x000fe40007f1e0ff */
[----:B------:R-:W-:Y:S02]  /*0de0*/  LEA R5, P1, R4, R5, 0x4 ;  /* 0x0000000504057211 */ /* 0x000fe400078220ff */
[----:B------:R1:W-:Y:S01]  /*0df0*/  LDGSTS.E [R23], desc[UR16][R16.64] ;  /* 0x0000000010177fae */ /* 0x0003e2000b9a1010 */
[----:B------:R-:W-:Y:S01]  /*0e00*/  IMAD.X R19, R13, 0x1, R21, P0 ;  /* 0x000000010d137824 */ /* 0x000fe200000e0615 */
[----:B------:R-:W-:Y:S02]  /*0e10*/  IADD3 R27, P0, PT, R8, R27, RZ ;  /* 0x0000001b081b7210 */ /* 0x000fe40007f1e0ff */
[----:B------:R-:W-:Y:S02]  /*0e20*/  LEA.HI.X R13, R4, R13, RZ, 0x4, P1 ;  /* 0x0000000d040d7211 */ /* 0x000fe400008f24ff */
[----:B------:R-:W-:Y:S01]  /*0e30*/  IADD3.X R6, PT, PT, R10, R6, RZ, P0, !PT ;  /* 0x000000060a067210 */ /* 0x000fe200007fe4ff */
[----:B------:R2:W-:Y:S01]  /*0e40*/  LDGSTS.E [R25], desc[UR16][R18.64] ;  /* 0x0000000012197fae */ /* 0x0005e2000b9a1010 */
[----:B------:R-:W-:-:S04]  /*0e50*/  ISETP.GE.U32.AND P0, PT, R27, R2, PT ;  /* 0x000000021b00720c */ /* 0x000fc80003f06070 */
[----:B------:R-:W-:Y:S01]  /*0e60*/  ISETP.GE.U32.AND.EX P0, PT, R6, R3, PT, P0 ;  /* 0x000000030600720c */ /* 0x000fe20003f06100 */
[C---:B-1----:R-:W-:Y:S02]  /*0e70*/  IMAD R23, R11.reuse, 0x10, R23 ;  /* 0x000000100b177824 */ /* 0x042fe400078e0217 */
[----:B--2---:R-:W-:-:S10]  /*0e80*/  IMAD R25, R11, 0x10, R25 ;  /* 0x000000100b197824 */ /* 0x004fd400078e0219 */
[----:B------:R-:W-:Y:S05]  /*0e90*/  @!P0 BRA `(.L_x_71) ;  /* 0xfffffffc00988947 */ /* 0x000fea000383ffff */
.L_x_64:
[----:B------:R-:W-:Y:S05]  /*0ea0*/  BSYNC.RECONVERGENT B0 ;  /* 0x0000000000007941 */ /* 0x000fea0003800200 */
.L_x_63:
[----:B------:R-:W0:Y:S01]  /*0eb0*/  LDGDEPBAR ;  /* 0x00000000000079af */ /* 0x000e220000000000 */
[----:B------:R-:W-:-:S04]  /*0ec0*/  DEPBAR.LE SB0, 0x0 ;  /* 0x000080000000791a */ /* 0x000fc80000000000 */
[----:B------:R-:W-:Y:S06]  /*0ed0*/  BAR.SYNC.DEFER_BLOCKING 0x0 ;  /* 0x0000000000007b1d */ /* 0x000fec0000010000 */
.L_x_62:
[----:B------:R-:W-:-:S13]  /*0ee0*/  ISETP.NE.AND P0, PT, R0, UR13, PT ;  /* 0x0000000d00007c0c */ /* 0x000fda000bf05270 */
[----:B------:R-:W-:Y:S05]  /*0ef0*/  @!P0 BRA `(.L_x_72) ;  /* 0x0000000000708947 */ /* 0x000fea0003800000 */
[----:B------:R-:W1:Y:S02]  /*0f00*/  LDC R4, c[0x0][0x388] ;  /* 0x0000e200ff047b82 */ /* 0x000e640000000800 */
[----:B-1----:R-:W-:-:S13]  /*0f10*/  ISETP.GE.AND P0, PT, R4, 0x1, PT ;  /* 0x000000010400780c */ /* 0x002fda0003f06270 */
[----:B------:R-:W-:Y:S05]  /*0f20*/  @!P0 EXIT ;  /* 0x000000000000894d */ /* 0x000fea0003800000 */
[----:B------:R-:W1:Y:S01]  /*0f30*/  S2R R5, SR_TID.X ;  /* 0x0000000000057919 */ /* 0x000e620000002100 */
[----:B------:R-:W2:Y:S01]  /*0f40*/  S2UR UR7, SR_CgaCtaId ;  /* 0x00000000000779c3 */ /* 0x000ea20000008800 */
[----:B------:R-:W1:Y:S01]  /*0f50*/  LDCU UR8, c[0x0][0x3a0] ;  /* 0x00007400ff0877ac */ /* 0x000e620008000800 */
[----:B------:R-:W-:Y:S01]  /*0f60*/  IMAD.MOV R4, RZ, RZ, -R4 ;  /* 0x000000ffff047224 */ /* 0x000fe200078e0a04 */
[----:B------:R-:W3:Y:S01]  /*0f70*/  LDCU.64 UR4, c[0x0][0x390] ;  /* 0x00007200ff0477ac */ /* 0x000ee20008000a00 */
[----:B------:R-:W-:Y:S02]  /*0f80*/  UMOV UR6, 0x400 ;  /* 0x0000040000067882 */ /* 0x000fe40000000000 */
[----:B------:R-:W-:Y:S02]  /*0f90*/  UIADD3 UR6, UPT, UPT, UR6, 0x80, URZ ;  /* 0x0000008006067890 */ /* 0x000fe4000fffe0ff */
[----:B---3--:R-:W-:Y:S02]  /*0fa0*/  ULEA UR4, UP0, UR14, UR4, 0x2 ;  /* 0x000000040e047291 */ /* 0x008fe4000f8010ff */
[----:B--2---:R-:W-:-:S02]  /*0fb0*/  ULEA UR6, UR7, UR6, 0x18 ;  /* 0x0000000607067291 */ /* 0x004fc4000f8ec0ff */
[----:B------:R-:W-:Y:S01]  /*0fc0*/  ULEA.HI.X UR5, UR14, UR5, UR12, 0x2, UP0 ;  /* 0x000000050e057291 */ /* 0x000fe200080f140c */
[----:B-1----:R-:W-:-:S05]  /*0fd0*/  LEA R2, R5, UR8, 0x2 ;  /* 0x0000000805027c11 */ /* 0x002fca000f8e10ff */
[----:B------:R-:W-:-:S07]  /*0fe0*/  VIADD R6, R2, UR6 ;  /* 0x0000000602067c36 */ /* 0x000fce0008000000 */
.L_x_73:
[----:B------:R-:W-:Y:S01]  /*0ff0*/  ISETP.GE.AND P0, PT, R5, R0, PT ;  /* 0x000000000500720c */ /* 0x000fe20003f06270 */
[----:B------:R-:W-:Y:S01]  /*1000*/  IMAD.U32 R2, RZ, RZ, UR4 ;  /* 0x00000004ff027e24 */ /* 0x000fe2000f8e00ff */
[----:B------:R-:W-:Y:S01]  /*1010*/  IADD3 R4, PT, PT, R4, 0x1, RZ ;  /* 0x0000000104047810 */ /* 0x000fe20007ffe0ff */
[----:B------:R-:W-:-:S10]  /*1020*/  IMAD.U32 R3, RZ, RZ, UR5 ;  /* 0x00000005ff037e24 */ /* 0x000fd4000f8e00ff */
[----:B------:R1:W2:Y:S01]  /*1030*/  @!P0 LDS R7, [R6] ;  /* 0x0000000006078984 */ /* 0x0002a20000000800 */
[----:B------:R-:W-:-:S04]  /*1040*/  @!P0 IMAD.WIDE R2, R5, 0x4, R2 ;  /* 0x0000000405028825 */ /* 0x000fc800078e0202 */
[----:B------:R-:W-:Y:S02]  /*1050*/  VIADD R5, R5, 0x80 ;  /* 0x0000008005057836 */ /* 0x000fe40000000000 */
[----:B-1----:R-:W-:Y:S02]  /*1060*/  VIADD R6, R6, 0x200 ;  /* 0x0000020006067836 */ /* 0x002fe40000000000 */
[----:B--2---:R-:W-:-:S05]  /*1070*/  @!P0 IMAD.MOV R7, RZ, RZ, -R7 ;  /* 0x000000ffff078224 */ /* 0x004fca00078e0a07 */
[----:B------:R1:W-:Y:S01]  /*1080*/  @!P0 STG.E desc[UR16][R2.64], R7 ;  /* 0x0000000702008986 */ /* 0x0003e2000c101910 */
[----:B------:R-:W-:-:S13]  /*1090*/  ISETP.NE.AND P0, PT, R4, RZ, PT ;  /* 0x000000ff0400720c */ /* 0x000fda0003f05270 */
[----:B-1----:R-:W-:Y:S05]  /*10a0*/  @P0 BRA `(.L_x_73) ;  /* 0xfffffffc00d00947 */ /* 0x002fea000383ffff */
[----:B------:R-:W-:Y:S05]  /*10b0*/  EXIT ;  /* 0x000000000000794d */ /* 0x000fea0003800000 */
.L_x_72:
        /* <DEDUP_REMOVED lines=15> */
.L_x_74:
[----:B-1----:R-:W1:Y:S01]  /*11b0*/  LDS R6, [R4] ;  /* 0x0000000004067984 */ /* 0x002e620000000800 */
[----:B------:R-:W-:Y:S02]  /*11c0*/  VIADD R0, R0, 0x1 ;  /* 0x0000000100007836 */ /* 0x000fe40000000000 */
[----:B------:R-:W-:Y:S02]  /*11d0*/  IMAD.U32 R2, RZ, RZ, UR6 ;  /* 0x00000006ff027e24 */ /* 0x000fe4000f8e00ff */
[----:B------:R-:W-:Y:S01]  /*11e0*/  IMAD.U32 R3, RZ, RZ, UR7 ;  /* 0x00000007ff037e24 */ /* 0x000fe2000f8e00ff */
[----:B------:R-:W-:Y:S01]  /*11f0*/  ISETP.NE.AND P0, PT, R0, RZ, PT ;  /* 0x000000ff0000720c */ /* 0x000fe20003f05270 */
[----:B------:R-:W-:-:S04]  /*1200*/  IMAD.WIDE R2, R5, 0x4, R2 ;  /* 0x0000000405027825 */ /* 0x000fc800078e0202 */
[----:B-1----:R-:W-:-:S05]  /*1210*/  IMAD.MOV R7, RZ, RZ, -R6 ;  /* 0x000000ffff077224 */ /* 0x002fca00078e0a06 */
[----:B------:R1:W-:Y:S03]  /*1220*/  STG.E desc[UR16][R2.64], R7 ;  /* 0x0000000702007986 */ /* 0x0003e6000c101910 */
[----:B------:R-:W-:Y:S05]  /*1230*/  @!P0 EXIT ;  /* 0x000000000000894d */ /* 0x000fea0003800000 */
[----:B------:R-:W-:Y:S01]  /*1240*/  IADD3 R4, PT, PT, R4, 0x200, RZ ;  /* 0x0000020004047810 */ /* 0x000fe20007ffe0ff */
[----:B------:R-:W-:Y:S01]  /*1250*/  VIADD R5, R5, 0x80 ;  /* 0x0000008005057836 */ /* 0x000fe20000000000 */
[----:B------:R-:W-:Y:S06]  /*1260*/  BRA `(.L_x_74) ;  /* 0xfffffffc00d07947 */ /* 0x000fec000383ffff */
        .weak           $__internal_2_$__cuda_sm20_div_u64
        .type           $__internal_2_$__cuda_sm20_div_u64,@function
        .size           $__internal_2_$__cuda_sm20_div_u64,(.L_x_259 - $__internal_2_$__cuda_sm20_div_u64)
$__internal_2_$__cuda_sm20_div_u64:
[----:B------:R-:W-:Y:S02]  /*1270*/  IMAD.MOV.U32 R16, RZ, RZ, R4 ;  /* 0x000000ffff107224 */ /* 0x000fe400078e0004 */
[----:B------:R-:W-:-:S04]  /*1280*/  IMAD.MOV.U32 R17, RZ, RZ, RZ ;  /* 0x000000ffff117224 */ /* 0x000fc800078e00ff */
[----:B------:R-:W1:Y:S08]  /*1290*/  I2F.U64.RP R12, R16 ;  /* 0x00000010000c7312 */ /* 0x000e700000309000 */
[----:B-1----:R-:W1:Y:S02]  /*12a0*/  MUFU.RCP R12, R12 ;  /* 0x0000000c000c7308 */ /* 0x002e640000001000 */
[----:B-1----:R-:W-:-:S06]  /*12b0*/  VIADD R8, R12, 0x1ffffffe ;  /* 0x1ffffffe0c087836 */ /* 0x002fcc0000000000 */
[----:B------:R-:W1:Y:S02]  /*12c0*/  F2I.U64.TRUNC R8, R8 ;  /* 0x0000000800087311 */ /* 0x000e64000020d800 */
[----:B-1----:R-:W-:-:S04]  /*12d0*/  IMAD.WIDE.U32 R14, R8, R4, RZ ;  /* 0x00000004080e7225 */ /* 0x002fc800078e00ff */
[----:B------:R-:W-:Y:S01]  /*12e0*/  IMAD R15, R9, R4, R15 ;  /* 0x00000004090f7224 */ /* 0x000fe200078e020f */
[----:B------:R-:W-:-:S05]  /*12f0*/  IADD3 R19, P0, PT, RZ, -R14, RZ ;  /* 0x8000000eff137210 */ /* 0x000fca0007f1e0ff */
[----:B------:R-:W-:-:S04]  /*1300*/  IMAD.HI.U32 R14, R8, R19, RZ ;  /* 0x00000013080e7227 */ /* 0x000fc800078e00ff */
[----:B------:R-:W-:Y:S02]  /*1310*/  IMAD.X R21, RZ, RZ, ~R15, P0 ;  /* 0x000000ffff157224 */ /* 0x000fe400000e0e0f */
[----:B------:R-:W-:Y:S02]  /*1320*/  IMAD.MOV.U32 R15, RZ, RZ, R8 ;  /* 0x000000ffff0f7224 */ /* 0x000fe400078e0008 */
[-C--:B------:R-:W-:Y:S02]  /*1330*/  IMAD R17, R9, R21.reuse, RZ ;  /* 0x0000001509117224 */ /* 0x080fe400078e02ff */
[----:B------:R-:W-:-:S04]  /*1340*/  IMAD.WIDE.U32 R14, P0, R8, R21, R14 ;  /* 0x00000015080e7225 */ /* 0x000fc8000780000e */
[----:B------:R-:W-:-:S04]  /*1350*/  IMAD.HI.U32 R21, R9, R21, RZ ;  /* 0x0000001509157227 */ /* 0x000fc800078e00ff */
[----:B------:R-:W-:-:S04]  /*1360*/  IMAD.HI.U32 R14, P1, R9, R19, R14 ;  /* 0x00000013090e7227 */ /* 0x000fc8000782000e */
[----:B------:R-:W-:Y:S01]  /*1370*/  IMAD.X R12, R21, 0x1, R9, P0 ;  /* 0x00000001150c7824 */ /* 0x000fe200000e0609 */
[----:B------:R-:W-:-:S04]  /*1380*/  IADD3 R15, P2, PT, R17, R14, RZ ;  /* 0x0000000e110f7210 */ /* 0x000fc80007f5e0ff */
[----:B------:R-:W-:Y:S01]  /*1390*/  IADD3.X R17, PT, PT, RZ, RZ, R12, P2, P1 ;  /* 0x000000ffff117210 */ /* 0x000fe200017e240c */
[----:B------:R-:W-:-:S03]  /*13a0*/  IMAD.WIDE.U32 R8, R15, R4, RZ ;  /* 0x000000040f087225 */ /* 0x000fc600078e00ff */
[----:B------:R-:W-:Y:S01]  /*13b0*/  IADD3 R19, P0, PT, RZ, -R8, RZ ;  /* 0x80000008ff137210 */ /* 0x000fe20007f1e0ff */
[----:B------:R-:W-:-:S04]  /*13c0*/  IMAD R8, R17, R4, R9 ;  /* 0x0000000411087224 */ /* 0x000fc800078e0209 */
        /* <DEDUP_REMOVED lines=16> */
[----:B------:R-:W-:-:S04]  /*14d0*/  IMAD.X R8, RZ, RZ, R14, P0 ;  /* 0x000000ffff087224 */ /* 0x000fc800000e060e */
[----:B------:R-:W-:Y:S02]  /*14e0*/  IMAD.X R17, RZ, RZ, R8, P1 ;  /* 0x000000ffff117224 */ /* 0x000fe400008e0608 */
[----:B------:R-:W-:-:S04]  /*14f0*/  IMAD.WIDE.U32 R8, R15, R4, RZ ;  /* 0x000000040f087225 */ /* 0x000fc800078e00ff */
[-C--:B------:R-:W-:Y:S01]  /*1500*/  IMAD R12, R17, R4.reuse, R9 ;  /* 0x00000004110c7224 */ /* 0x080fe200078e0209 */
[----:B------:R-:W-:Y:S02]  /*1510*/  IADD3 R13, P0, PT, -R8, R13, RZ ;  /* 0x0000000d080d7210 */ /* 0x000fe40007f1e1ff */
[----:B------:R-:W-:Y:S02]  /*1520*/  IADD3 R8, P2, PT, R15, 0x1, RZ ;  /* 0x000000010f087810 */ /* 0x000fe40007f5e0ff */
[----:B------:R-:W-:Y:S01]  /*1530*/  IADD3 R9, P1, PT, -R4, R13, RZ ;  /* 0x0000000d04097210 */ /* 0x000fe20007f3e1ff */
[----:B------:R-:W-:Y:S01]  /*1540*/  IMAD.X R14, R11, 0x1, ~R12, P0 ;  /* 0x000000010b0e7824 */ /* 0x000fe200000e0e0c */
[----:B------:R-:W-:Y:S01]  /*1550*/  ISETP.GE.U32.AND P0, PT, R13, R4, PT ;  /* 0x000000040d00720c */ /* 0x000fe20003f06070 */
[----:B------:R-:W-:-:S03]  /*1560*/  IMAD.X R12, RZ, RZ, R17, P2 ;  /* 0x000000ffff0c7224 */ /* 0x000fc600010e0611 */
[C---:B------:R-:W-:Y:S02]  /*1570*/  ISETP.GE.U32.AND.EX P0, PT, R14.reuse, RZ, PT, P0 ;  /* 0x000000ff0e00720c */ /* 0x040fe40003f06100 */
[----:B------:R-:W-:Y:S02]  /*1580*/  IADD3.X R11, PT, PT, R14, -0x1, RZ, P1, !PT ;  /* 0xffffffff0e0b7810 */ /* 0x000fe40000ffe4ff */
[----:B------:R-:W-:Y:S02]  /*1590*/  SEL R15, R8, R15, P0 ;  /* 0x0000000f080f7207 */ /* 0x000fe40000000000 */
[----:B------:R-:W-:Y:S02]  /*15a0*/  SEL R9, R9, R13, P0 ;  /* 0x0000000d09097207 */ /* 0x000fe40000000000 */
[----:B------:R-:W-:Y:S02]  /*15b0*/  SEL R12, R12, R17, P0 ;  /* 0x000000110c0c7207 */ /* 0x000fe40000000000 */
[----:B------:R-:W-:-:S02]  /*15c0*/  IADD3 R8, P2, PT, R15, 0x1, RZ ;  /* 0x000000010f087810 */ /* 0x000fc40007f5e0ff */
[----:B------:R-:W-:Y:S02]  /*15d0*/  SEL R11, R11, R14, P0 ;  /* 0x0000000e0b0b7207 */ /* 0x000fe40000000000 */
[----:B------:R-:W-:Y:S01]  /*15e0*/  ISETP.GE.U32.AND P0, PT, R9, R4, PT ;  /* 0x000000040900720c */ /* 0x000fe20003f06070 */
[----:B------:R-:W-:Y:S01]  /*15f0*/  IMAD.X R9, RZ, RZ, R12, P2 ;  /* 0x000000ffff097224 */ /* 0x000fe200010e060c */
[----:B------:R-:W-:Y:S02]  /*1600*/  ISETP.NE.U32.AND P1, PT, R4, RZ, PT ;  /* 0x000000ff0400720c */ /* 0x000fe40003f25070 */
[----:B------:R-:W-:Y:S01]  /*1610*/  ISETP.GE.U32.AND.EX P0, PT, R11, RZ, PT, P0 ;  /* 0x000000ff0b00720c */ /* 0x000fe20003f06100 */
[----:B------:R-:W-:Y:S01]  /*1620*/  IMAD.MOV.U32 R11, RZ, RZ, 0x0 ;  /* 0x00000000ff0b7424 */ /* 0x000fe200078e00ff */
[----:B------:R-:W-:Y:S02]  /*1630*/  ISETP.NE.AND.EX P1, PT, RZ, RZ, PT, P1 ;  /* 0x000000ffff00720c */ /* 0x000fe40003f25310 */
[----:B------:R-:W-:-:S02]  /*1640*/  SEL R8, R8, R15, P0 ;  /* 0x0000000f08087207 */ /* 0x000fc40000000000 */
[----:B------:R-:W-:Y:S02]  /*1650*/  SEL R9, R9, R12, P0 ;  /* 0x0000000c09097207 */ /* 0x000fe40000000000 */
[----:B------:R-:W-:Y:S02]  /*1660*/  SEL R8, R8, 0xffffffff, P1 ;  /* 0xffffffff08087807 */ /* 0x000fe40000800000 */
[----:B------:R-:W-:Y:S01]  /*1670*/  SEL R9, R9, 0xffffffff, P1 ;  /* 0xffffffff09097807 */ /* 0x000fe20000800000 */
[----:B------:R-:W-:Y:S06]  /*1680*/  RET.REL.NODEC R10 `(_ZN3cub18CUB_300001_SM_10006detail9transform16transform_kernelINS2_10policy_hubILb0EN4cuda3std3__45tupleIJN6thrust24THRUST_300001_SM_1000_NS6detail15normal_iteratorINSA_10device_ptrIiEEEEEEEE10policy1000ElNS7_6negateIiEESF_JPiEEEvT0_iT1_T2_DpNS2_10kernel_argIT3_EE) ;  /* 0xffffffe80a5c7950 */ /* 0x000fec0003c3ffff */
.L_x_75:
        /* <DEDUP_REMOVED lines=15> */
.L_x_259:


//--------------------- .text._ZN3cub18CUB_300001_SM_10006detail9transform16transform_kernelINS2_10policy_hubILb0EN4cuda3std3__45tupleIJN6thrust24THRUST_300001_SM_1000_NS6detail15normal_iteratorINSA_10device_ptrIiEEEEEEEE10policy1000EiNS7_6negateIiEESF_JPiEEEvT0_iT1_T2_DpNS2_10kernel_argIT3_EE --------------------------
	.section	.text._ZN3cub18CUB_300001_SM_10006detail9transform16transform_kernelINS2_10policy_hubILb0EN4cuda3std3__45tupleIJN6thrust24THRUST_300001_SM_1000_NS6detail15normal_iteratorINSA_10device_ptrIiEEEEEEEE10policy1000EiNS7_6negateIiEESF_JPiEEEvT0_iT1_T2_DpNS2_10kernel_argIT3_EE,"ax",@progbits
	.align	128
        .global         _ZN3cub18CUB_300001_SM_10006detail9transform16transform_kernelINS2_10policy_hubILb0EN4cuda3std3__45tupleIJN6thrust24THRUST_300001_SM_1000_NS6detail15normal_iteratorINSA_10device_ptrIiEEEEEEEE10policy1000EiNS7_6negateIiEESF_JPiEEEvT0_iT1_T2_DpNS2_10kernel_argIT3_EE
        .type           _ZN3cub18CUB_300001_SM_10006detail9transform16transform_kernelINS2_10policy_hubILb0EN4cuda3std3__45tupleIJN6thrust24THRUST_300001_SM_1000_NS6detail15normal_iteratorINSA_10device_ptrIiEEEEEEEE10policy1000EiNS7_6negateIiEESF_JPiEEEvT0_iT1_T2_DpNS2_10kernel_argIT3_EE,@function
        .size           _ZN3cub18CUB_300001_SM_10006detail9transform16transform_kernelINS2_10policy_hubILb0EN4cuda3std3__45tupleIJN6thrust24THRUST_300001_SM_1000_NS6detail15normal_iteratorINSA_10device_ptrIiEEEEEEEE10policy1000EiNS7_6negateIiEESF_JPiEEEvT0_iT1_T2_DpNS2_10kernel_argIT3_EE,(.L_x_260 - _ZN3cub18CUB_300001_SM_10006detail9transform16transform_kernelINS2_10policy_hubILb0EN4cuda3std3__45tupleIJN6thrust24THRUST_300001_SM_1000_NS6detail15normal_iteratorINSA_10device_ptrIiEEEEEEEE10policy1000EiNS7_6negateIiEESF_JPiEEEvT0_iT1_T2_DpNS2_10kernel_argIT3_EE)
        .other          _ZN3cub18CUB_300001_SM_10006detail9transform16transform_kernelINS2_10policy_hubILb0EN4cuda3std3__45tupleIJN6thrust24THRUST_300001_SM_1000_NS6detail15normal_iteratorINSA_10device_ptrIiEEEEEEEE10policy1000EiNS7_6negateIiEESF_JPiEEEvT0_iT1_T2_DpNS2_10kernel_argIT3_EE,@"STO_CUDA_ENTRY STV_DEFAULT"
_ZN3cub18CUB_300001_SM_10006detail9transform16transform_kernelINS2_10policy_hubILb0EN4cuda3std3__45tupleIJN6thrust24THRUST_300001_SM_1000_NS6detail15normal_iteratorINSA_10device_ptrIiEEEEEEEE10policy1000EiNS7_6negateIiEESF_JPiEEEvT0_iT1_T2_DpNS2_10kernel_argIT3_EE:
.text._ZN3cub18CUB_300001_SM_10006detail9transform16transform_kernelINS2_10policy_hubILb0EN4cuda3std3__45tupleIJN6thrust24THRUST_300001_SM_1000_NS6detail15normal_iteratorINSA_10device_ptrIiEEEEEEEE10policy1000EiNS7_6negateIiEESF_JPiEEEvT0_iT1_T2_DpNS2_10kernel_argIT3_EE:
        /* <DEDUP_REMOVED lines=33> */
[----:B------:R-:W-:-:S02]  /*0210*/  USHF.R.U32.HI UR9, URZ, 0x4, UR10 ;  /* 0x00000004ff097899 */ /* 0x000fc4000801160a */
[----:B---3--:R-:W-:Y:S01]  /*0220*/  UIMAD.WIDE UR4, UR16, 0x4, UR4 ;  /* 0x00000004100478a5 */ /* 0x008fe2000f8e0204 */
        /* <DEDUP_REMOVED lines=9> */
[----:B------:R-:W-:-:S09]  /*02c0*/  UPRMT UR9, UR9, 0x5410, URZ ;  /* 0x0000541009097896 */ /* 0x000fd200080000ff */
[----:B--2---:R1:W-:Y:S01]  /*02d0*/  UBLKCP.S.G [UR12], [UR4], UR9 ;  /* 0x0000000c040073ba */ /* 0x0043e20008000209 */
[----:B------:R1:W-:Y:S01]  /*02e0*/  SYNCS.ARRIVE.TRANS64 RZ, [UR13], R0 ;  /* 0x00000000ffff79a7 */ /* 0x0003e2000800000d */
[----:B------:R-:W-:Y:S01]  /*02f0*/  NOP ;  /* 0x0000000000007918 */ /* 0x000fe20000000000 */
.L_x_78:
[----:B-1----:R-:W-:Y:S05]  /*0300*/  BSYNC.RECONVERGENT B0 ;  /* 0x0000000000007941 */ /* 0x002fea0003800200 */
.L_x_77:
[----:B------:R-:W1:Y:S08]  /*0310*/  S2UR UR5, SR_CgaCtaId ;  /* 0x00000000000579c3 */ /* 0x000e700000008800 */
[----:B------:R-:W-:Y:S01]  /*0320*/  BAR.SYNC.DEFER_BLOCKING 0x0 ;  /* 0x0000000000007b1d */ /* 0x000fe20000010000 */
[----:B------:R-:W-:-:S05]  /*0330*/  SHF.L.U32 R0, RZ, 0x1f, RZ ;  /* 0x0000001fff007819 */ /* 0x000fca00000006ff */
[----:B------:R-:W-:Y:S02]  /*0340*/  UMOV UR4, 0x400 ;  /* 0x0000040000047882 */ /* 0x000fe40000000000 */
[----:B-1----:R-:W-:-:S12]  /*0350*/  ULEA UR4, UR5, UR4, 0x18 ;  /* 0x0000000405047291 */ /* 0x002fd8000f8ec0ff */
.L_x_79:
[----:B------:R-:W1:Y:S02]  /*0360*/  SYNCS.PHASECHK.TRANS64.TRYWAIT P0, [UR4], R0 ;  /* 0x00000000ff0075a7 */ /* 0x000e640008001104 */
[----:B-1----:R-:W-:Y:S05]  /*0370*/  @!P0 BRA `(.L_x_79) ;  /* 0xfffffffc00f88947 */ /* 0x002fea000383ffff */
[----:B------:R-:W-:Y:S05]  /*0380*/  BRA `(.L_x_80) ;  /* 0x0000000800b47947 */ /* 0x000fea0003800000 */
.L_x_76:
[----:B------:R-:W1:Y:S01]  /*0390*/  S2R R0, SR_TID.Y ;  /* 0x0000000000007919 */ /* 0x000e620000002200 */
[----:B------:R-:W2:Y:S01]  /*03a0*/  LDCU UR19, c[0x0][0x360] ;  /* 0x00006c00ff1377ac */ /* 0x000ea20008000800 */
[----:B------:R-:W-:Y:S01]  /*03b0*/  BSSY.RECONVERGENT B0, `(.L_x_81) ;  /* 0x00000a7000007945 */ /* 0x000fe20003800200 */
[----:B------:R-:W1:Y:S01]  /*03c0*/  S2R R3, SR_TID.Z ;  /* 0x0000000000037919 */ /* 0x000e620000002300 */
[----:B------:R-:W1:Y:S01]  /*03d0*/  LDCU UR20, c[0x0][0x364] ;  /* 0x00006c80ff1477ac */ /* 0x000e620008000800 */
[----:B------:R-:W3:Y:S01]  /*03e0*/  LDC R6, c[0x0][0x368] ;  /* 0x0000da00ff067b82 */ /* 0x000ee20000000800 */
[----:B------:R-:W2:Y:S01]  /*03f0*/  S2R R5, SR_TID.X ;  /* 0x0000000000057919 */ /* 0x000ea20000002100 */
[----:B------:R-:W-:-:S04]  /*0400*/  USHF.L.U32 UR4, UR18, 0x2, URZ ;  /* 0x0000000212047899 */ /* 0x000fc800080006ff */
[----:B------:R-:W-:-:S04]  /*0410*/  USHF.R.S32.HI UR5, URZ, 0x1f, UR4 ;  /* 0x0000001fff057899 */ /* 0x000fc80008011404 */
[----:B------:R-:W-:Y:S02]  /*0420*/  USHF.R.U32.HI UR21, URZ, 0x2, UR5 ;  /* 0x00000002ff157899 */ /* 0x000fe40008011605 */
[----:B------:R-:W-:Y:S01]  /*0430*/  USHF.R.U64 UR7, UR4, 0x2, UR5 ;  /* 0x0000000204077899 */ /* 0x000fe20008001205 */
[----:B-1----:R-:W-:-:S04]  /*0440*/  IMAD R0, R3, UR20, R0 ;  /* 0x0000001403007c24 */ /* 0x002fc8000f8e0200 */
[----:B--2---:R-:W-:Y:S02]  /*0450*/  IMAD R5, R0, UR19, R5 ;  /* 0x0000001300057c24 */ /* 0x004fe4000f8e0205 */
[----:B------:R-:W-:-:S03]  /*0460*/  IMAD.U32 R0, RZ, RZ, UR21 ;  /* 0x00000015ff007e24 */ /* 0x000fc6000f8e00ff */
[----:B------:R-:W-:-:S04]  /*0470*/  ISETP.LT.U32.AND P0, PT, R5, UR7, PT ;  /* 0x0000000705007c0c */ /* 0x000fc8000bf01070 */
[----:B------:R-:W-:-:S13]  /*0480*/  ISETP.GT.U32.AND.EX P0, PT, R0, RZ, PT, P0 ;  /* 0x000000ff0000720c */ /* 0x000fda0003f04100 */
[----:B---3--:R-:W-:Y:S05]  /*0490*/  @!P0 BRA `(.L_x_82) ;  /* 0x0000000800608947 */ /* 0x008fea0003800000 */
[----:B------:R-:W-:Y:S01]  /*04a0*/  UIMAD UR4, UR19, UR20, URZ ;  /* 0x00000014130472a4 */ /* 0x000fe2000f8e02ff */
[----:B------:R-:W-:Y:S01]  /*04b0*/  IMAD.U32 R0, RZ, RZ, UR21 ;  /* 0x00000015ff007e24 */ /* 0x000fe2000f8e00ff */
[----:B------:R-:W-:Y:S01]  /*04c0*/  MOV R8, 0xffffffff ;  /* 0xffffffff00087802 */ /* 0x000fe20000000f00 */
[----:B------:R-:W-:Y:S01]  /*04d0*/  IMAD.U32 R2, RZ, RZ, UR21 ;  /* 0x00000015ff027e24 */ /* 0x000fe2000f8e00ff */
[----:B------:R-:W-:Y:S02]  /*04e0*/  BSSY.RECONVERGENT B1, `(.L_x_83) ;  /* 0x0000027000017945 */ /* 0x000fe40003800200 */
[----:B------:R-:W-:-:S04]  /*04f0*/  IMAD R4, R6, UR4, RZ ;  /* 0x0000000406047c24 */ /* 0x000fc8000f8e02ff */
[----:B------:R-:W-:-:S05]  /*0500*/  IMAD.IADD R3, R4, 0x1, R5 ;  /* 0x0000000104037824 */ /* 0x000fca00078e0205 */
[C---:B------:R-:W-:Y:S02]  /*0510*/  ISETP.LT.U32.AND P1, PT, R3.reuse, UR7, PT ;  /* 0x0000000703007c0c */ /* 0x040fe4000bf21070 */
[C---:B------:R-:W-:Y:S02]  /*0520*/  ISETP.LT.U32.AND P0, PT, R3.reuse, UR7, PT ;  /* 0x0000000703007c0c */ /* 0x040fe4000bf01070 */
[----:B------:R-:W-:Y:S02]  /*0530*/  ISETP.GT.U32.AND.EX P1, PT, R0, RZ, PT, P1 ;  /* 0x000000ff0000720c */ /* 0x000fe40003f24110 */
[----:B------:R-:W-:Y:S02]  /*0540*/  ISETP.GT.U32.AND.EX P0, PT, R2, RZ, PT, P0 ;  /* 0x000000ff0200720c */ /* 0x000fe40003f04100 */
[----:B------:R-:W-:Y:S02]  /*0550*/  SEL R0, R3, UR7, !P1 ;  /* 0x0000000703007c07 */ /* 0x000fe4000c800000 */
[----:B------:R-:W-:-:S02]  /*0560*/  SEL R2, RZ, 0x1, !P0 ;  /* 0x00000001ff027807 */ /* 0x000fc40004000000 */
[----:B------:R-:W-:Y:S02]  /*0570*/  SEL R7, RZ, UR21, !P1 ;  /* 0x00000015ff077c07 */ /* 0x000fe4000c800000 */
        /* <DEDUP_REMOVED lines=19> */
[----:B------:R-:W-:Y:S01]  /*06b0*/  @P0 IADD3 R3, PT, PT, -R4, R3, RZ ;  /* 0x0000000304030210 */ /* 0x000fe20007ffe1ff */
[----:B------:R-:W-:-:S03]  /*06c0*/  @P0 VIADD R8, R8, 0x1 ;  /* 0x0000000108080836 */ /* 0x000fc60000000000 */
[----:B------:R-:W-:-:S13]  /*06d0*/  ISETP.GE.U32.AND P1, PT, R3, R4, PT ;  /* 0x000000040300720c */ /* 0x000fda0003f26070 */
[----:B------:R-:W-:Y:S01]  /*06e0*/  @P1 VIADD R8, R8, 0x1 ;  /* 0x0000000108081836 */ /* 0x000fe20000000000 */
[----:B------:R-:W-:Y:S01]  /*06f0*/  @!P2 LOP3.LUT R8, RZ, R4, RZ, 0x33, !PT ;  /* 0x00000004ff08a212 */ /* 0x000fe200078e33ff */
[----:B------:R-:W-:Y:S06]  /*0700*/  BRA `(.L_x_85) ;  /* 0x0000000000107947 */ /* 0x000fec0003800000 */
.L_x_84:
[----:B------:R-:W-:-:S07]  /*0710*/  MOV R8, 0x730 ;  /* 0x0000073000087802 */ /* 0x000fce0000000f00 */
[----:B------:R-:W-:Y:S05]  /*0720*/  CALL.REL.NOINC `($__internal_3_$__cuda_sm20_div_u64) ;  /* 0x0000000800a87944 */ /* 0x000fea0003c00000 */
[----:B------:R-:W-:Y:S02]  /*0730*/  IMAD.MOV.U32 R8, RZ, RZ, R3 ;  /* 0x000000ffff087224 */ /* 0x000fe400078e0003 */
[----:B------:R-:W-:-:S07]  /*0740*/  IMAD.MOV.U32 R9, RZ, RZ, R10 ;  /* 0x000000ffff097224 */ /* 0x000fce00078e000a */
.L_x_85:
[----:B------:R-:W-:Y:S05]  /*0750*/  BSYNC.RECONVERGENT B1 ;  /* 0x0000000000017941 */ /* 0x000fea0003800200 */
.L_x_83:
[----:B------:R-:W-:Y:S01]  /*0760*/  IADD3 R7, P0, PT, R8, R2, RZ ;  /* 0x0000000208077210 */ /* 0x000fe20007f1e0ff */
[----:B------:R-:W-:Y:S03]  /*0770*/  BSSY.RECONVERGENT B1, `(.L_x_86) ;  /* 0x000002d000017945 */ /* 0x000fe60003800200 */
[C---:B------:R-:W-:Y:S02]  /*0780*/  LOP3.LUT R2, R7.reuse, 0x3, RZ, 0xc0, !PT ;  /* 0x0000000307027812 */ /* 0x040fe400078ec0ff */
[----:B------:R-:W-:Y:S02]  /*0790*/  IADD3.X R8, PT, PT, RZ, R9, RZ, P0, !PT ;  /* 0x00000009ff087210 */ /* 0x000fe400007fe4ff */
[----:B------:R-:W-:Y:S02]  /*07a0*/  ISETP.NE.U32.AND P1, PT, R2, 0x3, PT ;  /* 0x000000030200780c */ /* 0x000fe40003f25070 */
[----:B------:R-:W-:-:S02]  /*07b0*/  ISETP.GE.U32.AND P0, PT, R7, 0x3, PT ;  /* 0x000000030700780c */ /* 0x000fc40003f06070 */
[----:B------:R-:W-:Y:S02]  /*07c0*/  ISETP.NE.AND.EX P1, PT, RZ, RZ, PT, P1 ;  /* 0x000000ffff00720c */ /* 0x000fe40003f25310 */
[----:B------:R-:W-:-:S11]  /*07d0*/  ISETP.GE.U32.AND.EX P0, PT, R8, RZ, PT, P0 ;  /* 0x000000ff0800720c */ /* 0x000fd60003f06100 */
[----:B------:R-:W-:Y:S05]  /*07e0*/  @!P1 BRA `(.L_x_87) ;  /* 0x0000000000949947 */ /* 0x000fea0003800000 */
[----:B------:R-:W1:Y:S01]  /*07f0*/  S2UR UR6, SR_CgaCtaId ;  /* 0x00000000000679c3 */ /* 0x000e620000008800 */
[----:B------:R-:W2:Y:S01]  /*0800*/  LDCU UR4, c[0x0][0x3a0] ;  /* 0x00007400ff0477ac */ /* 0x000ea20008000800 */
[C---:B------:R-:W-:Y:S01]  /*0810*/  SHF.L.U64.HI R3, R5.reuse, 0x2, R0 ;  /* 0x0000000205037819 */ /* 0x040fe20000010200 */
[----:B------:R-:W-:Y:S02]  /*0820*/  IMAD.SHL.U32 R2, R5, 0x4, RZ ;  /* 0x0000000405027824 */ /* 0x000fe400078e00ff */
[----:B------:R-:W-:Y:S01]  /*0830*/  IMAD.U32 R11, RZ, RZ, UR16 ;  /* 0x00000010ff0b7e24 */ /* 0x000fe2000f8e00ff */
[----:B------:R-:W-:Y:S01]  /*0840*/  UMOV UR5, 0x400 ;  /* 0x0000040000057882 */ /* 0x000fe20000000000 */
[----:B------:R-:W-:Y:S01]  /*0850*/  VIADD R9, R7, 0x1 ;  /* 0x0000000107097836 */ /* 0x000fe20000000000 */
[----:B------:R-:W3:Y:S01]  /*0860*/  LDC.64 R12, c[0x0][0x398] ;  /* 0x0000e600ff0c7b82 */ /* 0x000ee20000000a00 */
[----:B------:R-:W-:Y:S01]  /*0870*/  UIADD3 UR5, UPT, UPT, UR5, 0x80, URZ ;  /* 0x0000008005057890 */ /* 0x000fe2000fffe0ff */
[----:B------:R-:W-:-:S02]  /*0880*/  IMAD.WIDE R2, R11, 0x4, R2 ;  /* 0x000000040b027825 */ /* 0x000fc400078e0202 */
[----:B------:R-:W-:Y:S02]  /*0890*/  LOP3.LUT R9, R9, 0x3, RZ, 0xc0, !PT ;  /* 0x0000000309097812 */ /* 0x000fe400078ec0ff */
[----:B------:R-:W-:Y:S02]  /*08a0*/  IMAD R7, R6, UR20, RZ ;  /* 0x0000001406077c24 */ /* 0x000fe4000f8e02ff */
[----:B------:R-:W-:Y:S02]  /*08b0*/  IADD3 R9, P3, PT, RZ, -R9, RZ ;  /* 0x80000009ff097210 */ /* 0x000fe40007f7e0ff */
[----:B------:R-:W-:-:S03]  /*08c0*/  IMAD R7, R7, UR19, RZ ;  /* 0x0000001307077c24 */ /* 0x000fc6000f8e02ff */
[----:B------:R-:W-:Y:S01]  /*08d0*/  IMAD.X R10, RZ, RZ, -0x1, P3 ;  /* 0xffffffffff0a7424 */ /* 0x000fe200018e06ff */
[----:B-1----:R-:W-:Y:S02]  /*08e0*/  ULEA UR5, UR6, UR5, 0x18 ;  /* 0x0000000506057291 */ /* 0x002fe4000f8ec0ff */
[----:B--2---:R-:W-:Y:S02]  /*08f0*/  USHF.R.S32.HI UR6, URZ, 0x1f, UR4 ;  /* 0x0000001fff067899 */ /* 0x004fe40008011404 */
[----:B---3--:R-:W-:Y:S01]  /*0900*/  IADD3 R11, P1, P2, R2, UR4, R12 ;  /* 0x00000004020b7c10 */ /* 0x008fe2000fa3e00c */
[----:B------:R-:W-:-:S03]  /*0910*/  UIADD3 UR4, UPT, UPT, UR5, UR4, URZ ;  /* 0x0000000405047290 */ /* 0x000fc6000fffe0ff */
[----:B------:R-:W-:-:S03]  /*0920*/  IADD3.X R12, PT, PT, R3, UR6, R13, P1, P2 ;  /* 0x00000006030c7c10 */ /* 0x000fc60008fe440d */
[----:B------:R-:W-:-:S07]  /*0930*/  LEA R8, R5, UR4, 0x2 ;  /* 0x0000000405087c11 */ /* 0x000fce000f8e10ff */
.L_x_88:
        /* <DEDUP_REMOVED lines=16> */
.L_x_87:
[----:B------:R-:W-:Y:S05]  /*0a40*/  BSYNC.RECONVERGENT B1 ;  /* 0x0000000000017941 */ /* 0x000fea0003800200 */
.L_x_86:
[----:B------:R-:W-:Y:S05]  /*0a50*/  @!P0 BRA `(.L_x_82) ;  /* 0x0000000000f08947 */ /* 0x000fea0003800000 */
[----:B------:R-:W1:Y:S01]  /*0a60*/  S2UR UR10, SR_CgaCtaId ;  /* 0x00000000000a79c3 */ /* 0x000e620000008800 */
[----:B------:R-:W2:Y:S01]  /*0a70*/  LDCU UR11, c[0x0][0x3a0] ;  /* 0x00007400ff0b77ac */ /* 0x000ea20008000800 */
[C---:B------:R-:W-:Y:S01]  /*0a80*/  SHF.L.U64.HI R3, R5.reuse, 0x2, R0 ;  /* 0x0000000205037819 */ /* 0x040fe20000010200 */
[C---:B------:R-:W-:Y:S01]  /*0a90*/  IMAD.SHL.U32 R2, R5.reuse, 0x4, RZ ;  /* 0x0000000405027824 */ /* 0x040fe200078e00ff */
[----:B------:R-:W-:Y:S01]  /*0aa0*/  MOV R7, UR16 ;  /* 0x0000001000077c02 */ /* 0x000fe20008000f00 */
[----:B------:R-:W2:Y:S01]  /*0ab0*/  LDCU.64 UR12, c[0x0][0x398] ;  /* 0x00007300ff0c77ac */ /* 0x000ea20008000a00 */
[----:B------:R-:W-:Y:S01]  /*0ac0*/  IADD3 R8, P0, PT, R5, UR16, RZ ;  /* 0x0000001005087c10 */ /* 0x000fe2000ff1e0ff */
[----:B------:R-:W-:Y:S01]  /*0ad0*/  IMAD R20, R6, UR20, RZ ;  /* 0x0000001406147c24 */ /* 0x000fe2000f8e02ff */
[----:B------:R-:W-:Y:S01]  /*0ae0*/  SHF.R.U32.HI R21, RZ, 0x1e, R4 ;  /* 0x0000001eff157819 */ /* 0x000fe20000011604 */
[----:B------:R-:W-:Y:S01]  /*0af0*/  UMOV UR9, 0x400 ;  /* 0x0000040000097882 */ /* 0x000fe20000000000 */
[C---:B------:R-:W-:Y:S01]  /*0b00*/  IMAD.WIDE R2, R7.reuse, 0x4, R2 ;  /* 0x0000000407027825 */ /* 0x040fe200078e0202 */
[----:B------:R-:W-:Y:S01]  /*0b10*/  UIADD3 UR9, UPT, UPT, UR9, 0x80, URZ ;  /* 0x0000008009097890 */ /* 0x000fe2000fffe0ff */
[----:B------:R-:W-:Y:S01]  /*0b20*/  LEA.HI.X.SX32 R7, R7, R0, 0x1, P0 ;  /* 0x0000000007077211 */ /* 0x000fe200000f0eff */
[----:B------:R-:W-:Y:S01]  /*0b30*/  UMOV UR4, URZ ;  /* 0x000000ff00047c82 */ /* 0x000fe20008000000 */
[C---:B------:R-:W-:Y:S01]  /*0b40*/  IMAD.SHL.U32 R16, R4.reuse, 0x4, RZ ;  /* 0x0000000404107824 */ /* 0x040fe200078e00ff */
[----:B------:R-:W-:Y:S01]  /*0b50*/  LEA R18, P0, R4, R2, 0x3 ;  /* 0x0000000204127211 */ /* 0x000fe200078018ff */
[C---:B------:R-:W-:Y:S01]  /*0b60*/  IMAD.SHL.U32 R6, R8.reuse, 0x4, RZ ;  /* 0x0000000408067824 */ /* 0x040fe200078e00ff */
[----:B------:R-:W-:Y:S01]  /*0b70*/  SHF.L.U64.HI R7, R8, 0x2, R7 ;  /* 0x0000000208077819 */ /* 0x000fe20000010207 */
[----:B------:R-:W-:Y:S01]  /*0b80*/  IMAD R20, R20, UR19, RZ ;  /* 0x0000001314147c24 */ /* 0x000fe2000f8e02ff */
[----:B------:R-:W-:-:S02]  /*0b90*/  IADD3 R17, P1, PT, R2, R16, RZ ;  /* 0x0000001002117210 */ /* 0x000fc40007f3e0ff */
[C---:B------:R-:W-:Y:S01]  /*0ba0*/  LEA.HI.X R24, R4.reuse, R3, RZ, 0x3, P0 ;  /* 0x0000000304187211 */ /* 0x040fe200000f1cff */
[----:B------:R-:W-:Y:S01]  /*0bb0*/  IMAD.WIDE.U32 R6, R4, 0xc, R6 ;  /* 0x0000000c04067825 */ /* 0x000fe200078e0006 */
[----:B--2---:R-:W-:Y:S01]  /*0bc0*/  UIADD3 UR5, UP0, UPT, UR11, UR12, URZ ;  /* 0x0000000c0b057290 */ /* 0x004fe2000ff1e0ff */
[----:B------:R-:W-:Y:S01]  /*0bd0*/  IADD3.X R28, PT, PT, R3, R21, RZ, P1, !PT ;  /* 0x00000015031c7210 */ /* 0x000fe20000ffe4ff */
[----:B-1----:R-:W-:Y:S01]  /*0be0*/  ULEA UR9, UR10, UR9, 0x18 ;  /* 0x000000090a097291 */ /* 0x002fe2000f8ec0ff */
[----:B------:R-:W-:Y:S01]  /*0bf0*/  VIADD R26, R7, UR4 ;  /* 0x00000004071a7c36 */ /* 0x000fe20008000000 */
[----:B------:R-:W-:Y:S02]  /*0c00*/  ULEA.HI.X.SX32 UR6, UR11, UR13, 0x1, UP0 ;  /* 0x0000000d0b067291 */ /* 0x000fe400080f0eff */
[----:B------:R-:W-:Y:S01]  /*0c10*/  UIADD3 UR9, UPT, UPT, UR9, UR11, URZ ;  /* 0x0000000b09097290 */ /* 0x000fe2000fffe0ff */
[----:B------:R-:W-:-:S03]  /*0c20*/  IMAD.U32 R19, RZ, RZ, UR5 ;  /* 0x00000005ff137e24 */ /* 0x000fc6000f8e00ff */
[----:B------:R-:W-:Y:S02]  /*0c30*/  IMAD.U32 R22, RZ, RZ, UR6 ;  /* 0x00000006ff167e24 */ /* 0x000fe4000f8e00ff */
[----:B------:R-:W-:-:S05]  /*0c40*/  LEA R23, R5, UR9, 0x2 ;  /* 0x0000000905177c11 */ /* 0x000fca000f8e10ff */
[C-C-:B------:R-:W-:Y:S02]  /*0c50*/  IMAD R25, R20.reuse, 0x4, R23.reuse ;  /* 0x0000000414197824 */ /* 0x140fe400078e0217 */
[C-C-:B------:R-:W-:Y:S02]  /*0c60*/  IMAD R27, R20.reuse, 0x8, R23.reuse ;  /* 0x00000008141b7824 */ /* 0x140fe400078e0217 */
[----:B------:R-:W-:-:S07]  /*0c70*/  IMAD R29, R20, 0xc, R23 ;  /* 0x0000000c141d7824 */ /* 0x000fce00078e0217 */
.L_x_89:
[----:B------:R-:W-:Y:S02]  /*0c80*/  IADD3 R12, P0, PT, R2, R19, RZ ;  /* 0x00000013020c7210 */ /* 0x000fe40007f1e0ff */
[----:B------:R-:W-:-:S03]  /*0c90*/  IADD3 R8, P1, PT, R19, R17, RZ ;  /* 0x0000001113087210 */ /* 0x000fc60007f3e0ff */
[----:B------:R-:W-:Y:S01]  /*0ca0*/  IMAD.X R13, R3, 0x1, R22, P0 ;  /* 0x00000001030d7824 */ /* 0x000fe200000e0616 */
[C---:B------:R-:W-:Y:S02]  /*0cb0*/  IADD3 R10, P0, PT, R19.reuse, R18, RZ ;  /* 0x00000012130a7210 */ /* 0x040fe40007f1e0ff */
[C---:B------:R-:W-:Y:S02]  /*0cc0*/  IADD3.X R9, PT, PT, R22.reuse, R28, RZ, P1, !PT ;  /* 0x0000001c16097210 */ /* 0x040fe40000ffe4ff */
[----:B------:R-:W-:Y:S01]  /*0cd0*/  IADD3 R14, P1, PT, R19, R6, RZ ;  /* 0x00000006130e7210 */ /* 0x000fe20007f3e0ff */
[----:B------:R-:W-:Y:S01]  /*0ce0*/  IMAD.X R11, R22, 0x1, R24, P0 ;  /* 0x00000001160b7824 */ /* 0x000fe200000e0618 */
[----:B------:R-:W-:Y:S01]  /*0cf0*/  IADD3 R5, P0, PT, R16, R5, RZ ;  /* 0x0000000510057210 */ /* 0x000fe20007f1e0ff */
[----:B------:R-:W-:Y:S01]  /*0d00*/  @!PT LDS RZ, [RZ] ;  /* 0x00000000fffff984 */ /* 0x000fe20000000800 */
[----:B------:R-:W-:Y:S01]  /*0d10*/  @!PT LDS RZ, [RZ] ;  /* 0x00000000fffff984 */ /* 0x000fe20000000800 */
[----:B------:R-:W-:Y:S01]  /*0d20*/  @!PT LDS RZ, [RZ] ;  /* 0x00000000fffff984 */ /* 0x000fe20000000800 */
[----:B------:R1:W-:Y:S02]  /*0d30*/  LDGSTS.E [R23], desc[UR14][R12.64] ;  /* 0x000000000c177fae */ /* 0x0003e4000b9a100e */
[----:B------:R-:W-:Y:S01]  /*0d40*/  IMAD.X R15, R22, 0x1, R26, P1 ;  /* 0x00000001160f7824 */ /* 0x000fe200008e061a */
[C---:B------:R-:W-:Y:S01]  /*0d50*/  LEA R19, P1, R4.reuse, R19, 0x4 ;  /* 0x0000001304137211 */ /* 0x040fe200078220ff */
[----:B------:R-:W-:Y:S01]  /*0d60*/  IMAD.X R0, R21, 0x1, R0, P0 ;  /* 0x0000000115007824 */ /* 0x000fe200000e0600 */
[----:B------:R-:W-:Y:S01]  /*0d70*/  ISETP.GE.U32.AND P0, PT, R5, UR7, PT ;  /* 0x0000000705007c0c */ /* 0x000fe2000bf06070 */
[----:B------:R2:W-:Y:S01]  /*0d80*/  LDGSTS.E [R25], desc[UR14][R8.64] ;  /* 0x0000000008197fae */ /* 0x0005e2000b9a100e */
[----:B------:R-:W-:-:S02]  /*0d90*/  LEA.HI.X R22, R4, R22, RZ, 0x4, P1 ;  /* 0x0000001604167211 */ /* 0x000fc400008f24ff */
[----:B------:R-:W-:Y:S01]  /*0da0*/  ISETP.GE.U32.AND.EX P0, PT, R0, UR21, PT, P0 ;  /* 0x0000001500007c0c */ /* 0x000fe2000bf06100 */
[----:B------:R3:W-:Y:S01]  /*0db0*/  LDGSTS.E [R27], desc[UR14][R10.64] ;  /* 0x000000000a1b7fae */ /* 0x0007e2000b9a100e */
[----:B-1----:R-:W-:-:S03]  /*0dc0*/  IMAD R23, R20, 0x10, R23 ;  /* 0x0000001014177824 */ /* 0x002fc600078e0217 */
[----:B------:R1:W-:Y:S01]  /*0dd0*/  LDGSTS.E [R29], desc[UR14][R14.64] ;  /* 0x000000000e1d7fae */ /* 0x0003e2000b9a100e */
[C---:B--2---:R-:W-:Y:S01]  /*0de0*/  LEA R25, R20.reuse, R25, 0x4 ;  /* 0x0000001914197211 */ /* 0x044fe200078e20ff */
[C---:B---3--:R-:W-:Y:S02]  /*0df0*/  IMAD R27, R20.reuse, 0x10, R27 ;  /* 0x00000010141b7824 */ /* 0x048fe400078e021b */
[----:B-1----:R-:W-:-:S04]  /*0e00*/  IMAD R29, R20, 0x10, R29 ;  /* 0x00000010141d7824 */ /* 0x002fc800078e021d */
[----:B------:R-:W-:Y:S05]  /*0e10*/  @!P0 BRA `(.L_x_89) ;  /* 0xfffffffc00988947 */ /* 0x000fea000383ffff */
.L_x_82:
[----:B------:R-:W-:Y:S05]  /*0e20*/  BSYNC.RECONVERGENT B0 ;  /* 0x0000000000007941 */ /* 0x000fea0003800200 */
.L_x_81:
[----:B------:R-:W0:Y:S01]  /*0e30*/  LDGDEPBAR ;  /* 0x00000000000079af */ /* 0x000e220000000000 */
[----:B------:R-:W-:-:S04]  /*0e40*/  DEPBAR.LE SB0, 0x0 ;  /* 0x000080000000791a */ /* 0x000fc80000000000 */
[----:B------:R-:W-:Y:S06]  /*0e50*/  BAR.SYNC.DEFER_BLOCKING 0x0 ;  /* 0x0000000000007b1d */ /* 0x000fec0000010000 */
.L_x_80:
[----:B------:R-:W-:-:S09]  /*0e60*/  UISETP.GT.AND UP0, UPT, UR17, UR8, UPT ;  /* 0x000000081100728c */ /* 0x000fd2000bf04270 */
[----:B------:R-:W-:Y:S05]  /*0e70*/  BRA.U UP0, `(.L_x_90) ;  /* 0x0000000100687547 */ /* 0x000fea000b800000 */
        /* <DEDUP_REMOVED lines=10> */
[----:B---3--:R-:W-:Y:S02]  /*0f20*/  UIMAD.WIDE UR4, UR16, 0x4, UR4 ;  /* 0x00000004100478a5 */ /* 0x008fe4000f8e0204 */
[----:B--2---:R-:W-:Y:S01]  /*0f30*/  ULEA UR6, UR7, UR6, 0x18 ;  /* 0x0000000607067291 */ /* 0x004fe2000f8ec0ff */
[----:B-1----:R-:W-:-:S05]  /*0f40*/  LEA R0, R5, UR8, 0x2 ;  /* 0x0000000805007c11 */ /* 0x002fca000f8e10ff */
[----:B------:R-:W-:-:S07]  /*0f50*/  VIADD R0, R0, UR6 ;  /* 0x0000000600007c36 */ /* 0x000fce0008000000 */
.L_x_91:
[----:B-1----:R-:W1:Y:S01]  /*0f60*/  LDS R6, [R0] ;  /* 0x0000000000067984 */ /* 0x002e620000000800 */
[----:B------:R-:W-:Y:S01]  /*0f70*/  VIADD R4, R4, 0x1 ;  /* 0x0000000104047836 */ /* 0x000fe20000000000 */
[----:B------:R-:W-:Y:S01]  /*0f80*/  MOV R2, UR4 ;  /* 0x0000000400027c02 */ /* 0x000fe20008000f00 */
[----:B------:R-:W-:-:S03]  /*0f90*/  IMAD.U32 R3, RZ, RZ, UR5 ;  /* 0x00000005ff037e24 */ /* 0x000fc6000f8e00ff */
[----:B------:R-:W-:Y:S01]  /*0fa0*/  ISETP.NE.AND P0, PT, R4, RZ, PT ;  /* 0x000000ff0400720c */ /* 0x000fe20003f05270 */
[----:B------:R-:W-:-:S04]  /*0fb0*/  IMAD.WIDE R2, R5, 0x4, R2 ;  /* 0x0000000405027825 */ /* 0x000fc800078e0202 */
[----:B-1----:R-:W-:-:S05]  /*0fc0*/  IMAD.MOV R7, RZ, RZ, -R6 ;  /* 0x000000ffff077224 */ /* 0x002fca00078e0a06 */
[----:B------:R1:W-:Y:S03]  /*0fd0*/  STG.E desc[UR14][R2.64], R7 ;  /* 0x0000000702007986 */ /* 0x0003e6000c10190e */
[----:B------:R-:W-:Y:S05]  /*0fe0*/  @!P0 EXIT ;  /* 0x000000000000894d */ /* 0x000fea0003800000 */
[----:B------:R-:W-:Y:S01]  /*0ff0*/  VIADD R0, R0, 0x200 ;  /* 0x0000020000007836 */ /* 0x000fe20000000000 */
[----:B------:R-:W-:Y:S01]  /*1000*/  IADD3 R5, PT, PT, R5, 0x80, RZ ;  /* 0x0000008005057810 */ /* 0x000fe20007ffe0ff */
[----:B------:R-:W-:Y:S06]  /*1010*/  BRA `(.L_x_91) ;  /* 0xfffffffc00d07947 */ /* 0x000fec000383ffff */
.L_x_90:
        /* <DEDUP_REMOVED lines=14> */
.L_x_92:
[----:B------:R-:W-:Y:S01]  /*1100*/  ISETP.GE.AND P0, PT, R5, UR18, PT ;  /* 0x0000001205007c0c */ /* 0x000fe2000bf06270 */
[----:B------:R-:W-:Y:S02]  /*1110*/  IMAD.U32 R2, RZ, RZ, UR4 ;  /* 0x00000004ff027e24 */ /* 0x000fe4000f8e00ff */
[----:B------:R-:W-:Y:S02]  /*1120*/  IMAD.U32 R3, RZ, RZ, UR5 ;  /* 0x00000005ff037e24 */ /* 0x000fe4000f8e00ff */
[----:B------:R-:W-:-:S08]  /*1130*/  VIADD R0, R0, 0x1 ;  /* 0x0000000100007836 */ /* 0x000fd00000000000 */
[----:B------:R1:W2:Y:S01]  /*1140*/  @!P0 LDS R6, [R4] ;  /* 0x0000000004068984 */ /* 0x0002a20000000800 */
[----:B------:R-:W-:-:S04]  /*1150*/  @!P0 IMAD.WIDE R2, R5, 0x4, R2 ;  /* 0x0000000405028825 */ /* 0x000fc800078e0202 */
[----:B------:R-:W-:Y:S02]  /*1160*/  VIADD R5, R5, 0x80 ;  /* 0x0000008005057836 */ /* 0x000fe40000000000 */
[----:B-1----:R-:W-:Y:S01]  /*1170*/  VIADD R4, R4, 0x200 ;  /* 0x0000020004047836 */ /* 0x002fe20000000000 */
[----:B--2---:R-:W-:-:S05]  /*1180*/  @!P0 IADD3 R7, PT, PT, -R6, RZ, RZ ;  /* 0x000000ff06078210 */ /* 0x004fca0007ffe1ff */
[----:B------:R1:W-:Y:S01]  /*1190*/  @!P0 STG.E desc[UR14][R2.64], R7 ;  /* 0x0000000702008986 */ /* 0x0003e2000c10190e */
[----:B------:R-:W-:-:S13]  /*11a0*/  ISETP.NE.AND P0, PT, R0, RZ, PT ;  /* 0x000000ff0000720c */ /* 0x000fda0003f05270 */
[----:B-1----:R-:W-:Y:S05]  /*11b0*/  @P0 BRA `(.L_x_92) ;  /* 0xfffffffc00d00947 */ /* 0x002fea000383ffff */
[----:B------:R-:W-:Y:S05]  /*11c0*/  EXIT ;  /* 0x000000000000794d */ /* 0x000fea0003800000 */
        .weak           $__internal_3_$__cuda_sm20_div_u64
        .type           $__internal_3_$__cuda_sm20_div_u64,@function
        .size           $__internal_3_$__cuda_sm20_div_u64,(.L_x_260 - $__internal_3_$__cuda_sm20_div_u64)
$__internal_3_$__cuda_sm20_div_u64:
[----:B------:R-:W-:Y:S02]  /*11d0*/  HFMA2 R15, -RZ, RZ, 0, 0 ;  /* 0x00000000ff0f7431 */ /* 0x000fe400000001ff */
[----:B------:R-:W-:-:S04]  /*11e0*/  IMAD.MOV.U32 R14, RZ, RZ, R4 ;  /* 0x000000ffff0e7224 */ /* 0x000fc800078e0004 */
        /* <DEDUP_REMOVED lines=20> */
[----:B------:R-:W-:Y:S01]  /*1330*/  IMAD.HI.U32 R12, R13, R15, RZ ;  /* 0x0000000f0d0c7227 */ /* 0x000fe200078e00ff */
[----:B------:R-:W-:-:S05]  /*1340*/  IADD3.X R10, PT, PT, RZ, ~R10, RZ, P0, !PT ;  /* 0x8000000aff0a7210 */ /* 0x000fca00007fe4ff */
        /* <DEDUP_REMOVED lines=15> */
[----:B------:R-:W-:-:S04]  /*1440*/  IMAD.WIDE.U32 R10, R13, R4, RZ ;  /* 0x000000040d0a7225 */ /* 0x000fc800078e00ff */
[----:B------:R-:W-:-:S04]  /*1450*/  IMAD.X R9, RZ, RZ, R9, P1 ;  /* 0x000000ffff097224 */ /* 0x000fc800008e0609 */
[----:B------:R-:W-:Y:S01]  /*1460*/  IMAD R12, R9, R4, R11 ;  /* 0x00000004090c7224 */ /* 0x000fe200078e020b */
[----:B------:R-:W-:-:S04]  /*1470*/  IADD3 R11, P0, PT, -R10, R3, RZ ;  /* 0x000000030a0b7210 */ /* 0x000fc80007f1e1ff */
[----:B------:R-:W-:Y:S02]  /*1480*/  IADD3.X R14, PT, PT, ~R12, R7, RZ, P0, !PT ;  /* 0x000000070c0e7210 */ /* 0x000fe400007fe5ff */
[----:B------:R-:W-:Y:S02]  /*1490*/  ISETP.GE.U32.AND P0, PT, R11, R4, PT ;  /* 0x000000040b00720c */ /* 0x000fe40003f06070 */
[----:B------:R-:W-:Y:S02]  /*14a0*/  IADD3 R12, P2, PT, R13, 0x1, RZ ;  /* 0x000000010d0c7810 */ /* 0x000fe40007f5e0ff */
[----:B------:R-:W-:Y:S02]  /*14b0*/  IADD3 R3, P1, PT, -R4, R11, RZ ;  /* 0x0000000b04037210 */ /* 0x000fe40007f3e1ff */
[C---:B------:R-:W-:Y:S01]  /*14c0*/  ISETP.GE.U32.AND.EX P0, PT, R14.reuse, RZ, PT, P0 ;  /* 0x000000ff0e00720c */ /* 0x040fe20003f06100 */
[----:B------:R-:W-:Y:S01]  /*14d0*/  IMAD.X R10, RZ, RZ, R9, P2 ;  /* 0x000000ffff0a7224 */ /* 0x000fe200010e0609 */
[----:B------:R-:W-:-:S02]  /*14e0*/  IADD3.X R7, PT, PT, R14, -0x1, RZ, P1, !PT ;  /* 0xffffffff0e077810 */ /* 0x000fc40000ffe4ff */
[----:B------:R-:W-:Y:S02]  /*14f0*/  SEL R3, R3, R11, P0 ;  /* 0x0000000b03037207 */ /* 0x000fe40000000000 */
[----:B------:R-:W-:Y:S02]  /*1500*/  SEL R12, R12, R13, P0 ;  /* 0x0000000d0c0c7207 */ /* 0x000fe40000000000 */
[----:B------:R-:W-:Y:S02]  /*1510*/  SEL R7, R7, R14, P0 ;  /* 0x0000000e07077207 */ /* 0x000fe40000000000 */
[----:B------:R-:W-:Y:S02]  /*1520*/  SEL R9, R10, R9, P0 ;  /* 0x000000090a097207 */ /* 0x000fe40000000000 */
[----:B------:R-:W-:Y:S02]  /*1530*/  ISETP.GE.U32.AND P0, PT, R3, R4, PT ;  /* 0x000000040300720c */ /* 0x000fe40003f06070 */
[----:B------:R-:W-:-:S02]  /*1540*/  IADD3 R3, P2, PT, R12, 0x1, RZ ;  /* 0x000000010c037810 */ /* 0x000fc40007f5e0ff */
[----:B------:R-:W-:Y:S02]  /*1550*/  ISETP.GE.U32.AND.EX P0, PT, R7, RZ, PT, P0 ;  /* 0x000000ff0700720c */ /* 0x000fe40003f06100 */
[----:B------:R-:W-:Y:S01]  /*1560*/  ISETP.NE.U32.AND P1, PT, R4, RZ, PT ;  /* 0x000000ff0400720c */ /* 0x000fe20003f25070 */
[----:B------:R-:W-:Y:S01]  /*1570*/  IMAD.X R10, RZ, RZ, R9, P2 ;  /* 0x000000ffff0a7224 */ /* 0x000fe200010e0609 */
[----:B------:R-:W-:Y:S02]  /*1580*/  SEL R3, R3, R12, P0 ;  /* 0x0000000c03037207 */ /* 0x000fe40000000000 */
[----:B------:R-:W-:Y:S02]  /*1590*/  ISETP.NE.AND.EX P1, PT, RZ, RZ, PT, P1 ;  /* 0x000000ffff00720c */ /* 0x000fe40003f25310 */
[----:B------:R-:W-:Y:S01]  /*15a0*/  SEL R10, R10, R9, P0 ;  /* 0x000000090a0a7207 */ /* 0x000fe20000000000 */
[----:B------:R-:W-:Y:S01]  /*15b0*/  IMAD.MOV.U32 R9, RZ, RZ, 0x0 ;  /* 0x00000000ff097424 */ /* 0x000fe200078e00ff */
[----:B------:R-:W-:-:S02]  /*15c0*/  SEL R3, R3, 0xffffffff, P1 ;  /* 0xffffffff03037807 */ /* 0x000fc40000800000 */
[----:B------:R-:W-:Y:S01]  /*15d0*/  SEL R10, R10, 0xffffffff, P1 ;  /* 0xffffffff0a0a7807 */ /* 0x000fe20000800000 */
[----:B------:R-:W-:Y:S06]  /*15e0*/  RET.REL.NODEC R8 `(_ZN3cub18CUB_300001_SM_10006detail9transform16transform_kernelINS2_10policy_hubILb0EN4cuda3std3__45tupleIJN6thrust24THRUST_300001_SM_1000_NS6detail15normal_iteratorINSA_10device_ptrIiEEEEEEEE10policy1000EiNS7_6negateIiEESF_JPiEEEvT0_iT1_T2_DpNS2_10kernel_argIT3_EE) ;  /* 0xffffffe808847950 */ /* 0x000fec0003c3ffff */
.L_x_93:
        /* <DEDUP_REMOVED lines=9> */
.L_x_260:


//--------------------- .text._ZN3cub18CUB_300001_SM_10006detail9transform16transform_kernelINS2_10policy_hubILb0EN4cuda3std3__45tupleIJN6thrust24THRUST_300001_SM_1000_NS6detail15normal_iteratorINSA_10device_ptrIfEEEESF_EEEE10policy1000ElNS7_4plusIfEESF_JPfSL_EEEvT0_iT1_T2_DpNS2_10kernel_argIT3_EE --------------------------
	.section	.text._ZN3cub18CUB_300001_SM_10006detail9transform16transform_kernelINS2_10policy_hubILb0EN4cuda3std3__45tupleIJN6thrust24THRUST_300001_SM_1000_NS6detail15normal_iteratorINSA_10device_ptrIfEEEESF_EEEE10policy1000ElNS7_4plusIfEESF_JPfSL_EEEvT0_iT1_T2_DpNS2_10kernel_argIT3_EE,"ax",@progbits
	.align	128
        .global         _ZN3cub18CUB_300001_SM_10006detail9transform16transform_kernelINS2_10policy_hubILb0EN4cuda3std3__45tupleIJN6thrust24THRUST_300001_SM_1000_NS6detail15normal_iteratorINSA_10device_ptrIfEEEESF_EEEE10policy1000ElNS7_4plusIfEESF_JPfSL_EEEvT0_iT1_T2_DpNS2_10kernel_argIT3_EE
        .type           _ZN3cub18CUB_300001_SM_10006detail9transform16transform_kernelINS2_10policy_hubILb0EN4cuda3std3__45tupleIJN6thrust24THRUST_300001_SM_1000_NS6detail15normal_iteratorINSA_10device_ptrIfEEEESF_EEEE10policy1000ElNS7_4plusIfEESF_JPfSL_EEEvT0_iT1_T2_DpNS2_10kernel_argIT3_EE,@function
        .size           _ZN3cub18CUB_300001_SM_10006detail9transform16transform_kernelINS2_10policy_hubILb0EN4cuda3std3__45tupleIJN6thrust24THRUST_300001_SM_1000_NS6detail15normal_iteratorINSA_10device_ptrIfEEEESF_EEEE10policy1000ElNS7_4plusIfEESF_JPfSL_EEEvT0_iT1_T2_DpNS2_10kernel_argIT3_EE,(.L_x_261 - _ZN3cub18CUB_300001_SM_10006detail9transform16transform_kernelINS2_10policy_hubILb0EN4cuda3std3__45tupleIJN6thrust24THRUST_300001_SM_1000_NS6detail15normal_iteratorINSA_10device_ptrIfEEEESF_EEEE10policy1000ElNS7_4plusIfEESF_JPfSL_EEEvT0_iT1_T2_DpNS2_10kernel_argIT3_EE)
        .other          _ZN3cub18CUB_300001_SM_10006detail9transform16transform_kernelINS2_10policy_hubILb0EN4cuda3std3__45tupleIJN6thrust24THRUST_300001_SM_1000_NS6detail15normal_iteratorINSA_10device_ptrIfEEEESF_EEEE10policy1000ElNS7_4plusIfEESF_JPfSL_EEEvT0_iT1_T2_DpNS2_10kernel_argIT3_EE,@"STO_CUDA_ENTRY STV_DEFAULT"
_ZN3cub18CUB_300001_SM_10006detail9transform16transform_kernelINS2_10policy_hubILb0EN4cuda3std3__45tupleIJN6thrust24THRUST_300001_SM_1000_NS6detail15normal_iteratorINSA_10device_ptrIfEEEESF_EEEE10policy1000ElNS7_4plusIfEESF_JPfSL_EEEvT0_iT1_T2_DpNS2_10kernel_argIT3_EE:
.text._ZN3cub18CUB_300001_SM_10006detail9transform16transform_kernelINS2_10policy_hubILb0EN4cuda3std3__45tupleIJN6thrust24THRUST_300001_SM_1000_NS6detail15normal_iteratorINSA_10device_ptrIfEEEESF_EEEE10policy1000ElNS7_4plusIfEESF_JPfSL_EEEvT0_iT1_T2_DpNS2_10kernel_argIT3_EE:
        /* <DEDUP_REMOVED lines=68> */
.L_x_96:
[----:B-1----:R-:W-:Y:S05]  /*0440*/  BSYNC.RECONVERGENT B0 ;  /* 0x0000000000007941 */ /* 0x002fea0003800200 */
.L_x_95:
[----:B------:R-:W1:Y:S08]  /*0450*/  S2UR UR5, SR_CgaCtaId ;  /* 0x00000000000579c3 */ /* 0x000e700000008800 */
[----:B------:R-:W-:Y:S01]  /*0460*/  BAR.SYNC.DEFER_BLOCKING 0x0 ;  /* 0x0000000000007b1d */ /* 0x000fe20000010000 */
[----:B------:R-:W-:-:S05]  /*0470*/  SHF.L.U32 R2, RZ, 0x1f, RZ ;  /* 0x0000001fff027819 */ /* 0x000fca00000006ff */
[----:B------:R-:W-:Y:S02]  /*0480*/  UMOV UR4, 0x400 ;  /* 0x0000040000047882 */ /* 0x000fe40000000000 */
[----:B-1----:R-:W-:-:S12]  /*0490*/  ULEA UR4, UR5, UR4, 0x18 ;  /* 0x0000000405047291 */ /* 0x002fd8000f8ec0ff */
.L_x_97:
[----:B------:R-:W1:Y:S02]  /*04a0*/  SYNCS.PHASECHK.TRANS64.TRYWAIT P0, [UR4], R2 ;  /* 0x00000002ff0075a7 */ /* 0x000e640008001104 */
[----:B-1----:R-:W-:Y:S05]  /*04b0*/  @!P0 BRA `(.L_x_97) ;  /* 0xfffffffc00f88947 */ /* 0x002fea000383ffff */
[----:B------:R-:W-:Y:S05]  /*04c0*/  BRA `(.L_x_98) ;  /* 0x0000001400407947 */ /* 0x000fea0003800000 */
.L_x_94:
        /* <DEDUP_REMOVED lines=47> */
[----:B------:R-:W-:Y:S02]  /*07c0*/  @P0 IMAD.IADD R11, R11, 0x1, -R8 ;  /* 0x000000010b0b0824 */ /* 0x000fe400078e0a08 */
[----:B------:R-:W-:-:S03]  /*07d0*/  @P0 VIADD R10, R10, 0x1 ;  /* 0x000000010a0a0836 */ /* 0x000fc60000000000 */
[----:B------:R-:W-:Y:S01]  /*07e0*/  ISETP.GE.U32.AND P1, PT, R11, R8, PT ;  /* 0x000000080b00720c */ /* 0x000fe20003f26070 */
[----:B------:R-:W-:-:S12]  /*07f0*/  IMAD.MOV.U32 R11, RZ, RZ, RZ ;  /* 0x000000ffff0b7224 */ /* 0x000fd800078e00ff */
[----:B------:R-:W-:Y:S02]  /*0800*/  @P1 IADD3 R10, PT, PT, R10, 0x1, RZ ;  /* 0x000000010a0a1810 */ /* 0x000fe40007ffe0ff */
[----:B------:R-:W-:Y:S01]  /*0810*/  @!P2 LOP3.LUT R10, RZ, R8, RZ, 0x33, !PT ;  /* 0x00000008ff0aa212 */ /* 0x000fe200078e33ff */
[----:B------:R-:W-:Y:S06]  /*0820*/  BRA `(.L_x_103) ;  /* 0x00000000000c7947 */ /* 0x000fec0003800000 */
.L_x_102:
[----:B------:R-:W-:Y:S01]  /*0830*/  IMAD.MOV.U32 R9, RZ, RZ, R14 ;  /* 0x000000ffff097224 */ /* 0x000fe200078e000e */
[----:B------:R-:W-:-:S07]  /*0840*/  MOV R14, 0x860 ;  /* 0x00000860000e7802 */ /* 0x000fce0000000f00 */
[----:B------:R-:W-:Y:S05]  /*0850*/  CALL.REL.NOINC `($__internal_4_$__cuda_sm20_div_u64) ;  /* 0x0000001400707944 */ /* 0x000fea0003c00000 */
.L_x_103:
[----:B------:R-:W-:Y:S05]  /*0860*/  BSYNC.RECONVERGENT B1 ;  /* 0x0000000000017941 */ /* 0x000fea0003800200 */
.L_x_101:
        /* <DEDUP_REMOVED lines=16> */
[----:B------:R-:W-:Y:S01]  /*0970*/  MOV R29, R3 ;  /* 0x00000003001d7202 */ /* 0x000fe20000000f00 */
[----:B------:R-:W-:Y:S01]  /*0980*/  IMAD.U32 R14, RZ, RZ, UR20 ;  /* 0x00000014ff0e7e24 */ /* 0x000fe2000f8e00ff */
[----:B------:R-:W-:Y:S01]  /*0990*/  UMOV UR5, 0x400 ;  /* 0x0000040000057882 */ /* 0x000fe20000000000 */
[----:B------:R-:W-:Y:S01]  /*09a0*/  IMAD.U32 R15, RZ, RZ, UR21 ;  /* 0x00000015ff0f7e24 */ /* 0x000fe2000f8e00ff */
[----:B------:R-:W-:Y:S01]  /*09b0*/  SHF.L.U64.HI R15, R3, 0x2, R6 ;  /* 0x00000002030f7819 */ /* 0x000fe20000010206 */
[----:B------:R-:W-:Y:S01]  /*09c0*/  IMAD.U32 R12, RZ, RZ, UR6 ;  /* 0x00000006ff0c7e24 */ /* 0x000fe2000f8e00ff */
[----:B------:R-:W-:Y:S01]  /*09d0*/  LEA R10, P1, R14, R7, 0x2 ;  /* 0x000000070e0a7211 */ /* 0x000fe200078210ff */
[----:B------:R-:W-:Y:S01]  /*09e0*/  VIADD R9, R9, 0x1 ;  /* 0x0000000109097836 */ /* 0x000fe20000000000 */
[----:B------:R-:W-:Y:S01]  /*09f0*/  UIADD3 UR5, UPT, UPT, UR5, 0x80, URZ ;  /* 0x0000008005057890 */ /* 0x000fe2000fffe0ff */
[----:B------:R-:W-:Y:S01]  /*0a00*/  IMAD R7, R2, UR10, RZ ;  /* 0x0000000a02077c24 */ /* 0x000fe2000f8e02ff */
[----:B------:R-:W-:-:S02]  /*0a10*/  LEA.HI.X R14, R14, R15, R12, 0x2, P1 ;  /* 0x0000000f0e0e7211 */ /* 0x000fc400008f140c */
        /* <DEDUP_REMOVED lines=10> */
.L_x_106:
        /* <DEDUP_REMOVED lines=13> */
[----:B------:R-:W-:Y:S01]  /*0b90*/  ISETP.NE.AND.EX P1, PT, R16, RZ, PT, P1 ;  /* 0x000000ff1000720c */ /* 0x000fe20003f25310 */
[----:B-1----:R-:W-:-:S12]  /*0ba0*/  IMAD R12, R7, 0x4, R12 ;  /* 0x00000004070c7824 */ /* 0x002fd800078e020c */
[----:B------:R-:W-:Y:S05]  /*0bb0*/  @P1 BRA `(.L_x_106) ;  /* 0xfffffffc00c01947 */ /* 0x000fea000383ffff */
.L_x_105:
[----:B------:R-:W-:Y:S05]  /*0bc0*/  BSYNC.RECONVERGENT B1 ;  /* 0x0000000000017941 */ /* 0x000fea0003800200 */
.L_x_104:
[----:B------:R-:W-:Y:S05]  /*0bd0*/  @!P0 BRA `(.L_x_100) ;  /* 0x0000000000f08947 */ /* 0x000fea0003800000 */
[----:B------:R-:W1:Y:S01]  /*0be0*/  S2UR UR8, SR_CgaCtaId ;  /* 0x00000000000879c3 */ /* 0x000e620000008800 */
[----:B------:R-:W2:Y:S01]  /*0bf0*/  LDCU.64 UR12, c[0x0][0x398] ;  /* 0x00007300ff0c77ac */ /* 0x000ea20008000a00 */
[C---:B------:R-:W-:Y:S01]  /*0c00*/  IMAD.SHL.U32 R9, R29.reuse, 0x4, RZ ;  /* 0x000000041d097824 */ /* 0x040fe200078e00ff */
[----:B------:R-:W-:Y:S01]  /*0c10*/  MOV R14, UR20 ;  /* 0x00000014000e7c02 */ /* 0x000fe20008000f00 */
[----:B------:R-:W-:Y:S01]  /*0c20*/  IMAD.U32 R15, RZ, RZ, UR21 ;  /* 0x00000015ff0f7e24 */ /* 0x000fe2000f8e00ff */
[C---:B------:R-:W-:Y:S01]  /*0c30*/  SHF.L.U64.HI R15, R29.reuse, 0x2, R10 ;  /* 0x000000021d0f7819 */ /* 0x040fe2000001020a */
[----:B------:R-:W-:Y:S01]  /*0c40*/  IMAD.U32 R12, RZ, RZ, UR6 ;  /* 0x00000006ff0c7e24 */ /* 0x000fe2000f8e00ff */
[----:B------:R-:W-:Y:S01]  /*0c50*/  LEA R9, P0, R14, R9, 0x2 ;  /* 0x000000090e097211 */ /* 0x000fe200078010ff */
[----:B------:R-:W-:Y:S01]  /*0c60*/  UMOV UR7, 0x400 ;  /* 0x0000040000077882 */ /* 0x000fe20000000000 */
[----:B------:R-:W-:Y:S01]  /*0c70*/  IMAD.SHL.U32 R18, R8, 0x4, RZ ;  /* 0x0000000408127824 */ /* 0x000fe200078e00ff */
[----:B------:R-:W-:Y:S01]  /*0c80*/  UIADD3 UR7, UPT, UPT, UR7, 0x80, URZ ;  /* 0x0000008007077890 */ /* 0x000fe2000fffe0ff */
[----:B------:R-:W-:Y:S01]  /*0c90*/  LEA.HI.X R12, R14, R15, R12, 0x2, P0 ;  /* 0x0000000f0e0c7211 */ /* 0x000fe200000f140c */
[----:B------:R-:W-:Y:S01]  /*0ca0*/  IMAD R24, R2, UR10, RZ ;  /* 0x0000000a02187c24 */ /* 0x000fe2000f8e02ff */
[----:B------:R-:W-:Y:S01]  /*0cb0*/  IADD3 R14, P0, PT, R29, UR20, RZ ;  /* 0x000000141d0e7c10 */ /* 0x000fe2000ff1e0ff */
[----:B------:R-:W-:Y:S01]  /*0cc0*/  UMOV UR5, URZ ;  /* 0x000000ff00057c82 */ /* 0x000fe20008000000 */
[----:B------:R-:W-:Y:S01]  /*0cd0*/  SHF.R.U32.HI R19, RZ, 0x1e, R8 ;  /* 0x0000001eff137819 */ /* 0x000fe20000011608 */
[----:B------:R-:W-:Y:S01]  /*0ce0*/  IMAD R24, R24, UR9, RZ ;  /* 0x0000000918187c24 */ /* 0x000fe2000f8e02ff */
[----:B------:R-:W-:-:S02]  /*0cf0*/  IADD3.X R15, PT, PT, R10, UR6, RZ, P0, !PT ;  /* 0x000000060a0f7c10 */ /* 0x000fc400087fe4ff */
[----:B--2---:R-:W-:Y:S02]  /*0d00*/  IADD3 R7, P1, PT, R13, UR12, RZ ;  /* 0x0000000c0d077c10 */ /* 0x004fe4000ff3e0ff */
[C---:B------:R-:W-:Y:S01]  /*0d10*/  SHF.L.U64.HI R15, R14.reuse, 0x2, R15 ;  /* 0x000000020e0f7819 */ /* 0x040fe2000001020f */
[----:B------:R-:W-:Y:S01]  /*0d20*/  IMAD.SHL.U32 R14, R14, 0x4, RZ ;  /* 0x000000040e0e7824 */ /* 0x000fe200078e00ff */
[----:B------:R-:W-:Y:S01]  /*0d30*/  IADD3.X R11, PT, PT, R11, UR13, RZ, P1, !PT ;  /* 0x0000000d0b0b7c10 */ /* 0x000fe20008ffe4ff */
[----:B-1----:R-:W-:Y:S01]  /*0d40*/  ULEA UR7, UR8, UR7, 0x18 ;  /* 0x0000000708077291 */ /* 0x002fe2000f8ec0ff */
[-C--:B------:R-:W-:Y:S01]  /*0d50*/  IADD3 R22, P1, PT, R18, R9.reuse, RZ ;  /* 0x0000000912167210 */ /* 0x080fe20007f3e0ff */
[C---:B------:R-:W-:Y:S01]  /*0d60*/  IMAD.WIDE.U32 R14, R8.reuse, 0xc, R14 ;  /* 0x0000000c080e7825 */ /* 0x040fe200078e000e */
[----:B------:R-:W-:-:S03]  /*0d70*/  LEA R20, P0, R8, R9, 0x3 ;  /* 0x0000000908147211 */ /* 0x000fc600078018ff */
[----:B------:R-:W-:Y:S01]  /*0d80*/  VIADD R16, R13, UR7 ;  /* 0x000000070d107c36 */ /* 0x000fe20008000000 */
[----:B------:R-:W-:Y:S01]  /*0d90*/  LEA.HI.X R26, R8, R12, RZ, 0x3, P0 ;  /* 0x0000000c081a7211 */ /* 0x000fe200000f1cff */
[----:B------:R-:W-:Y:S02]  /*0da0*/  IMAD.X R28, R19, 0x1, R12, P1 ;  /* 0x00000001131c7824 */ /* 0x000fe400008e060c */
[----:B------:R-:W-:Y:S02]  /*0db0*/  IMAD R13, R29, 0x4, R16 ;  /* 0x000000041d0d7824 */ /* 0x000fe400078e0210 */
[----:B------:R-:W-:Y:S02]  /*0dc0*/  VIADD R23, R15, UR5 ;  /* 0x000000050f177c36 */ /* 0x000fe40008000000 */
[C-C-:B------:R-:W-:Y:S02]  /*0dd0*/  IMAD R21, R24.reuse, 0x4, R13.reuse ;  /* 0x0000000418157824 */ /* 0x140fe400078e020d */
[----:B------:R-:W-:-:S02]  /*0de0*/  IMAD R25, R24, 0x8, R13 ;  /* 0x0000000818197824 */ /* 0x000fc400078e020d */
[----:B------:R-:W-:-:S07]  /*0df0*/  IMAD R27, R24, 0xc, R13 ;  /* 0x0000000c181b7824 */ /* 0x000fce00078e020d */
.L_x_107:
[----:B------:R-:W-:-:S04]  /*0e00*/  IADD3 R16, P0, PT, R7, R9, RZ ;  /* 0x0000000907107210 */ /* 0x000fc80007f1e0ff */
[----:B------:R-:W-:-:S05]  /*0e10*/  IADD3.X R17, PT, PT, R11, R12, RZ, P0, !PT ;  /* 0x0000000c0b117210 */ /* 0x000fca00007fe4ff */
        /* <DEDUP_REMOVED lines=8> */
[----:B-1----:R-:W-:Y:S01]  /*0ea0*/  IADD3 R16, P0, PT, R7, R20, RZ ;  /* 0x0000001407107210 */ /* 0x002fe20007f1e0ff */
[----:B------:R-:W-:-:S04]  /*0eb0*/  IMAD R21, R24, 0x10, R21 ;  /* 0x0000001018157824 */ /* 0x000fc800078e0215 */
        /* <DEDUP_REMOVED lines=14> */
.L_x_100:
[----:B------:R-:W-:Y:S05]  /*0fa0*/  BSYNC.RECONVERGENT B0 ;  /* 0x0000000000007941 */ /* 0x000fea0003800200 */
.L_x_99:
        /* <DEDUP_REMOVED lines=24> */
[----:B-1----:R-:W-:-:S06]  /*1130*/  IADD3 R11, PT, PT, R13, 0xffffffe, RZ ;  /* 0x0ffffffe0d0b7810 */ /* 0x002fcc0007ffe0ff */
        /* <DEDUP_REMOVED lines=8> */
[----:B------:R-:W-:Y:S02]  /*11c0*/  @P0 IMAD.IADD R9, R9, 0x1, -R8 ;  /* 0x0000000109090824 */ /* 0x000fe400078e0a08 */
[----:B------:R-:W-:-:S03]  /*11d0*/  @P0 VIADD R10, R10, 0x1 ;  /* 0x000000010a0a0836 */ /* 0x000fc60000000000 */
[----:B------:R-:W-:-:S13]  /*11e0*/  ISETP.GE.U32.AND P1, PT, R9, R8, PT ;  /* 0x000000080900720c */ /* 0x000fda0003f26070 */
[----:B------:R-:W-:Y:S01]  /*11f0*/  @P1 VIADD R10, R10, 0x1 ;  /* 0x000000010a0a1836 */ /* 0x000fe20000000000 */
[----:B------:R-:W-:Y:S01]  /*1200*/  @!P2 LOP3.LUT R10, RZ, R8, RZ, 0x33, !PT ;  /* 0x00000008ff0aa212 */ /* 0x000fe200078e33ff */
[----:B------:R-:W-:Y:S06]  /*1210*/  BRA `(.L_x_112) ;  /* 0x00000000000c7947 */ /* 0x000fec0003800000 */
.L_x_111:
[----:B------:R-:W-:Y:S01]  /*1220*/  IMAD.MOV.U32 R9, RZ, RZ, R12 ;  /* 0x000000ffff097224 */ /* 0x000fe200078e000c */
[----:B------:R-:W-:-:S07]  /*1230*/  MOV R14, 0x1250 ;  /* 0x00001250000e7802 */ /* 0x000fce0000000f00 */
[----:B------:R-:W-:Y:S05]  /*1240*/  CALL.REL.NOINC `($__internal_4_$__cuda_sm20_div_u64) ;  /* 0x0000000800f47944 */ /* 0x000fea0003c00000 */
.L_x_112:
[----:B------:R-:W-:Y:S05]  /*1250*/  BSYNC.RECONVERGENT B1 ;  /* 0x0000000000017941 */ /* 0x000fea0003800200 */
.L_x_110:
        /* <DEDUP_REMOVED lines=13> */
[----:B------:R-:W-:Y:S01]  /*1330*/  IMAD.U32 R10, RZ, RZ, UR20 ;  /* 0x00000014ff0a7e24 */ /* 0x000fe2000f8e00ff */
[----:B------:R-:W-:Y:S01]  /*1340*/  SHF.L.U32 R15, R3, 0x2, RZ ;  /* 0x00000002030f7819 */ /* 0x000fe200000006ff */
[----:B------:R-:W-:Y:S01]  /*1350*/  VIADD R9, R7, 0x1 ;  /* 0x0000000107097836 */ /* 0x000fe20000000000 */
[----:B------:R-:W-:Y:S01]  /*1360*/  UMOV UR5, 0x400 ;  /* 0x0000040000057882 */ /* 0x000fe20000000000 */
[----:B------:R-:W-:Y:S01]  /*1370*/  IMAD.U32 R16, RZ, RZ, UR6 ;  /* 0x00000006ff107e24 */ /* 0x000fe2000f8e00ff */
[----:B------:R-:W-:Y:S01]  /*1380*/  UIADD3 UR5, UPT, UPT, UR5, 0x80, URZ ;  /* 0x0000008005057890 */ /* 0x000fe2000fffe0ff */
[----:B------:R-:W3:Y:S01]  /*1390*/  LDC R14, c[0x0][0x388] ;  /* 0x0000e200ff0e7b82 */ /* 0x000ee20000000800 */
        /* <DEDUP_REMOVED lines=8> */
[----:B--2---:R-:W-:-:S04]  /*1420*/  IADD3 R15, P1, P2, R15, UR12, R12 ;  /* 0x0000000c0f0f7c10 */ /* 0x004fc8000fa3e00c */
[----:B------:R-:W-:Y:S01]  /*1430*/  IADD3.X R16, PT, PT, R16, UR13, R13, P1, P2 ;  /* 0x0000000d10107c10 */ /* 0x000fe20008fe440d */
[----:B-1----:R-:W-:-:S06]  /*1440*/  ULEA UR5, UR7, UR5, 0x18 ;  /* 0x0000000507057291 */ /* 0x002fcc000f8ec0ff */
[----:B------:R-:W-:-:S04]  /*1450*/  VIADD R7, R12, UR5 ;  /* 0x000000050c077c36 */ /* 0x000fc80008000000 */
[----:B---3--:R-:W-:Y:S02]  /*1460*/  IMAD R10, R14, 0x200, R7 ;  /* 0x000002000e0a7824 */ /* 0x008fe400078e0207 */
[----:B------:R-:W-:Y:S02]  /*1470*/  IMAD.X R14, RZ, RZ, -0x1, P3 ;  /* 0xffffffffff0e7424 */ /* 0x000fe400018e06ff */
[----:B------:R-:W-:-:S07]  /*1480*/  IMAD R7, R3, 0x4, R10 ;  /* 0x0000000403077824 */ /* 0x000fce00078e020a */
.L_x_115:
        /* <DEDUP_REMOVED lines=10> */
[----:B------:R1:W-:Y:S01]  /*1530*/  LDGSTS.E [R7+0x80], desc[UR22][R10.64] ;  /* 0x000800000a077fae */ /* 0x0003e2000b9a1016 */
[----:B------:R-:W-:Y:S02]  /*1540*/  IADD3.X R6, PT, PT, RZ, R6, RZ, P2, !PT ;  /* 0x00000006ff067210 */ /* 0x000fe400017fe4ff */
[----:B------:R-:W-:-:S02]  /*1550*/  ISETP.NE.AND.EX P1, PT, R14, RZ, PT, P1 ;  /* 0x000000ff0e00720c */ /* 0x000fc40003f25310 */
[----:B------:R-:W-:Y:S01]  /*1560*/  LEA.HI.X R16, R8, R16, RZ, 0x2, P3 ;  /* 0x0000001008107211 */ /* 0x000fe200018f14ff */
[----:B-1----:R-:W-:-:S10]  /*1570*/  IMAD R7, R18, 0x4, R7 ;  /* 0x0000000412077824 */ /* 0x002fd400078e0207 */
[----:B------:R-:W-:Y:S05]  /*1580*/  @P1 BRA `(.L_x_115) ;  /* 0xfffffffc00c01947 */ /* 0x000fea000383ffff */
.L_x_114:
[----:B------:R-:W-:Y:S05]  /*1590*/  BSYNC.RECONVERGENT B1 ;  /* 0x0000000000017941 */ /* 0x000fea0003800200 */
.L_x_113:
[----:B------:R-:W-:Y:S05]  /*15a0*/  @!P0 BRA `(.L_x_109) ;  /* 0x0000000000f88947 */ /* 0x000fea0003800000 */
[----:B------:R-:W1:Y:S01]  /*15b0*/  S2UR UR7, SR_CgaCtaId ;  /* 0x00000000000779c3 */ /* 0x000e620000008800 */
[----:B------:R-:W-:Y:S01]  /*15c0*/  UMOV UR5, 0x400 ;  /* 0x0000040000057882 */ /* 0x000fe20000000000 */
[----:B------:R-:W2:Y:S01]  /*15d0*/  LDCU.64 UR12, c[0x0][0x3a8] ;  /* 0x00007500ff0c77ac */ /* 0x000ea20008000a00 */
[C---:B------:R-:W-:Y:S01]  /*15e0*/  IADD3 R14, P0, PT, R3.reuse, UR20, RZ ;  /* 0x00000014030e7c10 */ /* 0x040fe2000ff1e0ff */
[C---:B------:R-:W-:Y:S01]  /*15f0*/  IMAD.SHL.U32 R9, R3.reuse, 0x4, RZ ;  /* 0x0000000403097824 */ /* 0x040fe200078e00ff */
[----:B------:R-:W-:Y:S01]  /*1600*/  UIADD3 UR5, UPT, UPT, UR5, 0x80, URZ ;  /* 0x0000008005057890 */ /* 0x000fe2000fffe0ff */
[----:B------:R-:W-:Y:S02]  /*1610*/  IMAD.U32 R10, RZ, RZ, UR20 ;  /* 0x00000014ff0a7e24 */ /* 0x000fe4000f8e00ff */
[----:B------:R-:W3:Y:S01]  /*1620*/  LDC R16, c[0x0][0x388] ;  /* 0x0000e200ff107b82 */ /* 0x000ee20000000800 */
[----:B------:R-:W-:Y:S01]  /*1630*/  IMAD.U32 R11, RZ, RZ, UR21 ;  /* 0x00000015ff0b7e24 */ /* 0x000fe2000f8e00ff */
[----:B------:R-:W-:Y:S01]  /*1640*/  SHF.L.U64.HI R11, R3, 0x2, R6 ;  /* 0x00000002030b7819 */ /* 0x000fe20000010206 */
[----:B------:R-:W-:Y:S01]  /*1650*/  IMAD.U32 R17, RZ, RZ, UR6 ;  /* 0x00000006ff117e24 */ /* 0x000fe2000f8e00ff */
[----:B------:R-:W-:Y:S01]  /*1660*/  LEA R9, P2, R10, R9, 0x2 ;  /* 0x000000090a097211 */ /* 0x000fe200078410ff */
[----:B------:R-:W-:-:S03]  /*1670*/  IMAD R21, R2, UR10, RZ ;  /* 0x0000000a02157c24 */ /* 0x000fc6000f8e02ff */
[----:B------:R-:W-:Y:S01]  /*1680*/  LEA.HI.X R10, R10, R11, R17, 0x2, P2 ;  /* 0x0000000b0a0a7211 */ /* 0x000fe200010f1411 */
[----:B------:R-:W-:Y:S01]  /*1690*/  IMAD R21, R21, UR9, RZ ;  /* 0x0000000915157c24 */ /* 0x000fe2000f8e02ff */
        /* <DEDUP_REMOVED lines=14> */
[----:B------:R-:W-:Y:S01]  /*1780*/  IMAD.SHL.U32 R14, R14, 0x4, RZ ;  /* 0x000000040e0e7824 */ /* 0x000fe200078e00ff */
[----:B------:R-:W-:Y:S01]  /*1790*/  IADD3.X R26, PT, PT, R13, R10, RZ, P0, !PT ;  /* 0x0000000a0d1a7210 */ /* 0x000fe200007fe4ff */
[----:B------:R-:W-:Y:S02]  /*17a0*/  IMAD R24, R21, 0x4, R2 ;  /* 0x0000000415187824 */ /* 0x000fe400078e0202 */
[----:B------:R-:W-:-:S04]  /*17b0*/  IMAD.WIDE.U32 R14, R8, 0xc, R14 ;  /* 0x0000000c080e7825 */ /* 0x000fc800078e000e */
[----:B------:R-:W-:Y:S02]  /*17c0*/  VIADD R23, R15, UR5 ;  /* 0x000000050f177c36 */ /* 0x000fe40008000000 */
[C-C-:B------:R-:W-:Y:S02]  /*17d0*/  IMAD R25, R21.reuse, 0x8, R2.reuse ;  /* 0x0000000815197824 */ /* 0x140fe400078e0202 */
[----:B------:R-:W-:-:S07]  /*17e0*/  IMAD R27, R21, 0xc, R2 ;  /* 0x0000000c151b7824 */ /* 0x000fce00078e0202 */
.L_x_116:
        /* <DEDUP_REMOVED lines=22> */
[----:B------:R-:W-:Y:S02]  /*1950*/  ISETP.GE.U32.AND.EX P0, PT, R6, R5, PT, P0 ;  /* 0x000000050600720c */ /* 0x000fe40003f06100 */
[C---:B-1----:R-:W-:Y:S01]  /*1960*/  LEA R25, R21.reuse, R25, 0x4 ;  /* 0x0000001915197211 */ /* 0x042fe200078e20ff */
[----:B--2---:R-:W-:-:S10]  /*1970*/  IMAD R27, R21, 0x10, R27 ;  /* 0x00000010151b7824 */ /* 0x004fd400078e021b */
[----:B------:R-:W-:Y:S05]  /*1980*/  @!P0 BRA `(.L_x_116) ;  /* 0xfffffffc00988947 */ /* 0x000fea000383ffff */
.L_x_109:
[----:B------:R-:W-:Y:S05]  /*1990*/  BSYNC.RECONVERGENT B0 ;  /* 0x0000000000007941 */ /* 0x000fea0003800200 */
.L_x_108:
[----:B------:R-:W0:Y:S01]  /*19a0*/  LDGDEPBAR ;  /* 0x00000000000079af */ /* 0x000e220000000000 */
[----:B------:R-:W-:-:S04]  /*19b0*/  DEPBAR.LE SB0, 0x0 ;  /* 0x000080000000791a */ /* 0x000fc80000000000 */
[----:B------:R-:W-:Y:S06]  /*19c0*/  BAR.SYNC.DEFER_BLOCKING 0x0 ;  /* 0x0000000000007b1d */ /* 0x000fec0000010000 */
.L_x_98:
        /* <DEDUP_REMOVED lines=21> */
.L_x_118:
[----:B------:R-:W-:Y:S01]  /*1b20*/  ISETP.GE.AND P0, PT, R5, R0, PT ;  /* 0x000000000500720c */ /* 0x000fe20003f06270 */
[----:B------:R-:W-:Y:S02]  /*1b30*/  IMAD.U32 R2, RZ, RZ, UR4 ;  /* 0x00000004ff027e24 */ /* 0x000fe4000f8e00ff */
[----:B------:R-:W-:Y:S02]  /*1b40*/  IMAD.U32 R3, RZ, RZ, UR5 ;  /* 0x00000005ff037e24 */ /* 0x000fe4000f8e00ff */
[----:B------:R-:W-:-:S08]  /*1b50*/  VIADD R4, R4, 0x1 ;  /* 0x0000000104047836 */ /* 0x000fd00000000000 */
[----:B------:R1:W-:Y:S01]  /*1b60*/  @!P0 LDS R8, [R7] ;  /* 0x0000000007088984 */ /* 0x0003e20000000800 */
[----:B------:R-:W-:-:S03]  /*1b70*/  @!P0 IMAD.WIDE R2, R5, 0x4, R2 ;  /* 0x0000000405028825 */ /* 0x000fc600078e0202 */
[----:B------:R2:W3:Y:S01]  /*1b80*/  @!P0 LDS R9, [R6] ;  /* 0x0000000006098984 */ /* 0x0004e20000000800 */
[----:B------:R-:W-:Y:S01]  /*1b90*/  VIADD R5, R5, 0x80 ;  /* 0x0000008005057836 */ /* 0x000fe20000000000 */
[----:B-1----:R-:W-:Y:S01]  /*1ba0*/  IADD3 R7, PT, PT, R7, 0x200, RZ ;  /* 0x0000020007077810 */ /* 0x002fe20007ffe0ff */
[----:B--2---:R-:W-:Y:S02]  /*1bb0*/  VIADD R6, R6, 0x200 ;  /* 0x0000020006067836 */ /* 0x004fe40000000000 */
[----:B---3--:R-:W-:-:S05]  /*1bc0*/  @!P0 FADD R9, R8, R9 ;  /* 0x0000000908098221 */ /* 0x008fca0000000000 */
[----:B------:R1:W-:Y:S01]  /*1bd0*/  @!P0 STG.E desc[UR22][R2.64], R9 ;  /* 0x0000000902008986 */ /* 0x0003e2000c101916 */
[----:B------:R-:W-:-:S13]  /*1be0*/  ISETP.NE.AND P0, PT, R4, RZ, PT ;  /* 0x000000ff0400720c */ /* 0x000fda0003f05270 */
[----:B-1----:R-:W-:Y:S05]  /*1bf0*/  @P0 BRA `(.L_x_118) ;  /* 0xfffffffc00c80947 */ /* 0x002fea000383ffff */
[----:B------:R-:W-:Y:S05]  /*1c00*/  EXIT ;  /* 0x000000000000794d */ /* 0x000fea0003800000 */
.L_x_117:
        /* <DEDUP_REMOVED lines=19> */
.L_x_119:
[----:B-1----:R-:W-:Y:S01]  /*1d40*/  LDS R7, [R6] ;  /* 0x0000000006077984 */ /* 0x002fe20000000800 */
[----:B------:R-:W-:Y:S01]  /*1d50*/  IADD3 R0, PT, PT, R0, 0x1, RZ ;  /* 0x0000000100007810 */ /* 0x000fe20007ffe0ff */
[----:B------:R-:W-:Y:S02]  /*1d60*/  IMAD.U32 R2, RZ, RZ, UR4 ;  /* 0x00000004ff027e24 */ /* 0x000fe4000f8e00ff */
[----:B------:R-:W1:Y:S01]  /*1d70*/  LDS R8, [R4] ;  /* 0x0000000004087984 */ /* 0x000e620000000800 */
[----:B------:R-:W-:Y:S01]  /*1d80*/  ISETP.NE.AND P0, PT, R0, RZ, PT ;  /* 0x000000ff0000720c */ /* 0x000fe20003f05270 */
[----:B------:R-:W-:Y:S02]  /*1d90*/  IMAD.U32 R3, RZ, RZ, UR5 ;  /* 0x00000005ff037e24 */ /* 0x000fe4000f8e00ff */
[----:B------:R-:W-:-:S04]  /*1da0*/  IMAD.WIDE R2, R5, 0x4, R2 ;  /* 0x0000000405027825 */ /* 0x000fc800078e0202 */
[----:B-1----:R-:W-:-:S05]  /*1db0*/  FADD R7, R7, R8 ;  /* 0x0000000807077221 */ /* 0x002fca0000000000 */
[----:B------:R1:W-:Y:S01]  /*1dc0*/  STG.E desc[UR22][R2.64], R7 ;  /* 0x0000000702007986 */ /* 0x0003e2000c101916 */
[----:B------:R-:W-:Y:S05]  /*1dd0*/  @!P0 EXIT ;  /* 0x000000000000894d */ /* 0x000fea0003800000 */
[----:B------:R-:W-:Y:S02]  /*1de0*/  VIADD R4, R4, 0x200 ;  /* 0x0000020004047836 */ /* 0x000fe40000000000 */
[----:B------:R-:W-:Y:S02]  /*1df0*/  VIADD R6, R6, 0x200 ;  /* 0x0000020006067836 */ /* 0x000fe40000000000 */
[----:B------:R-:W-:Y:S01]  /*1e00*/  VIADD R5, R5, 0x80 ;  /* 0x0000008005057836 */ /* 0x000fe20000000000 */
[----:B------:R-:W-:Y:S06]  /*1e10*/  BRA `(.L_x_119) ;  /* 0xfffffffc00c87947 */ /* 0x000fec000383ffff */
        .weak           $__internal_4_$__cuda_sm20_div_u64
        .type           $__internal_4_$__cuda_sm20_div_u64,@function
        .size           $__internal_4_$__cuda_sm20_div_u64,(.L_x_261 - $__internal_4_$__cuda_sm20_div_u64)
$__internal_4_$__cuda_sm20_div_u64:
        /* <DEDUP_REMOVED lines=24> */
[----:B------:R-:W-:-:S03]  /*1fa0*/  IMAD.HI.U32 R12, R13, R19, RZ ;  /* 0x000000130d0c7227 */ /* 0x000fc600078e00ff */
        /* <DEDUP_REMOVED lines=43> */
[----:B------:R-:W-:Y:S06]  /*2260*/  RET.REL.NODEC R14 `(_ZN3cub18CUB_300001_SM_10006detail9transform16transform_kernelINS2_10policy_hubILb0EN4cuda3std3__45tupleIJN6thrust24THRUST_300001_SM_1000_NS6detail15normal_iteratorINSA_10device_ptrIfEEEESF_EEEE10policy1000ElNS7_4plusIfEESF_JPfSL_EEEvT0_iT1_T2_DpNS2_10kernel_argIT3_EE) ;  /* 0xffffffdc0e647950 */ /* 0x000fec0003c3ffff */
.L_x_120:
        /* <DEDUP_REMOVED lines=9> */
.L_x_261:


//--------------------- .text._ZN3cub18CUB_300001_SM_10006detail9transform16transform_kernelINS2_10policy_hubILb0EN4cuda3std3__45tupleIJN6thrust24THRUST_300001_SM_1000_NS6detail15normal_iteratorINSA_10device_ptrIfEEEESF_EEEE10policy1000EiNS7_4plusIfEESF_JPfSL_EEEvT0_iT1_T2_DpNS2_10kernel_argIT3_EE --------------------------
	.section	.text._ZN3cub18CUB_300001_SM_10006detail9transform16transform_kernelINS2_10policy_hubILb0EN4cuda3std3__45tupleIJN6thrust24THRUST_300001_SM_1000_NS6detail15normal_iteratorINSA_10device_ptrIfEEEESF_EEEE10policy1000EiNS7_4plusIfEESF_JPfSL_EEEvT0_iT1_T2_DpNS2_10kernel_argIT3_EE,"ax",@progbits
	.align	128
        .global         _ZN3cub18CUB_300001_SM_10006detail9transform16transform_kernelINS2_10policy_hubILb0EN4cuda3std3__45tupleIJN6thrust24THRUST_300001_SM_1000_NS6detail15normal_iteratorINSA_10device_ptrIfEEEESF_EEEE10policy1000EiNS7_4plusIfEESF_JPfSL_EEEvT0_iT1_T2_DpNS2_10kernel_argIT3_EE
        .type           _ZN3cub18CUB_300001_SM_10006detail9transform16transform_kernelINS2_10policy_hubILb0EN4cuda3std3__45tupleIJN6thrust24THRUST_300001_SM_1000_NS6detail15normal_iteratorINSA_10device_ptrIfEEEESF_EEEE10policy1000EiNS7_4plusIfEESF_JPfSL_EEEvT0_iT1_T2_DpNS2_10kernel_argIT3_EE,@function
        .size           _ZN3cub18CUB_300001_SM_10006detail9transform16transform_kernelINS2_10policy_hubILb0EN4cuda3std3__45tupleIJN6thrust24THRUST_300001_SM_1000_NS6detail15normal_iteratorINSA_10device_ptrIfEEEESF_EEEE10policy1000EiNS7_4plusIfEESF_JPfSL_EEEvT0_iT1_T2_DpNS2_10kernel_argIT3_EE,(.L_x_262 - _ZN3cub18CUB_300001_SM_10006detail9transform16transform_kernelINS2_10policy_hubILb0EN4cuda3std3__45tupleIJN6thrust24THRUST_300001_SM_1000_NS6detail15normal_iteratorINSA_10device_ptrIfEEEESF_EEEE10policy1000EiNS7_4plusIfEESF_JPfSL_EEEvT0_iT1_T2_DpNS2_10kernel_argIT3_EE)
        .other          _ZN3cub18CUB_300001_SM_10006detail9transform16transform_kernelINS2_10policy_hubILb0EN4cuda3std3__45tupleIJN6thrust24THRUST_300001_SM_1000_NS6detail15normal_iteratorINSA_10device_ptrIfEEEESF_EEEE10policy1000EiNS7_4plusIfEESF_JPfSL_EEEvT0_iT1_T2_DpNS2_10kernel_argIT3_EE,@"STO_CUDA_ENTRY STV_DEFAULT"
_ZN3cub18CUB_300001_SM_10006detail9transform16transform_kernelINS2_10policy_hubILb0EN4cuda3std3__45tupleIJN6thrust24THRUST_300001_SM_1000_NS6detail15normal_iteratorINSA_10device_ptrIfEEEESF_EEEE10policy1000EiNS7_4plusIfEESF_JPfSL_EEEvT0_iT1_T2_DpNS2_10kernel_argIT3_EE:
.text._ZN3cub18CUB_300001_SM_10006detail9transform16transform_kernelINS2_10policy_hubILb0EN4cuda3std3__45tupleIJN6thrust24THRUST_300001_SM_1000_NS6detail15normal_iteratorINSA_10device_ptrIfEEEESF_EEEE10policy1000EiNS7_4plusIfEESF_JPfSL_EEEvT0_iT1_T2_DpNS2_10kernel_argIT3_EE:
        /* <DEDUP_REMOVED lines=60> */
.L_x_123:
[----:B-1----:R-:W-:Y:S05]  /*03c0*/  BSYNC.RECONVERGENT B0 ;  /* 0x0000000000007941 */ /* 0x002fea0003800200 */
.L_x_122:
[----:B------:R-:W1:Y:S08]  /*03d0*/  S2UR UR5, SR_CgaCtaId ;  /* 0x00000000000579c3 */ /* 0x000e700000008800 */
[----:B------:R-:W-:Y:S01]  /*03e0*/  BAR.SYNC.DEFER_BLOCKING 0x0 ;  /* 0x0000000000007b1d */ /* 0x000fe20000010000 */
[----:B------:R-:W-:-:S05]  /*03f0*/  SHF.L.U32 R0, RZ, 0x1f, RZ ;  /* 0x0000001fff007819 */ /* 0x000fca00000006ff */
[----:B------:R-:W-:Y:S02]  /*0400*/  UMOV UR4, 0x400 ;  /* 0x0000040000047882 */ /* 0x000fe40000000000 */
[----:B-1----:R-:W-:-:S12]  /*0410*/  ULEA UR4, UR5, UR4, 0x18 ;  /* 0x0000000405047291 */ /* 0x002fd8000f8ec0ff */
.L_x_124:
[----:B------:R-:W1:Y:S02]  /*0420*/  SYNCS.PHASECHK.TRANS64.TRYWAIT P0, [UR4], R0 ;  /* 0x00000000ff0075a7 */ /* 0x000e640008001104 */
[----:B-1----:R-:W-:Y:S05]  /*0430*/  @!P0 BRA `(.L_x_124) ;  /* 0xfffffffc00f88947 */ /* 0x002fea000383ffff */
[----:B------:R-:W-:Y:S05]  /*0440*/  BRA `(.L_x_125) ;  /* 0x0000001400687947 */ /* 0x000fea0003800000 */
.L_x_121:
        /* <DEDUP_REMOVED lines=61> */
.L_x_129:
[----:B------:R-:W-:Y:S01]  /*0820*/  IMAD.MOV.U32 R9, RZ, RZ, R12 ;  /* 0x000000ffff097224 */ /* 0x000fe200078e000c */
[----:B------:R-:W-:-:S07]  /*0830*/  MOV R8, 0x850 ;  /* 0x0000085000087802 */ /* 0x000fce0000000f00 */
[----:B------:R-:W-:Y:S05]  /*0840*/  CALL.REL.NOINC `($__internal_5_$__cuda_sm20_div_u64) ;  /* 0x0000001400747944 */ /* 0x000fea0003c00000 */
[----:B------:R-:W-:Y:S01]  /*0850*/  IMAD.MOV.U32 R8, RZ, RZ, R6 ;  /* 0x000000ffff087224 */ /* 0x000fe200078e0006 */
[----:B------:R-:W-:-:S07]  /*0860*/  MOV R9, R7 ;  /* 0x0000000700097202 */ /* 0x000fce0000000f00 */
.L_x_130:
[----:B------:R-:W-:Y:S05]  /*0870*/  BSYNC.RECONVERGENT B1 ;  /* 0x0000000000017941 */ /* 0x000fea0003800200 */
.L_x_128:
        /* <DEDUP_REMOVED lines=34> */
.L_x_133:
        /* <DEDUP_REMOVED lines=16> */
.L_x_132:
[----:B------:R-:W-:Y:S05]  /*0ba0*/  BSYNC.RECONVERGENT B1 ;  /* 0x0000000000017941 */ /* 0x000fea0003800200 */
.L_x_131:
        /* <DEDUP_REMOVED lines=25> */
[----:B------:R-:W-:Y:S02]  /*0d40*/  LEA R13, P0, R5, R10, 0x3 ;  /* 0x0000000a050d7211 */ /* 0x000fe400078018ff */
[----:B------:R-:W-:Y:S01]  /*0d50*/  LEA R22, R21, R8, 0x2 ;  /* 0x0000000815167211 */ /* 0x000fe200078e10ff */
[----:B------:R-:W-:Y:S01]  /*0d60*/  IMAD.X R26, R11, 0x1, R12, P1 ;  /* 0x000000010b1a7824 */ /* 0x000fe200008e060c */
[----:B------:R-:W-:Y:S01]  /*0d70*/  LEA.HI.X R24, R5, R12, RZ, 0x3, P0 ;  /* 0x0000000c05187211 */ /* 0x000fe200000f1cff */
[----:B------:R-:W-:Y:S02]  /*0d80*/  VIADD R28, R15, UR5 ;  /* 0x000000050f1c7c36 */ /* 0x000fe40008000000 */
[----:B------:R-:W-:-:S02]  /*0d90*/  IMAD R23, R21, 0x8, R8 ;  /* 0x0000000815177824 */ /* 0x000fc400078e0208 */
[----:B------:R-:W-:-:S07]  /*0da0*/  IMAD R6, R21, 0xc, R8 ;  /* 0x0000000c15067824 */ /* 0x000fce00078e0208 */
.L_x_134:
        /* <DEDUP_REMOVED lines=13> */
[----:B------:R-:W-:-:S04]  /*0e80*/  IADD3 R18, P0, PT, R25, R14, RZ ;  /* 0x0000000e19127210 */ /* 0x000fc80007f1e0ff */
[----:B------:R1:W-:Y:S01]  /*0e90*/  LDGSTS.E [R23], desc[UR20][R16.64] ;  /* 0x0000000010177fae */ /* 0x0003e2000b9a1014 */
[----:B------:R-:W-:Y:S01]  /*0ea0*/  IMAD.X R19, R7, 0x1, R28, P0 ;  /* 0x0000000107137824 */ /* 0x000fe200000e061c */
[----:B------:R-:W-:-:S04]  /*0eb0*/  IADD3 R27, P0, PT, R9, R27, RZ ;  /* 0x0000001b091b7210 */ /* 0x000fc80007f1e0ff */
[----:B------:R2:W-:Y:S01]  /*0ec0*/  LDGSTS.E [R6], desc[UR20][R18.64] ;  /* 0x0000000012067fae */ /* 0x0005e2000b9a1014 */
[----:B------:R-:W-:Y:S01]  /*0ed0*/  IMAD.X R4, R11, 0x1, R4, P0 ;  /* 0x000000010b047824 */ /* 0x000fe200000e0604 */
[----:B------:R-:W-:-:S04]  /*0ee0*/  ISETP.GE.U32.AND P0, PT, R27, UR7, PT ;  /* 0x000000071b007c0c */ /* 0x000fc8000bf06070 */
[----:B------:R-:W-:Y:S01]  /*0ef0*/  ISETP.GE.U32.AND.EX P0, PT, R4, UR13, PT, P0 ;  /* 0x0000000d04007c0c */ /* 0x000fe2000bf06100 */
[----:B-1----:R-:W-:Y:S01]  /*0f00*/  IMAD.MOV.U32 R16, RZ, RZ, R25 ;  /* 0x000000ffff107224 */ /* 0x002fe200078e0019 */
[----:B------:R-:W-:Y:S02]  /*0f10*/  MOV R17, R7 ;  /* 0x0000000700117202 */ /* 0x000fe40000000f00 */
[C---:B------:R-:W-:Y:S01]  /*0f20*/  LEA R23, R21.reuse, R23, 0x4 ;  /* 0x0000001715177211 */ /* 0x040fe200078e20ff */
[----:B--2---:R-:W-:Y:S02]  /*0f30*/  IMAD R6, R21, 0x10, R6 ;  /* 0x0000001015067824 */ /* 0x004fe400078e0206 */
[----:B------:R-:W-:-:S04]  /*0f40*/  IMAD.WIDE.U32 R16, R5, 0x10, R16 ;  /* 0x0000001005107825 */ /* 0x000fc800078e0010 */
[----:B------:R-:W-:Y:S02]  /*0f50*/  IMAD.MOV.U32 R25, RZ, RZ, R16 ;  /* 0x000000ffff197224 */ /* 0x000fe400078e0010 */
[----:B------:R-:W-:Y:S01]  /*0f60*/  IMAD.MOV.U32 R7, RZ, RZ, R17 ;  /* 0x000000ffff077224 */ /* 0x000fe200078e0011 */
[----:B------:R-:W-:Y:S06]  /*0f70*/  @!P0 BRA `(.L_x_134) ;  /* 0xfffffffc008c8947 */ /* 0x000fec000383ffff */
.L_x_127:
[----:B------:R-:W-:Y:S05]  /*0f80*/  BSYNC.RECONVERGENT B0 ;  /* 0x0000000000007941 */ /* 0x000fea0003800200 */
.L_x_126:
        /* <DEDUP_REMOVED lines=32> */
[----:B------:R-:W-:-:S06]  /*1190*/  IMAD.HI.U32 R6, R7, R11, R6 ;  /* 0x0000000b07067227 */ /* 0x000fcc00078e0006 */
[----:B------:R-:W-:-:S05]  /*11a0*/  IMAD.HI.U32 R8, R6, R9, RZ ;  /* 0x0000000906087227 */ /* 0x000fca00078e00ff */
[----:B------:R-:W-:-:S05]  /*11b0*/  IADD3 R6, PT, PT, -R8, RZ, RZ ;  /* 0x000000ff08067210 */ /* 0x000fca0007ffe1ff */
[----:B------:R-:W-:Y:S02]  /*11c0*/  IMAD R6, R5, R6, R9 ;  /* 0x0000000605067224 */ /* 0x000fe400078e0209 */
[----:B------:R-:W-:-:S03]  /*11d0*/  IMAD.MOV.U32 R9, RZ, RZ, RZ ;  /* 0x000000ffff097224 */ /* 0x000fc600078e00ff */
[----:B------:R-:W-:-:S13]  /*11e0*/  ISETP.GE.U32.AND P0, PT, R6, R5, PT ;  /* 0x000000050600720c */ /* 0x000fda0003f06070 */
[----:B------:R-:W-:Y:S02]  /*11f0*/  @P0 IMAD.IADD R6, R6, 0x1, -R5 ;  /* 0x0000000106060824 */ /* 0x000fe400078e0a05 */
[----:B------:R-:W-:-:S03]  /*1200*/  @P0 VIADD R8, R8, 0x1 ;  /* 0x0000000108080836 */ /* 0x000fc60000000000 */
[----:B------:R-:W-:-:S13]  /*1210*/  ISETP.GE.U32.AND P1, PT, R6, R5, PT ;  /* 0x000000050600720c */ /* 0x000fda0003f26070 */
[----:B------:R-:W-:Y:S01]  /*1220*/  @P1 VIADD R8, R8, 0x1 ;  /* 0x0000000108081836 */ /* 0x000fe20000000000 */
[----:B------:R-:W-:Y:S01]  /*1230*/  @!P2 LOP3.LUT R8, RZ, R5, RZ, 0x33, !PT ;  /* 0x00000005ff08a212 */ /* 0x000fe200078e33ff */
[----:B------:R-:W-:Y:S06]  /*1240*/  BRA `(.L_x_139) ;  /* 0x0000000000107947 */ /* 0x000fec0003800000 */
.L_x_138:
[----:B------:R-:W-:-:S07]  /*1250*/  MOV R8, 0x1270 ;  /* 0x0000127000087802 */ /* 0x000fce0000000f00 */
[----:B------:R-:W-:Y:S05]  /*1260*/  CALL.REL.NOINC `($__internal_5_$__cuda_sm20_div_u64) ;  /* 0x0000000800ec7944 */ /* 0x000fea0003c00000 */
[----:B------:R-:W-:Y:S01]  /*1270*/  IMAD.MOV.U32 R8, RZ, RZ, R6 ;  /* 0x000000ffff087224 */ /* 0x000fe200078e0006 */
[----:B------:R-:W-:-:S07]  /*1280*/  MOV R9, R7 ;  /* 0x0000000700097202 */ /* 0x000fce0000000f00 */
.L_x_139:
[----:B------:R-:W-:Y:S05]  /*1290*/  BSYNC.RECONVERGENT B1 ;  /* 0x0000000000017941 */ /* 0x000fea0003800200 */
.L_x_137:
        /* <DEDUP_REMOVED lines=15> */
[----:B------:R-:W-:Y:S02]  /*1390*/  IMAD.U32 R7, RZ, RZ, UR22 ;  /* 0x00000016ff077e24 */ /* 0x000fe4000f8e00ff */
[----:B------:R-:W-:Y:S01]  /*13a0*/  VIADD R9, R4, 0x1 ;  /* 0x0000000104097836 */ /* 0x000fe20000000000 */
        /* <DEDUP_REMOVED lines=8> */
[----:B------:R-:W-:Y:S01]  /*1430*/  IADD3 R9, P3, PT, RZ, -R9, RZ ;  /* 0x80000009ff097210 */ /* 0x000fe20007f7e0ff */
[----:B------:R-:W-:Y:S01]  /*1440*/  IMAD R14, R10, UR10, RZ ;  /* 0x0000000a0a0e7c24 */ /* 0x000fe2000f8e02ff */
[----:B------:R-:W-:Y:S02]  /*1450*/  LEA.HI.X R13, R2, R4, R3, 0x2, P1 ;  /* 0x00000004020d7211 */ /* 0x000fe400008f1403 */
[----:B--2---:R-:W-:-:S04]  /*1460*/  IADD3 R12, P1, P2, R7, UR14, R6 ;  /* 0x0000000e070c7c10 */ /* 0x004fc8000fa3e006 */
[----:B------:R-:W-:Y:S01]  /*1470*/  IADD3.X R13, PT, PT, R13, UR15, R16, P1, P2 ;  /* 0x0000000f0d0d7c10 */ /* 0x000fe20008fe4410 */
[----:B-1----:R-:W-:-:S06]  /*1480*/  ULEA UR5, UR8, UR5, 0x18 ;  /* 0x0000000508057291 */ /* 0x002fcc000f8ec0ff */
[----:B------:R-:W-:-:S05]  /*1490*/  VIADD R4, R6, UR5 ;  /* 0x0000000506047c36 */ /* 0x000fca0008000000 */
[----:B---3--:R-:W-:Y:S01]  /*14a0*/  LEA R7, R11, R4, 0x9 ;  /* 0x000000040b077211 */ /* 0x008fe200078e48ff */
[----:B------:R-:W-:-:S04]  /*14b0*/  IMAD.X R4, RZ, RZ, -0x1, P3 ;  /* 0xffffffffff047424 */ /* 0x000fc800018e06ff */
[----:B------:R-:W-:-:S07]  /*14c0*/  IMAD R7, R2, 0x4, R7 ;  /* 0x0000000402077824 */ /* 0x000fce00078e0207 */
.L_x_142:
        /* <DEDUP_REMOVED lines=16> */
.L_x_141:
[----:B------:R-:W-:Y:S05]  /*15d0*/  BSYNC.RECONVERGENT B1 ;  /* 0x0000000000017941 */ /* 0x000fea0003800200 */
.L_x_140:
[----:B------:R-:W-:Y:S05]  /*15e0*/  @!P0 BRA `(.L_x_136) ;  /* 0x0000000000f08947 */ /* 0x000fea0003800000 */
[----:B------:R-:W1:Y:S01]  /*15f0*/  S2UR UR8, SR_CgaCtaId ;  /* 0x00000000000879c3 */ /* 0x000e620000008800 */
[----:B------:R-:W2:Y:S01]  /*1600*/  LDCU.64 UR14, c[0x0][0x3a8] ;  /* 0x00007500ff0e77ac */ /* 0x000ea20008000a00 */
[----:B------:R-:W-:Y:S01]  /*1610*/  IMAD.U32 R9, RZ, RZ, UR22 ;  /* 0x00000016ff097e24 */ /* 0x000fe2000f8e00ff */
[----:B------:R-:W-:Y:S01]  /*1620*/  SHF.L.U32 R17, R5, 0x2, RZ ;  /* 0x0000000205117819 */ /* 0x000fe200000006ff */
[----:B------:R-:W-:Y:S01]  /*1630*/  IMAD R22, R0, UR11, RZ ;  /* 0x0000000b00167c24 */ /* 0x000fe2000f8e02ff */
[----:B------:R-:W-:Y:S01]  /*1640*/  UMOV UR5, 0x400 ;  /* 0x0000040000057882 */ /* 0x000fe20000000000 */
[----:B------:R-:W-:Y:S01]  /*1650*/  SHF.R.U32.HI R20, RZ, 0x1e, R5 ;  /* 0x0000001eff147819 */ /* 0x000fe20000011605 */
        /* <DEDUP_REMOVED lines=9> */
[----:B------:R-:W-:-:S03]  /*16f0*/  UMOV UR5, URZ ;  /* 0x000000ff00057c82 */ /* 0x000fc60008000000 */
[----:B---3--:R-:W-:Y:S01]  /*1700*/  IMAD R23, R7, 0x200, R6 ;  /* 0x0000020007177824 */ /* 0x008fe200078e0206 */
[----:B------:R-:W-:-:S03]  /*1710*/  IADD3 R6, P0, PT, R2, UR22, RZ ;  /* 0x0000001602067c10 */ /* 0x000fc6000ff1e0ff */
[----:B------:R-:W-:Y:S02]  /*1720*/  IMAD R23, R2, 0x4, R23 ;  /* 0x0000000402177824 */ /* 0x000fe400078e0217 */
[----:B------:R-:W-:Y:S01]  /*1730*/  IMAD.X R7, R8, 0x1, R3, P0 ;  /* 0x0000000108077824 */ /* 0x000fe200000e0603 */
[----:B------:R-:W-:Y:S01]  /*1740*/  LEA R0, P0, R2, UR8, 0x2 ;  /* 0x0000000802007c11 */ /* 0x000fe2000f8010ff */
[C-C-:B------:R-:W-:Y:S01]  /*1750*/  IMAD R25, R22.reuse, 0x4, R23.reuse ;  /* 0x0000000416197824 */ /* 0x140fe200078e0217 */
[C---:B------:R-:W-:Y:S01]  /*1760*/  LEA R27, R22.reuse, R23, 0x3 ;  /* 0x00000017161b7211 */ /* 0x040fe200078e18ff */
[----:B------:R-:W-:Y:S01]  /*1770*/  IMAD R29, R22, 0xc, R23 ;  /* 0x0000000c161d7824 */ /* 0x000fe200078e0217 */
[C---:B------:R-:W-:Y:S01]  /*1780*/  SHF.L.U64.HI R7, R6.reuse, 0x2, R7 ;  /* 0x0000000206077819 */ /* 0x040fe20000010207 */
[----:B------:R-:W-:Y:S01]  /*1790*/  IMAD.SHL.U32 R6, R6, 0x4, RZ ;  /* 0x0000000406067824 */ /* 0x000fe200078e00ff */
[----:B------:R-:W-:Y:S02]  /*17a0*/  LEA.HI.X R18, R2, R18, R3, 0x2, P0 ;  /* 0x0000001202127211 */ /* 0x000fe400000f1403 */
[-C--:B------:R-:W-:Y:S01]  /*17b0*/  IADD3 R21, P0, PT, R17, R0.reuse, RZ ;  /* 0x0000000011157210 */ /* 0x080fe20007f1e0ff */
[C---:B------:R-:W-:Y:S01]  /*17c0*/  IMAD.WIDE.U32 R6, R5.reuse, 0xc, R6 ;  /* 0x0000000c05067825 */ /* 0x040fe200078e0006 */
[----:B------:R-:W-:-:S03]  /*17d0*/  LEA R19, P1, R5, R0, 0x3 ;  /* 0x0000000005137211 */ /* 0x000fc600078218ff */
[----:B------:R-:W-:Y:S01]  /*17e0*/  IMAD.X R24, R20, 0x1, R18, P0 ;  /* 0x0000000114187824 */ /* 0x000fe200000e0612 */
[----:B------:R-:W-:Y:S01]  /*17f0*/  LEA.HI.X R26, R5, R18, RZ, 0x3, P1 ;  /* 0x00000012051a7211 */ /* 0x000fe200008f1cff */
[----:B------:R-:W-:-:S08]  /*1800*/  VIADD R28, R7, UR5 ;  /* 0x00000005071c7c36 */ /* 0x000fd00008000000 */
.L_x_143:
        /* <DEDUP_REMOVED lines=11> */
[----:B------:R-:W-:Y:S01]  /*18c0*/  IADD3 R2, P0, PT, R17, R2, RZ ;  /* 0x0000000211027210 */ /* 0x000fe20007f1e0ff */
[----:B------:R-:W-:Y:S01]  /*18d0*/  IMAD.X R15, R16, 0x1, R28, P1 ;  /* 0x00000001100f7824 */ /* 0x000fe200008e061c */
[C---:B------:R-:W-:Y:S01]  /*18e0*/  LEA R4, P1, R5.reuse, R4, 0x4 ;  /* 0x0000000405047211 */ /* 0x040fe200078220ff */
[----:B------:R2:W-:Y:S02]  /*18f0*/  LDGSTS.E [R25+0x80], desc[UR20][R8.64] ;  /* 0x0008000008197fae */ /* 0x0005e4000b9a1014 */
[----:B------:R-:W-:Y:S01]  /*1900*/  IMAD.X R3, R20, 0x1, R3, P0 ;  /* 0x0000000114037824 */ /* 0x000fe200000e0603 */
[----:B------:R-:W-:Y:S01]  /*1910*/  ISETP.GE.U32.AND P0, PT, R2, UR7, PT ;  /* 0x0000000702007c0c */ /* 0x000fe2000bf06070 */
[----:B------:R3:W-:Y:S01]  /*1920*/  LDGSTS.E [R27+0x80], desc[UR20][R10.64] ;  /* 0x000800000a1b7fae */ /* 0x0007e2000b9a1014 */
[----:B------:R-:W-:-:S02]  /*1930*/  LEA.HI.X R16, R5, R16, RZ, 0x4, P1 ;  /* 0x0000001005107211 */ /* 0x000fc400008f24ff */
[----:B------:R-:W-:Y:S01]  /*1940*/  ISETP.GE.U32.AND.EX P0, PT, R3, UR13, PT, P0 ;  /* 0x0000000d03007c0c */ /* 0x000fe2000bf06100 */
[----:B------:R4:W-:Y:S01]  /*1950*/  LDGSTS.E [R29+0x80], desc[UR20][R14.64] ;  /* 0x000800000e1d7fae */ /* 0x0009e2000b9a1014 */
[C---:B-1----:R-:W-:Y:S01]  /*1960*/  LEA R23, R22.reuse, R23, 0x4 ;  /* 0x0000001716177211 */ /* 0x042fe200078e20ff */
[C---:B--2---:R-:W-:Y:S02]  /*1970*/  IMAD R25, R22.reuse, 0x10, R25 ;  /* 0x0000001016197824 */ /* 0x044fe400078e0219 */
[C---:B---3--:R-:W-:Y:S02]  /*1980*/  IMAD R27, R22.reuse, 0x10, R27 ;  /* 0x00000010161b7824 */ /* 0x048fe400078e021b */
[----:B----4-:R-:W-:-:S06]  /*1990*/  IMAD R29, R22, 0x10, R29 ;  /* 0x00000010161d7824 */ /* 0x010fcc00078e021d */
[----:B------:R-:W-:Y:S05]  /*19a0*/  @!P0 BRA `(.L_x_143) ;  /* 0xfffffffc00988947 */ /* 0x000fea000383ffff */
.L_x_136:
[----:B------:R-:W-:Y:S05]  /*19b0*/  BSYNC.RECONVERGENT B0 ;  /* 0x0000000000007941 */ /* 0x000fea0003800200 */
.L_x_135:
[----:B------:R-:W0:Y:S01]  /*19c0*/  LDGDEPBAR ;  /* 0x00000000000079af */ /* 0x000e220000000000 */
[----:B------:R-:W-:-:S04]  /*19d0*/  DEPBAR.LE SB0, 0x0 ;  /* 0x000080000000791a */ /* 0x000fc80000000000 */
[----:B------:R-:W-:Y:S06]  /*19e0*/  BAR.SYNC.DEFER_BLOCKING 0x0 ;  /* 0x0000000000007b1d */ /* 0x000fec0000010000 */
.L_x_125:
        /* <DEDUP_REMOVED lines=13> */
[----:B--2---:R-:W-:-:S03]  /*1ac0*/  IMAD R0, R3, 0x200, R0 ;  /* 0x0000020003007824 */ /* 0x004fc600078e0200 */
[----:B-1----:R-:W-:Y:S02]  /*1ad0*/  LEA R7, R7, R2, 0x18 ;  /* 0x0000000207077211 */ /* 0x002fe400078ec0ff */
[C---:B---3--:R-:W-:Y:S02]  /*1ae0*/  LEA R2, R5.reuse, UR6, 0x2 ;  /* 0x0000000605027c11 */ /* 0x048fe4000f8e10ff */
[----:B------:R-:W-:-:S03]  /*1af0*/  LEA R0, R5, R0, 0x2 ;  /* 0x0000000005007211 */ /* 0x000fc600078e10ff */
[----:B------:R-:W-:Y:S01]  /*1b00*/  IMAD.IADD R6, R7, 0x1, R2 ;  /* 0x0000000107067824 */ /* 0x000fe200078e0202 */
[----:B------:R-:W-:Y:S01]  /*1b10*/  IADD3 R4, PT, PT, R0, 0x80, R7 ;  /* 0x0000008000047810 */ /* 0x000fe20007ffe007 */
[----:B------:R-:W-:-:S07]  /*1b20*/  IMAD.MOV R0, RZ, RZ, -R3 ;  /* 0x000000ffff007224 */ /* 0x000fce00078e0a03 */
.L_x_145:
[----:B-1----:R-:W-:Y:S01]  /*1b30*/  LDS R7, [R6] ;  /* 0x0000000006077984 */ /* 0x002fe20000000800 */
[----:B------:R-:W-:Y:S02]  /*1b40*/  VIADD R0, R0, 0x1 ;  /* 0x0000000100007836 */ /* 0x000fe40000000000 */
[----:B------:R-:W-:Y:S01]  /*1b50*/  IMAD.U32 R2, RZ, RZ, UR4 ;  /* 0x00000004ff027e24 */ /* 0x000fe2000f8e00ff */
[----:B------:R-:W1:Y:S01]  /*1b60*/  LDS R8, [R4] ;  /* 0x0000000004087984 */ /* 0x000e620000000800 */
[----:B------:R-:W-:Y:S01]  /*1b70*/  IMAD.U32 R3, RZ, RZ, UR5 ;  /* 0x00000005ff037e24 */ /* 0x000fe2000f8e00ff */
[----:B------:R-:W-:Y:S01]  /*1b80*/  ISETP.NE.AND P0, PT, R0, RZ, PT ;  /* 0x000000ff0000720c */ /* 0x000fe20003f05270 */
[----:B------:R-:W-:-:S04]  /*1b90*/  IMAD.WIDE R2, R5, 0x4, R2 ;  /* 0x0000000405027825 */ /* 0x000fc800078e0202 */
[----:B-1----:R-:W-:-:S05]  /*1ba0*/  FADD R7, R7, R8 ;  /* 0x0000000807077221 */ /* 0x002fca0000000000 */
[----:B------:R1:W-:Y:S03]  /*1bb0*/  STG.E desc[UR20][R2.64], R7 ;  /* 0x0000000702007986 */ /* 0x0003e6000c101914 */
[----:B------:R-:W-:Y:S05]  /*1bc0*/  @!P0 EXIT ;  /* 0x000000000000894d */ /* 0x000fea0003800000 */
[----:B------:R-:W-:Y:S01]  /*1bd0*/  IADD3 R4, PT, PT, R4, 0x200, RZ ;  /* 0x0000020004047810 */ /* 0x000fe20007ffe0ff */
[----:B------:R-:W-:Y:S02]  /*1be0*/  VIADD R6, R6, 0x200 ;  /* 0x0000020006067836 */ /* 0x000fe40000000000 */
[----:B------:R-:W-:Y:S01]  /*1bf0*/  VIADD R5, R5, 0x80 ;  /* 0x0000008005057836 */ /* 0x000fe20000000000 */
[----:B------:R-:W-:Y:S06]  /*1c00*/  BRA `(.L_x_145) ;  /* 0xfffffffc00c87947 */ /* 0x000fec000383ffff */
.L_x_144:
[----:B------:R-:W1:Y:S02]  /*1c10*/  LDC R0, c[0x0][0x384] ;  /* 0x0000e100ff007b82 */ /* 0x000e640000000800 */
[----:B-1----:R-:W-:-:S13]  /*1c20*/  ISETP.GE.AND P0, PT, R0, 0x1, PT ;  /* 0x000000010000780c */ /* 0x002fda0003f06270 */
[----:B------:R-:W-:Y:S05]  /*1c30*/  @!P0 EXIT ;  /* 0x000000000000894d */ /* 0x000fea0003800000 */
[----:B------:R-:W1:Y:S01]  /*1c40*/  S2R R5, SR_TID.X ;  /* 0x0000000000057919 */ /* 0x000e620000002100 */
[----:B------:R-:W2:Y:S01]  /*1c50*/  LDC R3, c[0x0][0x3b0] ;  /* 0x0000ec00ff037b82 */ /* 0x000ea20000000800 */
[----:B------:R-:W3:Y:S01]  /*1c60*/  LDCU UR6, c[0x0][0x3a0] ;  /* 0x00007400ff0677ac */ /* 0x000ee20008000800 */
[----:B------:R-:W-:Y:S01]  /*1c70*/  MOV R2, 0x400 ;  /* 0x0000040000027802 */ /* 0x000fe20000000f00 */
[----:B------:R-:W4:Y:S01]  /*1c80*/  S2R R7, SR_CgaCtaId ;  /* 0x0000000000077919 */ /* 0x000f220000008800 */
[----:B------:R-:W5:Y:S03]  /*1c90*/  LDCU.64 UR4, c[0x0][0x390] ;  /* 0x00007200ff0477ac */ /* 0x000f660008000a00 */
[----:B------:R-:W-:Y:S01]  /*1ca0*/  VIADD R4, R2, 0x80 ;  /* 0x0000008002047836 */ /* 0x000fe20000000000 */
[----:B-----5:R-:W-:Y:S01]  /*1cb0*/  UIMAD.WIDE UR4, UR22, 0x4, UR4 ;  /* 0x00000004160478a5 */ /* 0x020fe2000f8e0204 */
[----:B--2---:R-:W-:-:S02]  /*1cc0*/  IMAD R2, R0, 0x200, R3 ;  /* 0x0000020000027824 */ /* 0x004fc400078e0203 */
[----:B------:R-:W-:Y:S02]  /*1cd0*/  IMAD.MOV R0, RZ, RZ, -R0 ;  /* 0x000000ffff007224 */ /* 0x000fe400078e0a00 */
[C---:B-1----:R-:W-:Y:S01]  /*1ce0*/  IMAD R2, R5.reuse, 0x4, R2 ;  /* 0x0000000405027824 */ /* 0x042fe200078e0202 */
[----:B---3--:R-:W-:Y:S02]  /*1cf0*/  LEA R6, R5, UR6, 0x2 ;  /* 0x0000000605067c11 */ /* 0x008fe4000f8e10ff */
[----:B----4-:R-:W-:-:S04]  /*1d00*/  LEA R7, R7, R4, 0x18 ;  /* 0x0000000407077211 */ /* 0x010fc800078ec0ff */
[----:B------:R-:W-:Y:S02]  /*1d10*/  IADD3 R6, PT, PT, R7, R6, RZ ;  /* 0x0000000607067210 */ /* 0x000fe40007ffe0ff */
[----:B------:R-:W-:-:S07]  /*1d20*/  IADD3 R4, PT, PT, R2, 0x80, R7 ;  /* 0x0000008002047810 */ /* 0x000fce0007ffe007 */
.L_x_146:
[----:B------:R-:W-:Y:S01]  /*1d30*/  ISETP.GE.AND P0, PT, R5, UR23, PT ;  /* 0x0000001705007c0c */ /* 0x000fe2000bf06270 */
        /* <DEDUP_REMOVED lines=14> */
        .weak           $__internal_5_$__cuda_sm20_div_u64
        .type           $__internal_5_$__cuda_sm20_div_u64,@function
        .size           $__internal_5_$__cuda_sm20_div_u64,(.L_x_262 - $__internal_5_$__cuda_sm20_div_u64)
$__internal_5_$__cuda_sm20_div_u64:
        /* <DEDUP_REMOVED lines=68> */
[----:B------:R-:W-:Y:S06]  /*2260*/  RET.REL.NODEC R8 `(_ZN3cub18CUB_300001_SM_10006detail9transform16transform_kernelINS2_10policy_hubILb0EN4cuda3std3__45tupleIJN6thrust24THRUST_300001_SM_1000_NS6detail15normal_iteratorINSA_10device_ptrIfEEEESF_EEEE10policy1000EiNS7_4plusIfEESF_JPfSL_EEEvT0_iT1_T2_DpNS2_10kernel_argIT3_EE) ;  /* 0xffffffdc08647950 */ /* 0x000fec0003c3ffff */
.L_x_147:
        /* <DEDUP_REMOVED lines=9> */
.L_x_262:


//--------------------- .text._ZN3cub18CUB_300001_SM_10006detail9transform16transform_kernelINS2_10policy_hubILb0EN4cuda3std3__45tupleIJN6thrust24THRUST_300001_SM_1000_NS6detail15normal_iteratorINSA_10device_ptrIfEEEESF_EEEE10policy1000ElNS7_10multipliesIfEESF_JPfSL_EEEvT0_iT1_T2_DpNS2_10kernel_argIT3_EE --------------------------
	.section	.text._ZN3cub18CUB_300001_SM_10006detail9transform16transform_kernelINS2_10policy_hubILb0EN4cuda3std3__45tupleIJN6thrust24THRUST_300001_SM_1000_NS6detail15normal_iteratorINSA_10device_ptrIfEEEESF_EEEE10policy1000ElNS7_10multipliesIfEESF_JPfSL_EEEvT0_iT1_T2_DpNS2_10kernel_argIT3_EE,"ax",@progbits
	.align	128
        .global         _ZN3cub18CUB_300001_SM_10006detail9transform16transform_kernelINS2_10policy_hubILb0EN4cuda3std3__45tupleIJN6thrust24THRUST_300001_SM_1000_NS6detail15normal_iteratorINSA_10device_ptrIfEEEESF_EEEE10policy1000ElNS7_10multipliesIfEESF_JPfSL_EEEvT0_iT1_T2_DpNS2_10kernel_argIT3_EE
        .type           _ZN3cub18CUB_300001_SM_10006detail9transform16transform_kernelINS2_10policy_hubILb0EN4cuda3std3__45tupleIJN6thrust24THRUST_300001_SM_1000_NS6detail15normal_iteratorINSA_10device_ptrIfEEEESF_EEEE10policy1000ElNS7_10multipliesIfEESF_JPfSL_EEEvT0_iT1_T2_DpNS2_10kernel_argIT3_EE,@function
        .size           _ZN3cub18CUB_300001_SM_10006detail9transform16transform_kernelINS2_10policy_hubILb0EN4cuda3std3__45tupleIJN6thrust24THRUST_300001_SM_1000_NS6detail15normal_iteratorINSA_10device_ptrIfEEEESF_EEEE10policy1000ElNS7_10multipliesIfEESF_JPfSL_EEEvT0_iT1_T2_DpNS2_10kernel_argIT3_EE,(.L_x_263 - _ZN3cub18CUB_300001_SM_10006detail9transform16transform_kernelINS2_10policy_hubILb0EN4cuda3std3__45tupleIJN6thrust24THRUST_300001_SM_1000_NS6detail15normal_iteratorINSA_10device_ptrIfEEEESF_EEEE10policy1000ElNS7_10multipliesIfEESF_JPfSL_EEEvT0_iT1_T2_DpNS2_10kernel_argIT3_EE)
        .other          _ZN3cub18CUB_300001_SM_10006detail9transform16transform_kernelINS2_10policy_hubILb0EN4cuda3std3__45tupleIJN6thrust24THRUST_300001_SM_1000_NS6detail15normal_iteratorINSA_10device_ptrIfEEEESF_EEEE10policy1000ElNS7_10multipliesIfEESF_JPfSL_EEEvT0_iT1_T2_DpNS2_10kernel_argIT3_EE,@"STO_CUDA_ENTRY STV_DEFAULT"
_ZN3cub18CUB_300001_SM_10006detail9transform16transform_kernelINS2_10policy_hubILb0EN4cuda3std3__45tupleIJN6thrust24THRUST_300001_SM_1000_NS6detail15normal_iteratorINSA_10device_ptrIfEEEESF_EEEE10policy1000ElNS7_10multipliesIfEESF_JPfSL_EEEvT0_iT1_T2_DpNS2_10kernel_argIT3_EE:
.text._ZN3cub18CUB_300001_SM_10006detail9transform16transform_kernelINS2_10policy_hubILb0EN4cuda3std3__45tupleIJN6thrust24THRUST_300001_SM_1000_NS6detail15normal_iteratorINSA_10device_ptrIfEEEESF_EEEE10policy1000ElNS7_10multipliesIfEESF_JPfSL_EEEvT0_iT1_T2_DpNS2_10kernel_argIT3_EE:
        /* <DEDUP_REMOVED lines=68> */
.L_x_150:
[----:B-1----:R-:W-:Y:S05]  /*0440*/  BSYNC.RECONVERGENT B0 ;  /* 0x0000000000007941 */ /* 0x002fea0003800200 */
.L_x_149:
[----:B------:R-:W1:Y:S08]  /*0450*/  S2UR UR5, SR_CgaCtaId ;  /* 0x00000000000579c3 */ /* 0x000e700000008800 */
[----:B------:R-:W-:Y:S01]  /*0460*/  BAR.SYNC.DEFER_BLOCKING 0x0 ;  /* 0x0000000000007b1d */ /* 0x000fe20000010000 */
[----:B------:R-:W-:-:S05]  /*0470*/  SHF.L.U32 R2, RZ, 0x1f, RZ ;  /* 0x0000001fff027819 */ /* 0x000fca00000006ff */
[----:B------:R-:W-:Y:S02]  /*0480*/  UMOV UR4, 0x400 ;  /* 0x0000040000047882 */ /* 0x000fe40000000000 */
[----:B-1----:R-:W-:-:S12]  /*0490*/  ULEA UR4, UR5, UR4, 0x18 ;  /* 0x0000000405047291 */ /* 0x002fd8000f8ec0ff */
.L_x_151:
[----:B------:R-:W1:Y:S02]  /*04a0*/  SYNCS.PHASECHK.TRANS64.TRYWAIT P0, [UR4], R2 ;  /* 0x00000002ff0075a7 */ /* 0x000e640008001104 */
[----:B-1----:R-:W-:Y:S05]  /*04b0*/  @!P0 BRA `(.L_x_151) ;  /* 0xfffffffc00f88947 */ /* 0x002fea000383ffff */
[----:B------:R-:W-:Y:S05]  /*04c0*/  BRA `(.L_x_152) ;  /* 0x0000001400407947 */ /* 0x000fea0003800000 */
.L_x_148:
        /* <DEDUP_REMOVED lines=54> */
.L_x_156:
[----:B------:R-:W-:Y:S01]  /*0830*/  IMAD.MOV.U32 R9, RZ, RZ, R14 ;  /* 0x000000ffff097224 */ /* 0x000fe200078e000e */
[----:B------:R-:W-:-:S07]  /*0840*/  MOV R14, 0x860 ;  /* 0x00000860000e7802 */ /* 0x000fce0000000f00 */
[----:B------:R-:W-:Y:S05]  /*0850*/  CALL.REL.NOINC `($__internal_6_$__cuda_sm20_div_u64) ;  /* 0x0000001400707944 */ /* 0x000fea0003c00000 */
.L_x_157:
[----:B------:R-:W-:Y:S05]  /*0860*/  BSYNC.RECONVERGENT B1 ;  /* 0x0000000000017941 */ /* 0x000fea0003800200 */
.L_x_155:
        /* <DEDUP_REMOVED lines=37> */
.L_x_160:
        /* <DEDUP_REMOVED lines=16> */
.L_x_159:
[----:B------:R-:W-:Y:S05]  /*0bc0*/  BSYNC.RECONVERGENT B1 ;  /* 0x0000000000017941 */ /* 0x000fea0003800200 */
.L_x_158:
        /* <DEDUP_REMOVED lines=35> */
.L_x_161:
        /* <DEDUP_REMOVED lines=26> */
.L_x_154:
[----:B------:R-:W-:Y:S05]  /*0fa0*/  BSYNC.RECONVERGENT B0 ;  /* 0x0000000000007941 */ /* 0x000fea0003800200 */
.L_x_153:
        /* <DEDUP_REMOVED lines=39> */
.L_x_165:
[----:B------:R-:W-:Y:S01]  /*1220*/  IMAD.MOV.U32 R9, RZ, RZ, R12 ;  /* 0x000000ffff097224 */ /* 0x000fe200078e000c */
[----:B------:R-:W-:-:S07]  /*1230*/  MOV R14, 0x1250 ;  /* 0x00001250000e7802 */ /* 0x000fce0000000f00 */
[----:B------:R-:W-:Y:S05]  /*1240*/  CALL.REL.NOINC `($__internal_6_$__cuda_sm20_div_u64) ;  /* 0x0000000800f47944 */ /* 0x000fea0003c00000 */
.L_x_166:
[----:B------:R-:W-:Y:S05]  /*1250*/  BSYNC.RECONVERGENT B1 ;  /* 0x0000000000017941 */ /* 0x000fea0003800200 */
.L_x_164:
        /* <DEDUP_REMOVED lines=35> */
.L_x_169:
        /* <DEDUP_REMOVED lines=16> */
.L_x_168:
[----:B------:R-:W-:Y:S05]  /*1590*/  BSYNC.RECONVERGENT B1 ;  /* 0x0000000000017941 */ /* 0x000fea0003800200 */
.L_x_167:
        /* <DEDUP_REMOVED lines=37> */
.L_x_170:
        /* <DEDUP_REMOVED lines=26> */
.L_x_163:
[----:B------:R-:W-:Y:S05]  /*1990*/  BSYNC.RECONVERGENT B0 ;  /* 0x0000000000007941 */ /* 0x000fea0003800200 */
.L_x_162:
[----:B------:R-:W0:Y:S01]  /*19a0*/  LDGDEPBAR ;  /* 0x00000000000079af */ /* 0x000e220000000000 */
[----:B------:R-:W-:-:S04]  /*19b0*/  DEPBAR.LE SB0, 0x0 ;  /* 0x000080000000791a */ /* 0x000fc80000000000 */
[----:B------:R-:W-:Y:S06]  /*19c0*/  BAR.SYNC.DEFER_BLOCKING 0x0 ;  /* 0x0000000000007b1d */ /* 0x000fec0000010000 */
.L_x_152:
        /* <DEDUP_REMOVED lines=21> */
.L_x_172:
        /* <DEDUP_REMOVED lines=10> */
[----:B---3--:R-:W-:-:S05]  /*1bc0*/  @!P0 FMUL R9, R8, R9 ;  /* 0x0000000908098220 */ /* 0x008fca0000400000 */
[----:B------:R1:W-:Y:S01]  /*1bd0*/  @!P0 STG.E desc[UR22][R2.64], R9 ;  /* 0x0000000902008986 */ /* 0x0003e2000c101916 */
[----:B------:R-:W-:-:S13]  /*1be0*/  ISETP.NE.AND P0, PT, R4, RZ, PT ;  /* 0x000000ff0400720c */ /* 0x000fda0003f05270 */
[----:B-1----:R-:W-:Y:S05]  /*1bf0*/  @P0 BRA `(.L_x_172) ;  /* 0xfffffffc00c80947 */ /* 0x002fea000383ffff */
[----:B------:R-:W-:Y:S05]  /*1c00*/  EXIT ;  /* 0x000000000000794d */ /* 0x000fea0003800000 */
.L_x_171:
        /* <DEDUP_REMOVED lines=19> */
.L_x_173:
[----:B-1----:R-:W-:Y:S01]  /*1d40*/  LDS R7, [R6] ;  /* 0x0000000006077984 */ /* 0x002fe20000000800 */
[----:B------:R-:W-:Y:S01]  /*1d50*/  IADD3 R0, PT, PT, R0, 0x1, RZ ;  /* 0x0000000100007810 */ /* 0x000fe20007ffe0ff */
[----:B------:R-:W-:Y:S02]  /*1d60*/  IMAD.U32 R2, RZ, RZ, UR4 ;  /* 0x00000004ff027e24 */ /* 0x000fe4000f8e00ff */
[----:B------:R-:W1:Y:S01]  /*1d70*/  LDS R8, [R4] ;  /* 0x0000000004087984 */ /* 0x000e620000000800 */
[----:B------:R-:W-:Y:S01]  /*1d80*/  ISETP.NE.AND P0, PT, R0, RZ, PT ;  /* 0x000000ff0000720c */ /* 0x000fe20003f05270 */
[----:B------:R-:W-:Y:S02]  /*1d90*/  IMAD.U32 R3, RZ, RZ, UR5 ;  /* 0x00000005ff037e24 */ /* 0x000fe4000f8e00ff */
[----:B------:R-:W-:-:S04]  /*1da0*/  IMAD.WIDE R2, R5, 0x4, R2 ;  /* 0x0000000405027825 */ /* 0x000fc800078e0202 */
[----:B-1----:R-:W-:-:S05]  /*1db0*/  FMUL R7, R7, R8 ;  /* 0x0000000807077220 */ /* 0x002fca0000400000 */
[----:B------:R1:W-:Y:S01]  /*1dc0*/  STG.E desc[UR22][R2.64], R7 ;  /* 0x0000000702007986 */ /* 0x0003e2000c101916 */
[----:B------:R-:W-:Y:S05]  /*1dd0*/  @!P0 EXIT ;  /* 0x000000000000894d */ /* 0x000fea0003800000 */
[----:B------:R-:W-:Y:S02]  /*1de0*/  VIADD R4, R4, 0x200 ;  /* 0x0000020004047836 */ /* 0x000fe40000000000 */
[----:B------:R-:W-:Y:S02]  /*1df0*/  VIADD R6, R6, 0x200 ;  /* 0x0000020006067836 */ /* 0x000fe40000000000 */
[----:B------:R-:W-:Y:S01]  /*1e00*/  VIADD R5, R5, 0x80 ;  /* 0x0000008005057836 */ /* 0x000fe20000000000 */
[----:B------:R-:W-:Y:S06]  /*1e10*/  BRA `(.L_x_173) ;  /* 0xfffffffc00c87947 */ /* 0x000fec000383ffff */
        .weak           $__internal_6_$__cuda_sm20_div_u64
        .type           $__internal_6_$__cuda_sm20_div_u64,@function
        .size           $__internal_6_$__cuda_sm20_div_u64,(.L_x_263 - $__internal_6_$__cuda_sm20_div_u64)
$__internal_6_$__cuda_sm20_div_u64:
        /* <DEDUP_REMOVED lines=68> */
[----:B------:R-:W-:Y:S06]  /*2260*/  RET.REL.NODEC R14 `(_ZN3cub18CUB_300001_SM_10006detail9transform16transform_kernelINS2_10policy_hubILb0EN4cuda3std3__45tupleIJN6thrust24THRUST_300001_SM_1000_NS6detail15normal_iteratorINSA_10device_ptrIfEEEESF_EEEE10policy1000ElNS7_10multipliesIfEESF_JPfSL_EEEvT0_iT1_T2_DpNS2_10kernel_argIT3_EE) ;  /* 0xffffffdc0e647950 */ /* 0x000fec0003c3ffff */
.L_x_174:
        /* <DEDUP_REMOVED lines=9> */
.L_x_263:


//--------------------- .text._ZN3cub18CUB_300001_SM_10006detail9transform16transform_kernelINS2_10policy_hubILb0EN4cuda3std3__45tupleIJN6thrust24THRUST_300001_SM_1000_NS6detail15normal_iteratorINSA_10device_ptrIfEEEESF_EEEE10policy1000EiNS7_10multipliesIfEESF_JPfSL_EEEvT0_iT1_T2_DpNS2_10kernel_argIT3_EE --------------------------
	.section	.text._ZN3cub18CUB_300001_SM_10006detail9transform16transform_kernelINS2_10policy_hubILb0EN4cuda3std3__45tupleIJN6thrust24THRUST_300001_SM_1000_NS6detail15normal_iteratorINSA_10device_ptrIfEEEESF_EEEE10policy1000EiNS7_10multipliesIfEESF_JPfSL_EEEvT0_iT1_T2_DpNS2_10kernel_argIT3_EE,"ax",@progbits
	.align	128
        .global         _ZN3cub18CUB_300001_SM_10006detail9transform16transform_kernelINS2_10policy_hubILb0EN4cuda3std3__45tupleIJN6thrust24THRUST_300001_SM_1000_NS6detail15normal_iteratorINSA_10device_ptrIfEEEESF_EEEE10policy1000EiNS7_10multipliesIfEESF_JPfSL_EEEvT0_iT1_T2_DpNS2_10kernel_argIT3_EE
        .type           _ZN3cub18CUB_300001_SM_10006detail9transform16transform_kernelINS2_10policy_hubILb0EN4cuda3std3__45tupleIJN6thrust24THRUST_300001_SM_1000_NS6detail15normal_iteratorINSA_10device_ptrIfEEEESF_EEEE10policy1000EiNS7_10multipliesIfEESF_JPfSL_EEEvT0_iT1_T2_DpNS2_10kernel_argIT3_EE,@function
        .size           _ZN3cub18CUB_300001_SM_10006detail9transform16transform_kernelINS2_10policy_hubILb0EN4cuda3std3__45tupleIJN6thrust24THRUST_300001_SM_1000_NS6detail15normal_iteratorINSA_10device_ptrIfEEEESF_EEEE10policy1000EiNS7_10multipliesIfEESF_JPfSL_EEEvT0_iT1_T2_DpNS2_10kernel_argIT3_EE,(.L_x_264 - _ZN3cub18CUB_300001_SM_10006detail9transform16transform_kernelINS2_10policy_hubILb0EN4cuda3std3__45tupleIJN6thrust24THRUST_300001_SM_1000_NS6detail15normal_iteratorINSA_10device_ptrIfEEEESF_EEEE10policy1000EiNS7_10multipliesIfEESF_JPfSL_EEEvT0_iT1_T2_DpNS2_10kernel_argIT3_EE)
        .other          _ZN3cub18CUB_300001_SM_10006detail9transform16transform_kernelINS2_10policy_hubILb0EN4cuda3std3__45tupleIJN6thrust24THRUST_300001_SM_1000_NS6detail15normal_iteratorINSA_10device_ptrIfEEEESF_EEEE10policy1000EiNS7_10multipliesIfEESF_JPfSL_EEEvT0_iT1_T2_DpNS2_10kernel_argIT3_EE,@"STO_CUDA_ENTRY STV_DEFAULT"
_ZN3cub18CUB_300001_SM_10006detail9transform16transform_kernelINS2_10policy_hubILb0EN4cuda3std3__45tupleIJN6thrust24THRUST_300001_SM_1000_NS6detail15normal_iteratorINSA_10device_ptrIfEEEESF_EEEE10policy1000EiNS7_10multipliesIfEESF_JPfSL_EEEvT0_iT1_T2_DpNS2_10kernel_argIT3_EE:
.text._ZN3cub18CUB_300001_SM_10006detail9transform16transform_kernelINS2_10policy_hubILb0EN4cuda3std3__45tupleIJN6thrust24THRUST_300001_SM_1000_NS6detail15normal_iteratorINSA_10device_ptrIfEEEESF_EEEE10policy1000EiNS7_10multipliesIfEESF_JPfSL_EEEvT0_iT1_T2_DpNS2_10kernel_argIT3_EE:
        /* <DEDUP_REMOVED lines=60> */
.L_x_177:
[----:B-1----:R-:W-:Y:S05]  /*03c0*/  BSYNC.RECONVERGENT B0 ;  /* 0x0000000000007941 */ /* 0x002fea0003800200 */
.L_x_176:
[----:B------:R-:W1:Y:S08]  /*03d0*/  S2UR UR5, SR_CgaCtaId ;  /* 0x00000000000579c3 */ /* 0x000e700000008800 */
[----:B------:R-:W-:Y:S01]  /*03e0*/  BAR.SYNC.DEFER_BLOCKING 0x0 ;  /* 0x0000000000007b1d */ /* 0x000fe20000010000 */
[----:B------:R-:W-:-:S05]  /*03f0*/  SHF.L.U32 R0, RZ, 0x1f, RZ ;  /* 0x0000001fff007819 */ /* 0x000fca00000006ff */
[----:B------:R-:W-:Y:S02]  /*0400*/  UMOV UR4, 0x400 ;  /* 0x0000040000047882 */ /* 0x000fe40000000000 */
[----:B-1----:R-:W-:-:S12]  /*0410*/  ULEA UR4, UR5, UR4, 0x18 ;  /* 0x0000000405047291 */ /* 0x002fd8000f8ec0ff */
.L_x_178:
[----:B------:R-:W1:Y:S02]  /*0420*/  SYNCS.PHASECHK.TRANS64.TRYWAIT P0, [UR4], R0 ;  /* 0x00000000ff0075a7 */ /* 0x000e640008001104 */
[----:B-1----:R-:W-:Y:S05]  /*0430*/  @!P0 BRA `(.L_x_178) ;  /* 0xfffffffc00f88947 */ /* 0x002fea000383ffff */
[----:B------:R-:W-:Y:S05]  /*0440*/  BRA `(.L_x_179) ;  /* 0x0000001400687947 */ /* 0x000fea0003800000 */
.L_x_175:
        /* <DEDUP_REMOVED lines=61> */
.L_x_183:
[----:B------:R-:W-:Y:S01]  /*0820*/  IMAD.MOV.U32 R9, RZ, RZ, R12 ;  /* 0x000000ffff097224 */ /* 0x000fe200078e000c */
[----:B------:R-:W-:-:S07]  /*0830*/  MOV R8, 0x850 ;  /* 0x0000085000087802 */ /* 0x000fce0000000f00 */
[----:B------:R-:W-:Y:S05]  /*0840*/  CALL.REL.NOINC `($__internal_7_$__cuda_sm20_div_u64) ;  /* 0x0000001400747944 */ /* 0x000fea0003c00000 */
[----:B------:R-:W-:Y:S01]  /*0850*/  IMAD.MOV.U32 R8, RZ, RZ, R6 ;  /* 0x000000ffff087224 */ /* 0x000fe200078e0006 */
[----:B------:R-:W-:-:S07]  /*0860*/  MOV R9, R7 ;  /* 0x0000000700097202 */ /* 0x000fce0000000f00 */
.L_x_184:
[----:B------:R-:W-:Y:S05]  /*0870*/  BSYNC.RECONVERGENT B1 ;  /* 0x0000000000017941 */ /* 0x000fea0003800200 */
.L_x_182:
        /* <DEDUP_REMOVED lines=34> */
.L_x_187:
        /* <DEDUP_REMOVED lines=16> */
.L_x_186:
[----:B------:R-:W-:Y:S05]  /*0ba0*/  BSYNC.RECONVERGENT B1 ;  /* 0x0000000000017941 */ /* 0x000fea0003800200 */
.L_x_185:
        /* <DEDUP_REMOVED lines=32> */
.L_x_188:
        /* <DEDUP_REMOVED lines=29> */
.L_x_181:
[----:B------:R-:W-:Y:S05]  /*0f80*/  BSYNC.RECONVERGENT B0 ;  /* 0x0000000000007941 */ /* 0x000fea0003800200 */
.L_x_180:
        /* <DEDUP_REMOVED lines=44> */
.L_x_192:
[----:B------:R-:W-:-:S07]  /*1250*/  MOV R8, 0x1270 ;  /* 0x0000127000087802 */ /* 0x000fce0000000f00 */
[----:B------:R-:W-:Y:S05]  /*1260*/  CALL.REL.NOINC `($__internal_7_$__cuda_sm20_div_u64) ;  /* 0x0000000800ec7944 */ /* 0x000fea0003c00000 */
[----:B------:R-:W-:Y:S01]  /*1270*/  IMAD.MOV.U32 R8, RZ, RZ, R6 ;  /* 0x000000ffff087224 */ /* 0x000fe200078e0006 */
[----:B------:R-:W-:-:S07]  /*1280*/  MOV R9, R7 ;  /* 0x0000000700097202 */ /* 0x000fce0000000f00 */
.L_x_193:
[----:B------:R-:W-:Y:S05]  /*1290*/  BSYNC.RECONVERGENT B1 ;  /* 0x0000000000017941 */ /* 0x000fea0003800200 */
.L_x_191:
        /* <DEDUP_REMOVED lines=35> */
.L_x_196:
        /* <DEDUP_REMOVED lines=16> */
.L_x_195:
[----:B------:R-:W-:Y:S05]  /*15d0*/  BSYNC.RECONVERGENT B1 ;  /* 0x0000000000017941 */ /* 0x000fea0003800200 */
.L_x_194:
        /* <DEDUP_REMOVED lines=35> */
.L_x_197:
        /* <DEDUP_REMOVED lines=26> */
.L_x_190:
[----:B------:R-:W-:Y:S05]  /*19b0*/  BSYNC.RECONVERGENT B0 ;  /* 0x0000000000007941 */ /* 0x000fea0003800200 */
.L_x_189:
[----:B------:R-:W0:Y:S01]  /*19c0*/  LDGDEPBAR ;  /* 0x00000000000079af */ /* 0x000e220000000000 */
[----:B------:R-:W-:-:S04]  /*19d0*/  DEPBAR.LE SB0, 0x0 ;  /* 0x000080000000791a */ /* 0x000fc80000000000 */
[----:B------:R-:W-:Y:S06]  /*19e0*/  BAR.SYNC.DEFER_BLOCKING 0x0 ;  /* 0x0000000000007b1d */ /* 0x000fec0000010000 */
.L_x_179:
        /* <DEDUP_REMOVED lines=20> */
.L_x_199:
[----:B-1----:R-:W-:Y:S01]  /*1b30*/  LDS R7, [R6] ;  /* 0x0000000006077984 */ /* 0x002fe20000000800 */
[----:B------:R-:W-:Y:S02]  /*1b40*/  VIADD R0, R0, 0x1 ;  /* 0x0000000100007836 */ /* 0x000fe40000000000 */
[----:B------:R-:W-:Y:S01]  /*1b50*/  IMAD.U32 R2, RZ, RZ, UR4 ;  /* 0x00000004ff027e24 */ /* 0x000fe2000f8e00ff */
[----:B------:R-:W1:Y:S01]  /*1b60*/  LDS R8, [R4] ;  /* 0x0000000004087984 */ /* 0x000e620000000800 */
[----:B------:R-:W-:Y:S01]  /*1b70*/  IMAD.U32 R3, RZ, RZ, UR5 ;  /* 0x00000005ff037e24 */ /* 0x000fe2000f8e00ff */
[----:B------:R-:W-:Y:S01]  /*1b80*/  ISETP.NE.AND P0, PT, R0, RZ, PT ;  /* 0x000000ff0000720c */ /* 0x000fe20003f05270 */
[----:B------:R-:W-:-:S04]  /*1b90*/  IMAD.WIDE R2, R5, 0x4, R2 ;  /* 0x0000000405027825 */ /* 0x000fc800078e0202 */
[----:B-1----:R-:W-:-:S05]  /*1ba0*/  FMUL R7, R7, R8 ;  /* 0x0000000807077220 */ /* 0x002fca0000400000 */
[----:B------:R1:W-:Y:S03]  /*1bb0*/  STG.E desc[UR20][R2.64], R7 ;  /* 0x0000000702007986 */ /* 0x0003e6000c101914 */
[----:B------:R-:W-:Y:S05]  /*1bc0*/  @!P0 EXIT ;  /* 0x000000000000894d */ /* 0x000fea0003800000 */
[----:B------:R-:W-:Y:S01]  /*1bd0*/  IADD3 R4, PT, PT, R4, 0x200, RZ ;  /* 0x0000020004047810 */ /* 0x000fe20007ffe0ff */
[----:B------:R-:W-:Y:S02]  /*1be0*/  VIADD R6, R6, 0x200 ;  /* 0x0000020006067836 */ /* 0x000fe40000000000 */
[----:B------:R-:W-:Y:S01]  /*1bf0*/  VIADD R5, R5, 0x80 ;  /* 0x0000008005057836 */ /* 0x000fe20000000000 */
[----:B------:R-:W-:Y:S06]  /*1c00*/  BRA `(.L_x_199) ;  /* 0xfffffffc00c87947 */ /* 0x000fec000383ffff */
.L_x_198:
        /* <DEDUP_REMOVED lines=18> */
.L_x_200:
        /* <DEDUP_REMOVED lines=15> */
        .weak           $__internal_7_$__cuda_sm20_div_u64
        .type           $__internal_7_$__cuda_sm20_div_u64,@function
        .size           $__internal_7_$__cuda_sm20_div_u64,(.L_x_264 - $__internal_7_$__cuda_sm20_div_u64)
$__internal_7_$__cuda_sm20_div_u64:
        /* <DEDUP_REMOVED lines=68> */
[----:B------:R-:W-:Y:S06]  /*2260*/  RET.REL.NODEC R8 `(_ZN3cub18CUB_300001_SM_10006detail9transform16transform_kernelINS2_10policy_hubILb0EN4cuda3std3__45tupleIJN6thrust24THRUST_300001_SM_1000_NS6detail15normal_iteratorINSA_10device_ptrIfEEEESF_EEEE10policy1000EiNS7_10multipliesIfEESF_JPfSL_EEEvT0_iT1_T2_DpNS2_10kernel_argIT3_EE) ;  /* 0xffffffdc08647950 */ /* 0x000fec0003c3ffff */
.L_x_201:
        /* <DEDUP_REMOVED lines=9> */
.L_x_264:


//--------------------- .text._ZN3cub18CUB_300001_SM_10006detail9transform16transform_kernelINS2_10policy_hubILb1EN4cuda3std3__45tupleIJN6thrust24THRUST_300001_SM_1000_NS6detail15normal_iteratorINSA_10device_ptrIfEEEESF_EEEE10policy1000El13saxpy_functorSF_JPfSK_EEEvT0_iT1_T2_DpNS2_10kernel_argIT3_EE --------------------------
	.section	.text._ZN3cub18CUB_300001_SM_10006detail9transform16transform_kernelINS2_10policy_hubILb1EN4cuda3std3__45tupleIJN6thrust24THRUST_300001_SM_1000_NS6detail15normal_iteratorINSA_10device_ptrIfEEEESF_EEEE10policy1000El13saxpy_functorSF_JPfSK_EEEvT0_iT1_T2_DpNS2_10kernel_argIT3_EE,"ax",@progbits
	.align	128
        .global         _ZN3cub18CUB_300001_SM_10006detail9transform16transform_kernelINS2_10policy_hubILb1EN4cuda3std3__45tupleIJN6thrust24THRUST_300001_SM_1000_NS6detail15normal_iteratorINSA_10device_ptrIfEEEESF_EEEE10policy1000El13saxpy_functorSF_JPfSK_EEEvT0_iT1_T2_DpNS2_10kernel_argIT3_EE
        .type           _ZN3cub18CUB_300001_SM_10006detail9transform16transform_kernelINS2_10policy_hubILb1EN4cuda3std3__45tupleIJN6thrust24THRUST_300001_SM_1000_NS6detail15normal_iteratorINSA_10device_ptrIfEEEESF_EEEE10policy1000El13saxpy_functorSF_JPfSK_EEEvT0_iT1_T2_DpNS2_10kernel_argIT3_EE,@function
        .size           _ZN3cub18CUB_300001_SM_10006detail9transform16transform_kernelINS2_10policy_hubILb1EN4cuda3std3__45tupleIJN6thrust24THRUST_300001_SM_1000_NS6detail15normal_iteratorINSA_10device_ptrIfEEEESF_EEEE10policy1000El13saxpy_functorSF_JPfSK_EEEvT0_iT1_T2_DpNS2_10kernel_argIT3_EE,(.L_x_273 - _ZN3cub18CUB_300001_SM_10006detail9transform16transform_kernelINS2_10policy_hubILb1EN4cuda3std3__45tupleIJN6thrust24THRUST_300001_SM_1000_NS6detail15normal_iteratorINSA_10device_ptrIfEEEESF_EEEE10policy1000El13saxpy_functorSF_JPfSK_EEEvT0_iT1_T2_DpNS2_10kernel_argIT3_EE)
        .other          _ZN3cub18CUB_300001_SM_10006detail9transform16transform_kernelINS2_10policy_hubILb1EN4cuda3std3__45tupleIJN6thrust24THRUST_300001_SM_1000_NS6detail15normal_iteratorINSA_10device_ptrIfEEEESF_EEEE10policy1000El13saxpy_functorSF_JPfSK_EEEvT0_iT1_T2_DpNS2_10kernel_argIT3_EE,@"STO_CUDA_ENTRY STV_DEFAULT"
_ZN3cub18CUB_300001_SM_10006detail9transform16transform_kernelINS2_10policy_hubILb1EN4cuda3std3__45tupleIJN6thrust24THRUST_300001_SM_1000_NS6detail15normal_iteratorINSA_10device_ptrIfEEEESF_EEEE10policy1000El13saxpy_functorSF_JPfSK_EEEvT0_iT1_T2_DpNS2_10kernel_argIT3_EE:
.text._ZN3cub18CUB_300001_SM_10006detail9transform16transform_kernelINS2_10policy_hubILb1EN4cuda3std3__45tupleIJN6thrust24THRUST_300001_SM_1000_NS6detail15normal_iteratorINSA_10device_ptrIfEEEESF_EEEE10policy1000El13saxpy_functorSF_JPfSK_EEEvT0_iT1_T2_DpNS2_10kernel_argIT3_EE:
[----:B------:R-:W-:Y:S08]  /*0000*/  LDC R1, c[0x0][0x37c] ;  /* 0x0000df00ff017b82 */ /* 0x000ff00000000800 */
[----:B------:R-:W0:Y:S01]  /*0010*/  LDC R10, c[0x0][0x388] ;  /* 0x0000e200ff0a7b82 */ /* 0x000e220000000800 */
[----:B------:R-:W1:Y:S01]  /*0020*/  LDCU.64 UR4, c[0x0][0x380] ;  /* 0x00007000ff0477ac */ /* 0x000e620008000a00 */
[----:B------:R-:W2:Y:S01]  /*0030*/  S2R R7, SR_TID.X ;  /* 0x0000000000077919 */ /* 0x000ea20000002100 */
[----:B------:R-:W-:Y:S05]  /*0040*/  BSSY.RECONVERGENT B0, `(.L_x_202) ;  /* 0x0000029000007945 */ /* 0x000fea0003800200 */
[----:B------:R-:W3:Y:S01]  /*0050*/  S2UR UR12, SR_CTAID.X ;  /* 0x00000000000c79c3 */ /* 0x000ee20000002500 */
[----:B0-----:R-:W-:-:S04]  /*0060*/  SHF.L.U32 R5, R10, 0x7, RZ ;  /* 0x000000070a057819 */ /* 0x001fc800000006ff */
[----:B------:R-:W-:Y:S01]  /*0070*/  SHF.R.S32.HI R0, RZ, 0x1f, R5 ;  /* 0x0000001fff007819 */ /* 0x000fe20000011405 */
[----:B---3--:R-:W-:-:S04]  /*0080*/  IMAD.WIDE.U32 R2, R5, UR12, RZ ;  /* 0x0000000c05027c25 */ /* 0x008fc8000f8e00ff */
[----:B------:R-:W-:Y:S01]  /*0090*/  IMAD R9, R0, UR12, RZ ;  /* 0x0000000c00097c24 */ /* 0x000fe2000f8e02ff */
[----:B-1----:R-:W-:-:S03]  /*00a0*/  IADD3 R4, P1, PT, -R2, UR4, RZ ;  /* 0x0000000402047c10 */ /* 0x002fc6000ff3e1ff */
[----:B------:R-:W-:Y:S01]  /*00b0*/  IMAD.IADD R9, R3, 0x1, R9 ;  /* 0x0000000103097824 */ /* 0x000fe200078e0209 */
[----:B------:R-:W-:-:S04]  /*00c0*/  ISETP.LT.U32.AND P0, PT, R4, R5, PT ;  /* 0x000000050400720c */ /* 0x000fc80003f01070 */
[----:B------:R-:W-:-:S04]  /*00d0*/  IADD3.X R11, PT, PT, ~R9, UR5, RZ, P1, !PT ;  /* 0x00000005090b7c10 */ /* 0x000fc80008ffe5ff */
[----:B------:R-:W-:Y:S02]  /*00e0*/  ISETP.LT.AND.EX P0, PT, R11, R0, PT, P0 ;  /* 0x000000000b00720c */ /* 0x000fe40003f01300 */
[----:B--2---:R-:W-:Y:S02]  /*00f0*/  SHF.L.U32 R11, R7, 0x7, RZ ;  /* 0x00000007070b7819 */ /* 0x004fe400000006ff */
[----:B------:R-:W-:-:S05]  /*0100*/  SEL R0, R4, R5, P0 ;  /* 0x0000000504007207 */ /* 0x000fca0000000000 */
[----:B------:R-:W-:-:S05]  /*0110*/  IMAD.SHL.U32 R4, R0, 0x4, RZ ;  /* 0x0000000400047824 */ /* 0x000fca00078e00ff */
[----:B------:R-:W-:-:S13]  /*0120*/  ISETP.GE.AND P0, PT, R11, R4, PT ;  /* 0x000000040b00720c */ /* 0x000fda0003f06270 */
[----:B------:R-:W-:Y:S05]  /*0130*/  @P0 BRA `(.L_x_203) ;  /* 0x0000000000640947 */ /* 0x000fea0003800000 */
[----:B------:R-:W0:Y:S01]  /*0140*/  LDCU.64 UR4, c[0x0][0x398] ;  /* 0x00007300ff0477ac */ /* 0x000e220008000a00 */
[C---:B------:R-:W-:Y:S01]  /*0150*/  SHF.L.U32 R6, R2.reuse, 0x2, RZ ;  /* 0x0000000202067819 */ /* 0x040fe200000006ff */
[----:B------:R-:W-:Y:S01]  /*0160*/  BSSY.RECONVERGENT B1, `(.L_x_204) ;  /* 0x000000c000017945 */ /* 0x000fe20003800200 */
[----:B------:R-:W-:Y:S01]  /*0170*/  SHF.L.U64.HI R8, R2, 0x2, R9 ;  /* 0x0000000202087819 */ /* 0x000fe20000010209 */
[----:B------:R-:W-:Y:S01]  /*0180*/  IMAD.MOV.U32 R15, RZ, RZ, R11 ;  /* 0x000000ffff0f7224 */ /* 0x000fe200078e000b */
[----:B0-----:R-:W-:-:S04]  /*0190*/  IADD3 R12, P0, PT, R6, UR4, RZ ;  /* 0x00000004060c7c10 */ /* 0x001fc8000ff1e0ff */
[----:B------:R-:W-:-:S03]  /*01a0*/  IADD3.X R13, PT, PT, R8, UR5, RZ, P0, !PT ;  /* 0x00000005080d7c10 */ /* 0x000fc600087fe4ff */
[----:B------:R-:W-:-:S07]  /*01b0*/  IMAD.WIDE.U32 R12, R7, 0x80, R12 ;  /* 0x00000080070c7825 */ /* 0x000fce00078e000c */
.L_x_205:
[----:B------:R-:W-:Y:S01]  /*01c0*/  IADD3 R15, PT, PT, R15, 0x4000, RZ ;  /* 0x000040000f0f7810 */ /* 0x000fe20007ffe0ff */
[----:B------:R0:W-:Y:S03]  /*01d0*/  CCTL.E.PF2 [R12] ;  /* 0x000000000c00798f */ /* 0x0001e60000800100 */
[----:B------:R-:W-:Y:S02]  /*01e0*/  ISETP.GE.AND P0, PT, R15, R4, PT ;  /* 0x000000040f00720c */ /* 0x000fe40003f06270 */
[----:B0-----:R-:W-:-:S05]  /*01f0*/  IADD3 R12, P1, PT, R12, 0x4000, RZ ;  /* 0x000040000c0c7810 */ /* 0x001fca0007f3e0ff */
[----:B------:R-:W-:-:S06]  /*0200*/  IMAD.X R13, RZ, RZ, R13, P1 ;  /* 0x000000ffff0d7224 */ /* 0x000fcc00008e060d */
[----:B------:R-:W-:Y:S05]  /*0210*/  @!P0 BRA `(.L_x_205) ;  /* 0xfffffffc00e88947 */ /* 0x000fea000383ffff */
[----:B------:R-:W-:Y:S05]  /*0220*/  BSYNC.RECONVERGENT B1 ;  /* 0x0000000000017941 */ /* 0x000fea0003800200 */
.L_x_204:
[----:B------:R-:W0:Y:S02]  /*0230*/  LDCU.64 UR4, c[0x0][0x3a8] ;  /* 0x00007500ff0477ac */ /* 0x000e240008000a00 */
[----:B0-----:R-:W-:-:S04]  /*0240*/  IADD3 R12, P0, PT, R6, UR4, RZ ;  /* 0x00000004060c7c10 */ /* 0x001fc8000ff1e0ff */
[----:B------:R-:W-:-:S03]  /*0250*/  IADD3.X R13, PT, PT, R8, UR5, RZ, P0, !PT ;  /* 0x00000005080d7c10 */ /* 0x000fc600087fe4ff */
[----:B------:R-:W-:-:S07]  /*0260*/  IMAD.WIDE.U32 R12, R7, 0x80, R12 ;  /* 0x00000080070c7825 */ /* 0x000fce00078e000c */
.L_x_206:
[----:B------:R-:W-:Y:S01]  /*0270*/  IADD3 R11, PT, PT, R11, 0x4000, RZ ;  /* 0x000040000b0b7810 */ /* 0x000fe20007ffe0ff */
[----:B------:R0:W-:Y:S03]  /*0280*/  CCTL.E.PF2 [R12] ;  /* 0x000000000c00798f */ /* 0x0001e60000800100 */
[----:B------:R-:W-:Y:S02]  /*0290*/  ISETP.GE.AND P0, PT, R11, R4, PT ;  /* 0x000000040b00720c */ /* 0x000fe40003f06270 */
[----:B0-----:R-:W-:-:S05]  /*02a0*/  IADD3 R12, P1, PT, R12, 0x4000, RZ ;  /* 0x000040000c0c7810 */ /* 0x001fca0007f3e0ff */
[----:B------:R-:W-:-:S06]  /*02b0*/  IMAD.X R13, RZ, RZ, R13, P1 ;  /* 0x000000ffff0d7224 */ /* 0x000fcc00008e060d */
[----:B------:R-:W-:Y:S05]  /*02c0*/  @!P0 BRA `(.L_x_206) ;  /* 0xfffffffc00e88947 */ /* 0x000fea000383ffff */
.L_x_203:
[----:B------:R-:W-:Y:S05]  /*02d0*/  BSYNC.RECONVERGENT B0 ;  /* 0x0000000000007941 */ /* 0x000fea0003800200 */
.L_x_202:
[----:B------:R-:W0:Y:S01]  /*02e0*/  LDCU.128 UR8, c[0x0][0x390] ;  /* 0x00007200ff0877ac */ /* 0x000e220008000c00 */
[----:B------:R-:W-:Y:S02]  /*02f0*/  ISETP.NE.AND P0, PT, R5, R0, PT ;  /* 0x000000000500720c */ /* 0x000fe40003f05270 */
[C---:B------:R-:W-:Y:S01]  /*0300*/  SHF.L.U32 R8, R2.reuse, 0x2, RZ ;  /* 0x0000000202087819 */ /* 0x040fe200000006ff */
[----:B------:R-:W1:Y:S01]  /*0310*/  LDCU.64 UR6, c[0x0][0x3a8] ;  /* 0x00007500ff0677ac */ /* 0x000e620008000a00 */
[----:B------:R-:W-:Y:S02]  /*0320*/  SHF.L.U64.HI R9, R2, 0x2, R9 ;  /* 0x0000000202097819 */ /* 0x000fe40000010209 */
[C---:B------:R-:W-:Y:S01]  /*0330*/  R2UR UR13, R8.reuse ;  /* 0x00000000080d72ca */ /* 0x040fe200000e0000 */
[----:B------:R-:W2:Y:S01]  /*0340*/  LDCU.64 UR14, c[0x0][0x358] ;  /* 0x00006b00ff0e77ac */ /* 0x000ea20008000a00 */
[----:B------:R-:W-:Y:S02]  /*0350*/  R2UR UR16, R9 ;  /* 0x00000000091072ca */ /* 0x000fe400000e0000 */
[----:B0-----:R-:W-:-:S02]  /*0360*/  IADD3 R4, P2, PT, R8, UR10, RZ ;  /* 0x0000000a08047c10 */ /* 0x001fc4000ff5e0ff */
[C---:B-1----:R-:W-:Y:S02]  /*0370*/  IADD3 R2, P3, PT, R8.reuse, UR6, RZ ;  /* 0x0000000608027c10 */ /* 0x042fe4000ff7e0ff */
[----:B------:R-:W-:Y:S02]  /*0380*/  IADD3 R8, P1, PT, R8, UR8, RZ ;  /* 0x0000000808087c10 */ /* 0x000fe4000ff3e0ff */
[C---:B------:R-:W-:Y:S02]  /*0390*/  IADD3.X R5, PT, PT, R9.reuse, UR11, RZ, P2, !PT ;  /* 0x0000000b09057c10 */ /* 0x040fe400097fe4ff */
[C---:B------:R-:W-:Y:S02]  /*03a0*/  IADD3.X R3, PT, PT, R9.reuse, UR7, RZ, P3, !PT ;  /* 0x0000000709037c10 */ /* 0x040fe40009ffe4ff */
[----:B------:R-:W-:Y:S01]  /*03b0*/  IADD3.X R9, PT, PT, R9, UR9, RZ, P1, !PT ;  /* 0x0000000909097c10 */ /* 0x000fe20008ffe4ff */
[----:B--2---:R-:W-:Y:S06]  /*03c0*/  @!P0 BRA `(.L_x_207) ;  /* 0x0000000c00888947 */ /* 0x004fec0003800000 */
[----:B------:R-:W-:-:S13]  /*03d0*/  ISETP.GE.AND P0, PT, R10, 0x1, PT ;  /* 0x000000010a00780c */ /* 0x000fda0003f06270 */
[----:B------:R-:W-:Y:S05]  /*03e0*/  @!P0 EXIT ;  /* 0x000000000000894d */ /* 0x000fea0003800000 */
[C---:B------:R-:W-:Y:S01]  /*03f0*/  ISETP.GE.U32.AND P0, PT, R10.reuse, 0x8, PT ;  /* 0x000000080a00780c */ /* 0x040fe20003f06070 */
[----:B------:R-:W-:Y:S01]  /*0400*/  IMAD.MOV.U32 R6, RZ, RZ, RZ ;  /* 0x000000ffff067224 */ /* 0x000fe200078e00ff */
[----:B------:R-:W-:-:S11]  /*0410*/  LOP3.LUT R20, R10, 0x7, RZ, 0xc0, !PT ;  /* 0x000000070a147812 */ /* 0x000fd600078ec0ff */
[----:B------:R-:W-:Y:S05]  /*0420*/  @!P0 BRA `(.L_x_208) ;  /* 0x0000000800148947 */ /* 0x000fea0003800000 */
[----:B------:R-:W-:-:S13]  /*0430*/  ISETP.GE.AND P0, PT, R7, R0, PT ;  /* 0x000000000700720c */ /* 0x000fda0003f06270 */
[C---:B------:R-:W-:Y:S01]  /*0440*/  @!P0 IMAD.WIDE.U32 R16, R7.reuse, 0x4, R4 ;  /* 0x0000000407108825 */ /* 0x040fe200078e0004 */
[----:B------:R-:W0:Y:S03]  /*0450*/  @!P0 LDC R11, c[0x0][0x38c] ;  /* 0x0000e300ff0b8b82 */ /* 0x000e260000000800 */
[C---:B------:R-:W-:Y:S02]  /*0460*/  @!P0 IMAD.WIDE.U32 R22, R7.reuse, 0x4, R2 ;  /* 0x0000000407168825 */ /* 0x040fe400078e0002 */
[----:B------:R-:W0:Y:S04]  /*0470*/  @!P0 LDG.E R16, desc[UR14][R16.64] ;  /* 0x0000000e10108981 */ /* 0x000e28000c1e1900 */
[----:B------:R1:W0:Y:S01]  /*0480*/  @!P0 LDG.E R23, desc[UR14][R22.64] ;  /* 0x0000000e16178981 */ /* 0x000222000c1e1900 */
[C---:B------:R-:W-:Y:S01]  /*0490*/  IADD3 R21, PT, PT, R7.reuse, 0x80, RZ ;  /* 0x0000008007157810 */ /* 0x040fe20007ffe0ff */
[----:B------:R-:W-:-:S03]  /*04a0*/  @!P0 IMAD.WIDE.U32 R18, R7, 0x4, R8 ;  /* 0x0000000407128825 */ /* 0x000fc600078e0008 */
[C---:B------:R-:W-:Y:S01]  /*04b0*/  ISETP.GE.AND P1, PT, R21.reuse, R0, PT ;  /* 0x000000001500720c */ /* 0x040fe20003f26270 */
[----:B------:R-:W-:-:S04]  /*04c0*/  IMAD.WIDE R14, R21, 0x4, R4 ;  /* 0x00000004150e7825 */ /* 0x000fc800078e0204 */
[----:B------:R-:W-:-:S08]  /*04d0*/  IMAD.WIDE R12, R21, 0x4, R2 ;  /* 0x00000004150c7825 */ /* 0x000fd000078e0202 */
[----:B-1----:R-:W1:Y:S01]  /*04e0*/  @!P1 LDC R22, c[0x0][0x38c] ;  /* 0x0000e300ff169b82 */ /* 0x002e620000000800 */
[----:B0-----:R-:W-:-:S05]  /*04f0*/  @!P0 FFMA R11, R16, R11, R23 ;  /* 0x0000000b100b8223 */ /* 0x001fca0000000017 */
[----:B------:R0:W-:Y:S04]  /*0500*/  @!P0 STG.E desc[UR14][R18.64], R11 ;  /* 0x0000000b12008986 */ /* 0x0001e8000c10190e */
[----:B------:R-:W1:Y:S04]  /*0510*/  @!P1 LDG.E R6, desc[UR14][R14.64] ;  /* 0x0000000e0e069981 */ /* 0x000e68000c1e1900 */
[----:B------:R-:W1:Y:S01]  /*0520*/  @!P1 LDG.E R25, desc[UR14][R12.64] ;  /* 0x0000000e0c199981 */ /* 0x000e62000c1e1900 */
[----:B------:R-:W-:-:S05]  /*0530*/  VIADD R17, R7, 0x100 ;  /* 0x0000010007117836 */ /* 0x000fca0000000000 */
[----:B------:R-:W-:Y:S01]  /*0540*/  ISETP.GE.AND P0, PT, R17, R0, PT ;  /* 0x000000001100720c */ /* 0x000fe20003f06270 */
[----:B------:R-:W-:-:S12]  /*0550*/  IMAD.WIDE R16, R21, 0x4, R8 ;  /* 0x0000000415107825 */ /* 0x000fd800078e0208 */
[----:B0-----:R-:W0:Y:S01]  /*0560*/  @!P0 LDC R18, c[0x0][0x38c] ;  /* 0x0000e300ff128b82 */ /* 0x001e220000000800 */
[----:B-1----:R-:W-:-:S05]  /*0570*/  @!P1 FFMA R25, R6, R22, R25 ;  /* 0x0000001606199223 */ /* 0x002fca0000000019 */
[----:B------:R-:W-:Y:S04]  /*0580*/  @!P1 STG.E desc[UR14][R16.64], R25 ;  /* 0x0000001910009986 */ /* 0x000fe8000c10190e */
[----:B------:R-:W0:Y:S04]  /*0590*/  @!P0 LDG.E R6, desc[UR14][R14.64+0x200] ;  /* 0x0002000e0e068981 */ /* 0x000e28000c1e1900 */
[----:B------:R-:W0:Y:S01]  /*05a0*/  @!P0 LDG.E R21, desc[UR14][R12.64+0x200] ;  /* 0x0002000e0c158981 */ /* 0x000e22000c1e1900 */
[----:B------:R-:W-:-:S04]  /*05b0*/  IADD3 R11, PT, PT, R7, 0x180, RZ ;  /* 0x00000180070b7810 */ /* 0x000fc80007ffe0ff */
[----:B------:R-:W-:Y:S01]  /*05c0*/  ISETP.GE.AND P1, PT, R11, R0, PT ;  /* 0x000000000b00720c */ /* 0x000fe20003f26270 */
[----:B------:R-:W-:Y:S02]  /*05d0*/  VIADD R19, R7, 0x200 ;  /* 0x0000020007137836 */ /* 0x000fe40000000000 */
[----:B0-----:R-:W-:-:S10]  /*05e0*/  @!P0 FFMA R21, R6, R18, R21 ;  /* 0x0000001206158223 */ /* 0x001fd40000000015 */
[----:B------:R-:W0:Y:S01]  /*05f0*/  @!P1 LDC R18, c[0x0][0x38c] ;  /* 0x0000e300ff129b82 */ /* 0x000e220000000800 */
[----:B------:R1:W-:Y:S04]  /*0600*/  @!P0 STG.E desc[UR14][R16.64+0x200], R21 ;  /* 0x0002001510008986 */ /* 0x0003e8000c10190e */
[----:B------:R-:W0:Y:S04]  /*0610*/  @!P1 LDG.E R6, desc[UR14][R14.64+0x400] ;  /* 0x0004000e0e069981 */ /* 0x000e28000c1e1900 */
[----:B------:R-:W0:Y:S01]  /*0620*/  @!P1 LDG.E R11, desc[UR14][R12.64+0x400] ;  /* 0x0004000e0c0b9981 */ /* 0x000e22000c1e1900 */
[----:B------:R-:W-:-:S02]  /*0630*/  ISETP.GE.AND P0, PT, R19, R0, PT ;  /* 0x000000001300720c */ /* 0x000fc40003f06270 */
[----:B-1----:R-:W-:Y:S01]  /*0640*/  IADD3 R21, PT, PT, R7, 0x280, RZ ;  /* 0x0000028007157810 */ /* 0x002fe20007ffe0ff */
[----:B0-----:R-:W-:-:S10]  /*0650*/  @!P1 FFMA R11, R6, R18, R11 ;  /* 0x00000012060b9223 */ /* 0x001fd4000000000b */
[----:B------:R-:W0:Y:S01]  /*0660*/  @!P0 LDC R18, c[0x0][0x38c] ;  /* 0x0000e300ff128b82 */ /* 0x000e220000000800 */
[----:B------:R1:W-:Y:S04]  /*0670*/  @!P1 STG.E desc[UR14][R16.64+0x400], R11 ;  /* 0x0004000b10009986 */ /* 0x0003e8000c10190e */
[----:B------:R-:W0:Y:S04]  /*0680*/  @!P0 LDG.E R6, desc[UR14][R14.64+0x600] ;  /* 0x0006000e0e068981 */ /* 0x000e28000c1e1900 */
[----:B------:R-:W0:Y:S01]  /*0690*/  @!P0 LDG.E R19, desc[UR14][R12.64+0x600] ;  /* 0x0006000e0c138981 */ /* 0x000e22000c1e1900 */
[----:B------:R-:W-:Y:S01]  /*06a0*/  ISETP.GE.AND P1, PT, R21, R0, PT ;  /* 0x000000001500720c */ /* 0x000fe20003f26270 */
[----:B-1----:R-:W-:-:S02]  /*06b0*/  VIADD R11, R7, 0x300 ;  /* 0x00000300070b7836 */ /* 0x002fc40000000000 */
        /* <DEDUP_REMOVED lines=13> */
[----:B0-----:R-:W-:-:S12]  /*0790*/  @!P0 FFMA R11, R6, R18, R11 ;  /* 0x00000012060b8223 */ /* 0x001fd8000000000b */
[----:B------:R-:W0:Y:S01]  /*07a0*/  @!P1 LDC R18, c[0x0][0x38c] ;  /* 0x0000e300ff129b82 */ /* 0x000e220000000800 */
[----:B------:R1:W-:Y:S04]  /*07b0*/  @!P0 STG.E desc[UR14][R16.64+0xa00], R11 ;  /* 0x000a000b10008986 */ /* 0x0003e8000c10190e */
[----:B------:R-:W0:Y:S04]  /*07c0*/  @!P1 LDG.E R6, desc[UR14][R14.64+0xc00] ;  /* 0x000c000e0e069981 */ /* 0x000e28000c1e1900 */
[----:B------:R-:W0:Y:S02]  /*07d0*/  @!P1 LDG.E R19, desc[UR14][R12.64+0xc00] ;  /* 0x000c000e0c139981 */ /* 0x000e24000c1e1900 */
[----:B0-----:R-:W-:Y:S01]  /*07e0*/  @!P1 FFMA R19, R6, R18, R19 ;  /* 0x0000001206139223 */ /* 0x001fe20000000013 */
[----:B------:R-:W-:-:S04]  /*07f0*/  LOP3.LUT R6, R10, 0x7ffffff8, RZ, 0xc0, !PT ;  /* 0x7ffffff80a067812 */ /* 0x000fc800078ec0ff */
[----:B------:R1:W-:Y:S01]  /*0800*/  @!P1 STG.E desc[UR14][R16.64+0xc00], R19 ;  /* 0x000c001310009986 */ /* 0x0003e2000c10190e */
[----:B------:R-:W-:-:S13]  /*0810*/  ISETP.NE.AND P0, PT, R6, 0x8, PT ;  /* 0x000000080600780c */ /* 0x000fda0003f05270 */
[----:B-1----:R-:W-:Y:S05]  /*0820*/  @!P0 BRA `(.L_x_208) ;  /* 0x0000000400148947 */ /* 0x002fea0003800000 */
[----:B------:R-:W-:Y:S01]  /*0830*/  IMAD.MOV.U32 R16, RZ, RZ, 0x8 ;  /* 0x00000008ff107424 */ /* 0x000fe200078e00ff */
[----:B------:R-:W0:Y:S06]  /*0840*/  LDCU UR4, c[0x0][0x38c] ;  /* 0x00007180ff0477ac */ /* 0x000e2c0008000800 */
.L_x_211:
[----:B-1----:R-:W-:-:S04]  /*0850*/  LEA R17, R16, R7, 0x7 ;  /* 0x0000000710117211 */ /* 0x002fc800078e38ff */
[----:B------:R-:W-:-:S13]  /*0860*/  ISETP.GE.AND P0, PT, R17, R0, PT ;  /* 0x000000001100720c */ /* 0x000fda0003f06270 */
[C---:B------:R-:W-:Y:S01]  /*0870*/  @!P0 IMAD.WIDE.U32 R10, R17.reuse, 0x4, R4 ;  /* 0x00000004110a8825 */ /* 0x040fe200078e0004 */
[----:B------:R-:W1:Y:S03]  /*0880*/  @!P0 LDC R27, c[0x0][0x38c] ;  /* 0x0000e300ff1b8b82 */ /* 0x000e660000000800 */
[C---:B------:R-:W-:Y:S02]  /*0890*/  @!P0 IMAD.WIDE.U32 R22, R17.reuse, 0x4, R2 ;  /* 0x0000000411168825 */ /* 0x040fe400078e0002 */
[----:B------:R-:W1:Y:S04]  /*08a0*/  @!P0 LDG.E R10, desc[UR14][R10.64] ;  /* 0x0000000e0a0a8981 */ /* 0x000e68000c1e1900 */
[----:B------:R2:W1:Y:S01]  /*08b0*/  @!P0 LDG.E R23, desc[UR14][R22.64] ;  /* 0x0000000e16178981 */ /* 0x000462000c1e1900 */
[----:B------:R-:W-:-:S02]  /*08c0*/  VIADD R25, R17, 0x80 ;  /* 0x0000008011197836 */ /* 0x000fc40000000000 */
[----:B------:R-:W-:-:S03]  /*08d0*/  @!P0 IMAD.WIDE.U32 R18, R17, 0x4, R8 ;  /* 0x0000000411128825 */ /* 0x000fc600078e0008 */
[C---:B------:R-:W-:Y:S01]  /*08e0*/  ISETP.GE.AND P1, PT, R25.reuse, R0, PT ;  /* 0x000000001900720c */ /* 0x040fe20003f26270 */
[----:B------:R-:W-:-:S04]  /*08f0*/  IMAD.WIDE R14, R25, 0x4, R4 ;  /* 0x00000004190e7825 */ /* 0x000fc800078e0204 */
[----:B------:R-:W-:-:S08]  /*0900*/  IMAD.WIDE R12, R25, 0x4, R2 ;  /* 0x00000004190c7825 */ /* 0x000fd000078e0202 */
[----:B--2---:R-:W2:Y:S01]  /*0910*/  @!P1 LDC R22, c[0x0][0x38c] ;  /* 0x0000e300ff169b82 */ /* 0x004ea20000000800 */
[----:B-1----:R-:W-:-:S05]  /*0920*/  @!P0 FFMA R27, R10, R27, R23 ;  /* 0x0000001b0a1b8223 */ /* 0x002fca0000000017 */
[----:B------:R1:W-:Y:S04]  /*0930*/  @!P0 STG.E desc[UR14][R18.64], R27 ;  /* 0x0000001b12008986 */ /* 0x0003e8000c10190e */
[----:B------:R-:W2:Y:S04]  /*0940*/  @!P1 LDG.E R21, desc[UR14][R14.64] ;  /* 0x0000000e0e159981 */ /* 0x000ea8000c1e1900 */
[----:B------:R-:W2:Y:S01]  /*0950*/  @!P1 LDG.E R24, desc[UR14][R12.64] ;  /* 0x0000000e0c189981 */ /* 0x000ea2000c1e1900 */
[----:B------:R-:W-:-:S04]  /*0960*/  IADD3 R11, PT, PT, R17, 0x100, RZ ;  /* 0x00000100110b7810 */ /* 0x000fc80007ffe0ff */
[----:B------:R-:W-:Y:S01]  /*0970*/  ISETP.GE.AND P0, PT, R11, R0, PT ;  /* 0x000000000b00720c */ /* 0x000fe20003f06270 */
[----:B------:R-:W-:-:S12]  /*0980*/  IMAD.WIDE R10, R25, 0x4, R8 ;  /* 0x00000004190a7825 */ /* 0x000fd800078e0208 */
[----:B------:R-:W3:Y:S01]  /*0990*/  @!P0 LDC R23, c[0x0][0x38c] ;  /* 0x0000e300ff178b82 */ /* 0x000ee20000000800 */
[----:B--2---:R-:W-:-:S05]  /*09a0*/  @!P1 FFMA R25, R21, R22, R24 ;  /* 0x0000001615199223 */ /* 0x004fca0000000018 */
[----:B------:R2:W-:Y:S04]  /*09b0*/  @!P1 STG.E desc[UR14][R10.64], R25 ;  /* 0x000000190a009986 */ /* 0x0005e8000c10190e */
[----:B------:R-:W3:Y:S04]  /*09c0*/  @!P0 LDG.E R21, desc[UR14][R14.64+0x200] ;  /* 0x0002000e0e158981 */ /* 0x000ee8000c1e1900 */
[----:B------:R-:W3:Y:S01]  /*09d0*/  @!P0 LDG.E R22, desc[UR14][R12.64+0x200] ;  /* 0x0002000e0c168981 */ /* 0x000ee2000c1e1900 */
[----:B-1----:R-:W-:-:S05]  /*09e0*/  VIADD R19, R17, 0x180 ;  /* 0x0000018011137836 */ /* 0x002fca0000000000 */
[----:B------:R-:W-:Y:S01]  /*09f0*/  ISETP.GE.AND P1, PT, R19, R0, PT ;  /* 0x000000001300720c */ /* 0x000fe20003f26270 */
[----:B---3--:R-:W-:-:S12]  /*0a00*/  @!P0 FFMA R23, R21, R23, R22 ;  /* 0x0000001715178223 */ /* 0x008fd80000000016 */
[----:B------:R-:W2:Y:S01]  /*0a10*/  @!P1 LDC R22, c[0x0][0x38c] ;  /* 0x0000e300ff169b82 */ /* 0x000ea20000000800 */
[----:B------:R1:W-:Y:S04]  /*0a20*/  @!P0 STG.E desc[UR14][R10.64+0x200], R23 ;  /* 0x000200170a008986 */ /* 0x0003e8000c10190e */
[----:B------:R-:W2:Y:S04]  /*0a30*/  @!P1 LDG.E R18, desc[UR14][R14.64+0x400] ;  /* 0x0004000e0e129981 */ /* 0x000ea8000c1e1900 */
[----:B------:R-:W2:Y:S01]  /*0a40*/  @!P1 LDG.E R21, desc[UR14][R12.64+0x400] ;  /* 0x0004000e0c159981 */ /* 0x000ea2000c1e1900 */
[----:B------:R-:W-:-:S04]  /*0a50*/  IADD3 R19, PT, PT, R17, 0x200, RZ ;  /* 0x0000020011137810 */ /* 0x000fc80007ffe0ff */
[----:B------:R-:W-:Y:S01]  /*0a60*/  ISETP.GE.AND P0, PT, R19, R0, PT ;  /* 0x000000001300720c */ /* 0x000fe20003f06270 */
[----:B------:R-:W-:Y:S02]  /*0a70*/  VIADD R19, R17, 0x280 ;  /* 0x0000028011137836 */ /* 0x000fe40000000000 */
[----:B--2---:R-:W-:-:S10]  /*0a80*/  @!P1 FFMA R25, R18, R22, R21 ;  /* 0x0000001612199223 */ /* 0x004fd40000000015 */
[----:B------:R-:W1:Y:S01]  /*0a90*/  @!P0 LDC R22, c[0x0][0x38c] ;  /* 0x0000e300ff168b82 */ /* 0x000e620000000800 */
[----:B------:R2:W-:Y:S04]  /*0aa0*/  @!P1 STG.E desc[UR14][R10.64+0x400], R25 ;  /* 0x000400190a009986 */ /* 0x0005e8000c10190e */
[----:B------:R-:W1:Y:S04]  /*0ab0*/  @!P0 LDG.E R18, desc[UR14][R14.64+0x600] ;  /* 0x0006000e0e128981 */ /* 0x000e68000c1e1900 */
[----:B------:R-:W1:Y:S01]  /*0ac0*/  @!P0 LDG.E R21, desc[UR14][R12.64+0x600] ;  /* 0x0006000e0c158981 */ /* 0x000e62000c1e1900 */
[----:B------:R-:W-:-:S02]  /*0ad0*/  ISETP.GE.AND P1, PT, R19, R0, PT ;  /* 0x000000001300720c */ /* 0x000fc40003f26270 */
[----:B------:R-:W-:Y:S01]  /*0ae0*/  IADD3 R19, PT, PT, R17, 0x300, RZ ;  /* 0x0000030011137810 */ /* 0x000fe20007ffe0ff */
[----:B-1----:R-:W-:-:S10]  /*0af0*/  @!P0 FFMA R23, R18, R22, R21 ;  /* 0x0000001612178223 */ /* 0x002fd40000000015 */
[----:B------:R-:W1:Y:S01]  /*0b00*/  @!P1 LDC R22, c[0x0][0x38c] ;  /* 0x0000e300ff169b82 */ /* 0x000e620000000800 */
[----:B------:R2:W-:Y:S04]  /*0b10*/  @!P0 STG.E desc[UR14][R10.64+0x600], R23 ;  /* 0x000600170a008986 */ /* 0x0005e8000c10190e */
[----:B------:R-:W1:Y:S04]  /*0b20*/  @!P1 LDG.E R18, desc[UR14][R14.64+0x800] ;  /* 0x0008000e0e129981 */ /* 0x000e68000c1e1900 */
[----:B------:R-:W1:Y:S01]  /*0b30*/  @!P1 LDG.E R21, desc[UR14][R12.64+0x800] ;  /* 0x0008000e0c159981 */ /* 0x000e62000c1e1900 */
[----:B------:R-:W-:Y:S01]  /*0b40*/  ISETP.GE.AND P0, PT, R19, R0, PT ;  /* 0x000000001300720c */ /* 0x000fe20003f06270 */
[----:B-1----:R-:W-:-:S12]  /*0b50*/  @!P1 FFMA R21, R18, R22, R21 ;  /* 0x0000001612159223 */ /* 0x002fd80000000015 */
[----:B------:R-:W1:Y:S01]  /*0b60*/  @!P0 LDC R22, c[0x0][0x38c] ;  /* 0x0000e300ff168b82 */ /* 0x000e620000000800 */
[----:B------:R2:W-:Y:S04]  /*0b70*/  @!P1 STG.E desc[UR14][R10.64+0x800], R21 ;  /* 0x000800150a009986 */ /* 0x0005e8000c10190e */
[----:B------:R-:W1:Y:S04]  /*0b80*/  @!P0 LDG.E R18, desc[UR14][R14.64+0xa00] ;  /* 0x000a000e0e128981 */ /* 0x000e68000c1e1900 */
[----:B------:R-:W1:Y:S01]  /*0b90*/  @!P0 LDG.E R19, desc[UR14][R12.64+0xa00] ;  /* 0x000a000e0c138981 */ /* 0x000e62000c1e1900 */
[----:B------:R-:W-:Y:S01]  /*0ba0*/  VIADD R17, R17, 0x380 ;  /* 0x0000038011117836 */ /* 0x000fe20000000000 */
[----:B------:R-:W-:Y:S01]  /*0bb0*/  IADD3 R16, PT, PT, R16, 0x8, RZ ;  /* 0x0000000810107810 */ /* 0x000fe20007ffe0ff */
[----:B------:R-:W-:Y:S03]  /*0bc0*/  BSSY.RECONVERGENT B0, `(.L_x_209) ;  /* 0x000000a000007945 */ /* 0x000fe60003800200 */
[----:B------:R-:W-:Y:S01]  /*0bd0*/  ISETP.NE.AND P1, PT, R16, R6, PT ;  /* 0x000000061000720c */ /* 0x000fe20003f25270 */
[----:B-1----:R-:W-:-:S05]  /*0be0*/  @!P0 FFMA R19, R18, R22, R19 ;  /* 0x0000001612138223 */ /* 0x002fca0000000013 */
[----:B------:R2:W-:Y:S01]  /*0bf0*/  @!P0 STG.E desc[UR14][R10.64+0xa00], R19 ;  /* 0x000a00130a008986 */ /* 0x0005e2000c10190e */
[----:B------:R-:W-:-:S13]  /*0c00*/  ISETP.GE.AND P0, PT, R17, R0, PT ;  /* 0x000000001100720c */ /* 0x000fda0003f06270 */
[----:B--2---:R-:W-:Y:S05]  /*0c10*/  @P0 BRA `(.L_x_210) ;  /* 0x0000000000100947 */ /* 0x004fea0003800000 */
[----:B------:R-:W0:Y:S04]  /*0c20*/  LDG.E R14, desc[UR14][R14.64+0xc00] ;  /* 0x000c000e0e0e7981 */ /* 0x000e28000c1e1900 */
[----:B------:R-:W0:Y:S02]  /*0c30*/  LDG.E R13, desc[UR14][R12.64+0xc00] ;  /* 0x000c000e0c0d7981 */ /* 0x000e24000c1e1900 */
[----:B0-----:R-:W-:-:S05]  /*0c40*/  FFMA R17, R14, UR4, R13 ;  /* 0x000000040e117c23 */ /* 0x001fca000800000d */
[----:B------:R1:W-:Y:S02]  /*0c50*/  STG.E desc[UR14][R10.64+0xc00], R17 ;  /* 0x000c00110a007986 */ /* 0x0003e4000c10190e */
.L_x_210:
[----:B0-----:R-:W-:Y:S05]  /*0c60*/  BSYNC.RECONVERGENT B0 ;  /* 0x0000000000007941 */ /* 0x001fea0003800200 */
.L_x_209:
[----:B------:R-:W-:Y:S05]  /*0c70*/  @P1 BRA `(.L_x_211) ;  /* 0xfffffff800f41947 */ /* 0x000fea000383ffff */
.L_x_208:
[----:B------:R-:W-:-:S13]  /*0c80*/  ISETP.NE.AND P0, PT, R20, RZ, PT ;  /* 0x000000ff1400720c */ /* 0x000fda0003f05270 */
[----:B------:R-:W-:Y:S05]  /*0c90*/  @!P0 EXIT ;  /* 0x000000000000894d */ /* 0x000fea0003800000 */
[----:B-1----:R-:W0:Y:S01]  /*0ca0*/  LDC R10, c[0x0][0x388] ;  /* 0x0000e200ff0a7b82 */ /* 0x002e220000000800 */
[----:B------:R-:W-:Y:S02]  /*0cb0*/  ISETP.GE.U32.AND P1, PT, R20, 0x4, PT ;  /* 0x000000041400780c */ /* 0x000fe40003f26070 */
[----:B0-----:R-:W-:-:S04]  /*0cc0*/  LOP3.LUT R22, R10, 0x3, RZ, 0xc0, !PT ;  /* 0x000000030a167812 */ /* 0x001fc800078ec0ff */
[----:B------:R-:W-:-:S07]  /*0cd0*/  ISETP.NE.AND P0, PT, R22, RZ, PT ;  /* 0x000000ff1600720c */ /* 0x000fce0003f05270 */
[----:B------:R-:W-:Y:S06]  /*0ce0*/  @!P1 BRA `(.L_x_212) ;  /* 0x0000000000a49947 */ /* 0x000fec0003800000 */
[----:B------:R-:W-:-:S05]  /*0cf0*/  IMAD R11, R6, 0x80, R7 ;  /* 0x00000080060b7824 */ /* 0x000fca00078e0207 */
[----:B------:R-:W-:-:S13]  /*0d00*/  ISETP.GE.AND P1, PT, R11, R0, PT ;  /* 0x000000000b00720c */ /* 0x000fda0003f26270 */
[C---:B------:R-:W-:Y:S01]  /*0d10*/  @!P1 IMAD.WIDE R14, R11.reuse, 0x4, R4 ;  /* 0x000000040b0e9825 */ /* 0x040fe200078e0204 */
[----:B------:R-:W0:Y:S03]  /*0d20*/  @!P1 LDC R23, c[0x0][0x38c] ;  /* 0x0000e300ff179b82 */ /* 0x000e260000000800 */
[C---:B------:R-:W-:Y:S02]  /*0d30*/  @!P1 IMAD.WIDE R18, R11.reuse, 0x4, R2 ;  /* 0x000000040b129825 */ /* 0x040fe400078e0202 */
[----:B------:R-:W0:Y:S04]  /*0d40*/  @!P1 LDG.E R14, desc[UR14][R14.64] ;  /* 0x0000000e0e0e9981 */ /* 0x000e28000c1e1900 */
[----:B------:R-:W0:Y:S01]  /*0d50*/  @!P1 LDG.E R19, desc[UR14][R18.64] ;  /* 0x0000000e12139981 */ /* 0x000e22000c1e1900 */
[C---:B------:R-:W-:Y:S01]  /*0d60*/  IADD3 R25, PT, PT, R11.reuse, 0x80, RZ ;  /* 0x000000800b197810 */ /* 0x040fe20007ffe0ff */
[----:B------:R-:W-:-:S03]  /*0d70*/  @!P1 IMAD.WIDE R12, R11, 0x4, R8 ;  /* 0x000000040b0c9825 */ /* 0x000fc600078e0208 */
[----:B------:R-:W-:-:S13]  /*0d80*/  ISETP.GE.AND P2, PT, R25, R0, PT ;  /* 0x000000001900720c */ /* 0x000fda0003f46270 */
[C---:B------:R-:W-:Y:S01]  /*0d90*/  @!P2 IMAD.WIDE R20, R25.reuse, 0x4, R4 ;  /* 0x000000041914a825 */ /* 0x040fe200078e0204 */
[----:B------:R-:W1:Y:S03]  /*0da0*/  @!P2 LDC R27, c[0x0][0x38c] ;  /* 0x0000e300ff1bab82 */ /* 0x000e660000000800 */
[----:B------:R-:W-:-:S04]  /*0db0*/  @!P2 IMAD.WIDE R16, R25, 0x4, R2 ;  /* 0x000000041910a825 */ /* 0x000fc800078e0202 */
[----:B0-----:R-:W-:-:S05]  /*0dc0*/  @!P1 FFMA R23, R14, R23, R19 ;  /* 0x000000170e179223 */ /* 0x001fca0000000013 */
[----:B------:R0:W-:Y:S04]  /*0dd0*/  @!P1 STG.E desc[UR14][R12.64], R23 ;  /* 0x000000170c009986 */ /* 0x0001e8000c10190e */
[----:B------:R-:W1:Y:S04]  /*0de0*/  @!P2 LDG.E R20, desc[UR14][R20.64] ;  /* 0x0000000e1414a981 */ /* 0x000e68000c1e1900 */
[----:B------:R2:W1:Y:S01]  /*0df0*/  @!P2 LDG.E R17, desc[UR14][R16.64] ;  /* 0x0000000e1011a981 */ /* 0x000462000c1e1900 */
[----:B------:R-:W-:Y:S02]  /*0e00*/  VIADD R29, R11, 0x100 ;  /* 0x000001000b1d7836 */ /* 0x000fe40000000000 */
[----:B------:R-:W-:-:S03]  /*0e10*/  @!P2 IMAD.WIDE R14, R25, 0x4, R8 ;  /* 0x00000004190ea825 */ /* 0x000fc600078e0208 */
[----:B------:R-:W-:-:S13]  /*0e20*/  ISETP.GE.AND P1, PT, R29, R0, PT ;  /* 0x000000001d00720c */ /* 0x000fda0003f26270 */
[C---:B------:R-:W-:Y:S01]  /*0e30*/  @!P1 IMAD.WIDE R24, R29.reuse, 0x4, R4 ;  /* 0x000000041d189825 */ /* 0x040fe200078e0204 */
[----:B--2---:R-:W2:Y:S03]  /*0e40*/  @!P1 LDC R16, c[0x0][0x38c] ;  /* 0x0000e300ff109b82 */ /* 0x004ea60000000800 */
[----:B------:R-:W-:-:S04]  /*0e50*/  @!P1 IMAD.WIDE R18, R29, 0x4, R2 ;  /* 0x000000041d129825 */ /* 0x000fc800078e0202 */
[----:B-1----:R-:W-:-:S05]  /*0e60*/  @!P2 FFMA R27, R20, R27, R17 ;  /* 0x0000001b141ba223 */ /* 0x002fca0000000011 */
[----:B------:R1:W-:Y:S04]  /*0e70*/  @!P2 STG.E desc[UR14][R14.64], R27 ;  /* 0x0000001b0e00a986 */ /* 0x0003e8000c10190e */
[----:B------:R-:W2:Y:S04]  /*0e80*/  @!P1 LDG.E R24, desc[UR14][R24.64] ;  /* 0x0000000e18189981 */ /* 0x000ea8000c1e1900 */
[----:B------:R-:W2:Y:S01]  /*0e90*/  @!P1 LDG.E R19, desc[UR14][R18.64] ;  /* 0x0000000e12139981 */ /* 0x000ea2000c1e1900 */
[----:B0-----:R-:W-:Y:S01]  /*0ea0*/  IADD3 R23, PT, PT, R11, 0x180, RZ ;  /* 0x000001800b177810 */ /* 0x001fe20007ffe0ff */
[----:B------:R-:W-:-:S03]  /*0eb0*/  @!P1 IMAD.WIDE R12, R29, 0x4, R8 ;  /* 0x000000041d0c9825 */ /* 0x000fc600078e0208 */
[----:B------:R-:W-:-:S13]  /*0ec0*/  ISETP.GE.AND P2, PT, R23, R0, PT ;  /* 0x000000001700720c */ /* 0x000fda0003f46270 */
[----:B------:R-:W-:-:S04]  /*0ed0*/  @!P2 IMAD.WIDE R20, R23, 0x4, R2 ;  /* 0x000000041714a825 */ /* 0x000fc800078e0202 */
[----:B--2---:R-:W-:Y:S01]  /*0ee0*/  @!P1 FFMA R11, R24, R16, R19 ;  /* 0x00000010180b9223 */ /* 0x004fe20000000013 */
[C---:B------:R-:W-:Y:S01]  /*0ef0*/  @!P2 IMAD.WIDE R16, R23.reuse, 0x4, R4 ;  /* 0x000000041710a825 */ /* 0x040fe200078e0204 */
[----:B------:R-:W0:Y:S03]  /*0f00*/  @!P2 LDC R19, c[0x0][0x38c] ;  /* 0x0000e300ff13ab82 */ /* 0x000e260000000800 */
[----:B------:R2:W-:Y:S04]  /*0f10*/  @!P1 STG.E desc[UR14][R12.64], R11 ;  /* 0x0000000b0c009986 */ /* 0x0005e8000c10190e */
[----:B------:R-:W0:Y:S04]  /*0f20*/  @!P2 LDG.E R16, desc[UR14][R16.64] ;  /* 0x0000000e1010a981 */ /* 0x000e28000c1e1900 */
[----:B------:R-:W0:Y:S01]  /*0f30*/  @!P2 LDG.E R21, desc[UR14][R20.64] ;  /* 0x0000000e1415a981 */ /* 0x000e22000c1e1900 */
[----:B-1----:R-:W-:-:S04]  /*0f40*/  @!P2 IMAD.WIDE R14, R23, 0x4, R8 ;  /* 0x00000004170ea825 */ /* 0x002fc800078e0208 */
[----:B------:R-:W-:Y:S02]  /*0f50*/  VIADD R6, R6, 0x4 ;  /* 0x0000000406067836 */ /* 0x000fe40000000000 */
[----:B0-----:R-:W-:-:S05]  /*0f60*/  @!P2 FFMA R19, R16, R19, R21 ;  /* 0x000000131013a223 */ /* 0x001fca0000000015 */
[----:B------:R2:W-:Y:S02]  /*0f70*/  @!P2 STG.E desc[UR14][R14.64], R19 ;  /* 0x000000130e00a986 */ /* 0x0005e4000c10190e */
.L_x_212:
[----:B------:R-:W-:Y:S05]  /*0f80*/  @!P0 EXIT ;  /* 0x000000000000894d */ /* 0x000fea0003800000 */
[----:B------:R-:W-:Y:S02]  /*0f90*/  ISETP.NE.AND P0, PT, R22, 0x1, PT ;  /* 0x000000011600780c */ /* 0x000fe40003f05270 */
[----:B------:R-:W-:-:S04]  /*0fa0*/  LOP3.LUT R10, R10, 0x1, RZ, 0xc0, !PT ;  /* 0x000000010a0a7812 */ /* 0x000fc800078ec0ff */
[----:B------:R-:W-:-:S07]  /*0fb0*/  ISETP.NE.U32.AND P2, PT, R10, 0x1, PT ;  /* 0x000000010a00780c */ /* 0x000fce0003f45070 */
[----:B------:R-:W-:Y:S06]  /*0fc0*/  @!P0 BRA `(.L_x_213) ;  /* 0x0000000000548947 */ /* 0x000fec0003800000 */
[----:B--2---:R-:W-:-:S04]  /*0fd0*/  LEA R15, R6, R7, 0x7 ;  /* 0x00000007060f7211 */ /* 0x004fc800078e38ff */
        /* <DEDUP_REMOVED lines=9> */
[----:B------:R-:W-:-:S04]  /*1070*/  @!P1 IMAD.WIDE R16, R23, 0x4, R4 ;  /* 0x0000000417109825 */ /* 0x000fc800078e0204 */
[----:B------:R-:W-:-:S04]  /*1080*/  @!P1 IMAD.WIDE R18, R23, 0x4, R2 ;  /* 0x0000000417129825 */ /* 0x000fc800078e0202 */
[----:B0-----:R-:W-:Y:S02]  /*1090*/  @!P0 FFMA R21, R10, R21, R13 ;  /* 0x000000150a158223 */ /* 0x001fe4000000000d */
[----:B------:R-:W0:Y:S03]  /*10a0*/  @!P1 LDC R13, c[0x0][0x38c] ;  /* 0x0000e300ff0d9b82 */ /* 0x000e260000000800 */
[----:B------:R1:W-:Y:S04]  /*10b0*/  @!P0 STG.E desc[UR14][R14.64], R21 ;  /* 0x000000150e008986 */ /* 0x0003e8000c10190e */
[----:B------:R-:W0:Y:S04]  /*10c0*/  @!P1 LDG.E R16, desc[UR14][R16.64] ;  /* 0x0000000e10109981 */ /* 0x000e28000c1e1900 */
[----:B------:R-:W0:Y:S01]  /*10d0*/  @!P1 LDG.E R19, desc[UR14][R18.64] ;  /* 0x0000000e12139981 */ /* 0x000e22000c1e1900 */
[----:B------:R-:W-:-:S04]  /*10e0*/  @!P1 IMAD.WIDE R10, R23, 0x4, R8 ;  /* 0x00000004170a9825 */ /* 0x000fc800078e0208 */
[----:B------:R-:W-:Y:S02]  /*10f0*/  VIADD R6, R6, 0x2 ;  /* 0x0000000206067836 */ /* 0x000fe40000000000 */
[----:B0-----:R-:W-:-:S05]  /*1100*/  @!P1 FFMA R13, R16, R13, R19 ;  /* 0x0000000d100d9223 */ /* 0x001fca0000000013 */
[----:B------:R1:W-:Y:S02]  /*1110*/  @!P1 STG.E desc[UR14][R10.64], R13 ;  /* 0x0000000d0a009986 */ /* 0x0003e4000c10190e */
.L_x_213:
[----:B------:R-:W-:Y:S05]  /*1120*/  @P2 EXIT ;  /* 0x000000000000294d */ /* 0x000fea0003800000 */
[----:B------:R-:W-:-:S04]  /*1130*/  LEA R7, R6, R7, 0x7 ;  /* 0x0000000706077211 */ /* 0x000fc800078e38ff */
[----:B------:R-:W-:-:S13]  /*1140*/  ISETP.GE.AND P0, PT, R7, R0, PT ;  /* 0x000000000700720c */ /* 0x000fda0003f06270 */
[----:B------:R-:W-:Y:S05]  /*1150*/  @P0 EXIT ;  /* 0x000000000000094d */ /* 0x000fea0003800000 */
[C---:B------:R-:W-:Y:S01]  /*1160*/  IMAD.WIDE R4, R7.reuse, 0x4, R4 ;  /* 0x0000000407047825 */ /* 0x040fe200078e0204 */
[----:B------:R-:W0:Y:S03]  /*1170*/  LDCU UR4, c[0x0][0x38c] ;  /* 0x00007180ff0477ac */ /* 0x000e260008000800 */
[C---:B------:R-:W-:Y:S02]  /*1180*/  IMAD.WIDE R2, R7.reuse, 0x4, R2 ;  /* 0x0000000407027825 */ /* 0x040fe400078e0202 */
[----:B------:R-:W0:Y:S04]  /*1190*/  LDG.E R4, desc[UR14][R4.64] ;  /* 0x0000000e04047981 */ /* 0x000e28000c1e1900 */
[----:B------:R-:W0:Y:S01]  /*11a0*/  LDG.E R3, desc[UR14][R2.64] ;  /* 0x0000000e02037981 */ /* 0x000e22000c1e1900 */
[----:B------:R-:W-:-:S04]  /*11b0*/  IMAD.WIDE R8, R7, 0x4, R8 ;  /* 0x0000000407087825 */ /* 0x000fc800078e0208 */
[----:B0-----:R-:W-:-:S05]  /*11c0*/  FFMA R7, R4, UR4, R3 ;  /* 0x0000000404077c23 */ /* 0x001fca0008000003 */
[----:B------:R-:W-:Y:S01]  /*11d0*/  STG.E desc[UR14][R8.64], R7 ;  /* 0x0000000708007986 */ /* 0x000fe2000c10190e */
[----:B------:R-:W-:Y:S05]  /*11e0*/  EXIT ;  /* 0x000000000000794d */ /* 0x000fea0003800000 */
.L_x_207:
[----:B------:R-:W-:-:S13]  /*11f0*/  ISETP.GE.AND P0, PT, R10, 0x1, PT ;  /* 0x000000010a00780c */ /* 0x000fda0003f06270 */
[----:B------:R-:W-:Y:S05]  /*1200*/  @!P0 EXIT ;  /* 0x000000000000894d */ /* 0x000fea0003800000 */
[----:B------:R-:W-:Y:S01]  /*1210*/  ISETP.GE.U32.AND P0, PT, R10, 0x8, PT ;  /* 0x000000080a00780c */ /* 0x000fe20003f06070 */
[----:B------:R-:W-:-:S12]  /*1220*/  HFMA2 R0, -RZ, RZ, 0, 0 ;  /* 0x00000000ff007431 */ /* 0x000fd800000001ff */
[----:B------:R-:W-:Y:S05]  /*1230*/  @!P0 BRA `(.L_x_214) ;  /* 0x00000004001c8947 */ /* 0x000fea0003800000 */
[----:B------:R-:W0:Y:S01]  /*1240*/  LDC.64 R12, c[0x0][0x398] ;  /* 0x0000e600ff0c7b82 */ /* 0x000e220000000a00 */
[----:B------:R-:W-:Y:S01]  /*1250*/  UIADD3 UR4, UP2, UPT, UR13, 0x600, URZ ;  /* 0x000006000d047890 */ /* 0x000fe2000ff5e0ff */
[----:B------:R-:W-:Y:S01]  /*1260*/  LOP3.LUT R0, R10, 0x7ffffff8, RZ, 0xc0, !PT ;  /* 0x7ffffff80a007812 */ /* 0x000fe200078ec0ff */
[----:B------:R-:W1:Y:S03]  /*1270*/  LDCU UR17, c[0x0][0x38c] ;  /* 0x00007180ff1177ac */ /* 0x000e660008000800 */
[----:B------:R-:W-:Y:S01]  /*1280*/  IADD3 R6, PT, PT, -R0, RZ, RZ ;  /* 0x000000ff00067210 */ /* 0x000fe20007ffe1ff */
[----:B------:R-:W-:Y:S01]  /*1290*/  UIADD3 UR10, UP1, UPT, UR4, UR10, URZ ;  /* 0x0000000a040a7290 */ /* 0x000fe2000ff3e0ff */
[----:B------:R-:W2:Y:S01]  /*12a0*/  LDC.64 R8, c[0x0][0x390] ;  /* 0x0000e400ff087b82 */ /* 0x000ea20000000a00 */
[----:B------:R-:W-:Y:S02]  /*12b0*/  UIADD3 UR8, UP0, UPT, UR4, UR8, URZ ;  /* 0x0000000804087290 */ /* 0x000fe4000ff1e0ff */
[----:B------:R-:W-:-:S02]  /*12c0*/  UIADD3.X UR5, UPT, UPT, URZ, UR16, URZ, UP2, !UPT ;  /* 0x00000010ff057290 */ /* 0x000fc400097fe4ff */
[----:B------:R-:W-:Y:S02]  /*12d0*/  UIADD3 UR4, UP2, UPT, UR4, UR6, URZ ;  /* 0x0000000604047290 */ /* 0x000fe4000ff5e0ff */
[----:B------:R-:W-:Y:S01]  /*12e0*/  UIADD3.X UR11, UPT, UPT, UR5, UR11, URZ, UP1, !UPT ;  /* 0x0000000b050b7290 */ /* 0x000fe20008ffe4ff */
[----:B------:R-:W3:Y:S01]  /*12f0*/  LDC.64 R14, c[0x0][0x3a8] ;  /* 0x0000ea00ff0e7b82 */ /* 0x000ee20000000a00 */
[----:B------:R-:W-:Y:S02]  /*1300*/  UIADD3.X UR9, UPT, UPT, UR5, UR9, URZ, UP0, !UPT ;  /* 0x0000000905097290 */ /* 0x000fe400087fe4ff */
[----:B------:R-:W-:Y:S01]  /*1310*/  UIADD3.X UR5, UPT, UPT, UR5, UR7, URZ, UP2, !UPT ;  /* 0x0000000705057290 */ /* 0x000fe200097fe4ff */
[----:B0-----:R-:W-:-:S04]  /*1320*/  IMAD.WIDE.U32 R10, R7, 0x4, R12 ;  /* 0x00000004070a7825 */ /* 0x001fc800078e000c */
[----:B--2---:R-:W-:-:S04]  /*1330*/  IMAD.WIDE.U32 R8, R7, 0x4, R8 ;  /* 0x0000000407087825 */ /* 0x004fc800078e0008 */
[----:B---3--:R-:W-:-:S04]  /*1340*/  IMAD.WIDE.U32 R12, R7, 0x4, R14 ;  /* 0x00000004070c7825 */ /* 0x008fc800078e000e */
[----:B-1----:R-:W-:-:S07]  /*1350*/  VIADD R7, R7, 0x80 ;  /* 0x0000008007077836 */ /* 0x002fce0000000000 */
.L_x_215:
[----:B------:R-:W-:Y:S02]  /*1360*/  IADD3 R22, P1, PT, R12, UR13, RZ ;  /* 0x0000000d0c167c10 */ /* 0x000fe4000ff3e0ff */
[----:B---3--:R-:W-:Y:S02]  /*1370*/  IADD3 R20, P0, PT, R10, UR13, RZ ;  /* 0x0000000d0a147c10 */ /* 0x008fe4000ff1e0ff */
[----:B------:R-:W-:Y:S02]  /*1380*/  IADD3.X R23, PT, PT, R13, UR16, RZ, P1, !PT ;  /* 0x000000100d177c10 */ /* 0x000fe40008ffe4ff */
[----:B------:R-:W-:-:S04]  /*1390*/  IADD3.X R21, PT, PT, R11, UR16, RZ, P0, !PT ;  /* 0x000000100b157c10 */ /* 0x000fc800087fe4ff */
[----:B------:R-:W2:Y:S04]  /*13a0*/  LDG.E R23, desc[UR14][R22.64] ;  /* 0x0000000e16177981 */ /* 0x000ea8000c1e1900 */
[----:B------:R-:W2:Y:S01]  /*13b0*/  LDG.E R20, desc[UR14][R20.64] ;  /* 0x0000000e14147981 */ /* 0x000ea2000c1e1900 */
[----:B------:R-:W-:Y:S01]  /*13c0*/  IADD3 R14, P0, PT, R8, UR13, RZ ;  /* 0x0000000d080e7c10 */ /* 0x000fe2000ff1e0ff */
[----:B------:R-:W-:Y:S01]  /*13d0*/  IMAD.U32 R19, RZ, RZ, UR11 ;  /* 0x0000000bff137e24 */ /* 0x000fe2000f8e00ff */
[----:B------:R-:W-:Y:S02]  /*13e0*/  MOV R18, UR10 ;  /* 0x0000000a00127c02 */ /* 0x000fe40008000f00 */
[----:B------:R-:W-:Y:S02]  /*13f0*/  MOV R16, UR4 ;  /* 0x0000000400107c02 */ /* 0x000fe40008000f00 */
[----:B------:R-:W-:Y:S01]  /*1400*/  MOV R17, UR5 ;  /* 0x0000000500117c02 */ /* 0x000fe20008000f00 */
[----:B------:R-:W-:Y:S01]  /*1410*/  IMAD.WIDE R18, R7, 0x4, R18 ;  /* 0x0000000407127825 */ /* 0x000fe200078e0212 */
[----:B------:R-:W-:-:S03]  /*1420*/  IADD3.X R15, PT, PT, R9, UR16, RZ, P0, !PT ;  /* 0x00000010090f7c10 */ /* 0x000fc600087fe4ff */
[----:B------:R-:W-:-:S04]  /*1430*/  IMAD.WIDE R16, R7, 0x4, R16 ;  /* 0x0000000407107825 */ /* 0x000fc800078e0210 */
[----:B--2---:R-:W-:-:S05]  /*1440*/  FFMA R25, R20, UR17, R23 ;  /* 0x0000001114197c23 */ /* 0x004fca0008000017 */
[----:B------:R0:W-:Y:S04]  /*1450*/  STG.E desc[UR14][R14.64], R25 ;  /* 0x000000190e007986 */ /* 0x0001e8000c10190e */
[----:B------:R-:W2:Y:S04]  /*1460*/  LDG.E R22, desc[UR14][R18.64+-0x600] ;  /* 0xfffa000e12167981 */ /* 0x000ea8000c1e1900 */
[----:B------:R-:W2:Y:S01]  /*1470*/  LDG.E R23, desc[UR14][R16.64+-0x600] ;  /* 0xfffa000e10177981 */ /* 0x000ea2000c1e1900 */
[----:B------:R-:W-:Y:S01]  /*1480*/  MOV R21, UR9 ;  /* 0x0000000900157c02 */ /* 0x000fe20008000f00 */
[----:B------:R-:W-:-:S04]  /*1490*/  IMAD.U32 R20, RZ, RZ, UR8 ;  /* 0x00000008ff147e24 */ /* 0x000fc8000f8e00ff */
[----:B------:R-:W-:-:S04]  /*14a0*/  IMAD.WIDE R20, R7, 0x4, R20 ;  /* 0x0000000407147825 */ /* 0x000fc800078e0214 */
[----:B--2---:R-:W-:-:S05]  /*14b0*/  FFMA R23, R22, UR17, R23 ;  /* 0x0000001116177c23 */ /* 0x004fca0008000017 */
[----:B------:R1:W-:Y:S04]  /*14c0*/  STG.E desc[UR14][R20.64+-0x600], R23 ;  /* 0xfffa001714007986 */ /* 0x0003e8000c10190e */
[----:B------:R-:W2:Y:S04]  /*14d0*/  LDG.E R22, desc[UR14][R18.64+-0x400] ;  /* 0xfffc000e12167981 */ /* 0x000ea8000c1e1900 */
[----:B------:R-:W2:Y:S02]  /*14e0*/  LDG.E R27, desc[UR14][R16.64+-0x400] ;  /* 0xfffc000e101b7981 */ /* 0x000ea4000c1e1900 */
[----:B--2---:R-:W-:-:S05]  /*14f0*/  FFMA R27, R22, UR17, R27 ;  /* 0x00000011161b7c23 */ /* 0x004fca000800001b */
[----:B------:R2:W-:Y:S04]  /*1500*/  STG.E desc[UR14][R20.64+-0x400], R27 ;  /* 0xfffc001b14007986 */ /* 0x0005e8000c10190e */
[----:B0-----:R-:W3:Y:S04]  /*1510*/  LDG.E R14, desc[UR14][R18.64+-0x200] ;  /* 0xfffe000e120e7981 */ /* 0x001ee8000c1e1900 */
[----:B------:R-:W3:Y:S02]  /*1520*/  LDG.E R15, desc[UR14][R16.64+-0x200] ;  /* 0xfffe000e100f7981 */ /* 0x000ee4000c1e1900 */
[----:B---3--:R-:W-:-:S05]  /*1530*/  FFMA R15, R14, UR17, R15 ;  /* 0x000000110e0f7c23 */ /* 0x008fca000800000f */
[----:B------:R0:W-:Y:S04]  /*1540*/  STG.E desc[UR14][R20.64+-0x200], R15 ;  /* 0xfffe000f14007986 */ /* 0x0001e8000c10190e */
[----:B------:R-:W3:Y:S04]  /*1550*/  LDG.E R14, desc[UR14][R18.64] ;  /* 0x0000000e120e7981 */ /* 0x000ee8000c1e1900 */
[----:B------:R-:W3:Y:S02]  /*1560*/  LDG.E R25, desc[UR14][R16.64] ;  /* 0x0000000e10197981 */ /* 0x000ee4000c1e1900 */
[----:B---3--:R-:W-:-:S05]  /*1570*/  FFMA R25, R14, UR17, R25 ;  /* 0x000000110e197c23 */ /* 0x008fca0008000019 */
[----:B------:R3:W-:Y:S04]  /*1580*/  STG.E desc[UR14][R20.64], R25 ;  /* 0x0000001914007986 */ /* 0x0007e8000c10190e */
[----:B------:R-:W4:Y:S04]  /*1590*/  LDG.E R14, desc[UR14][R18.64+0x200] ;  /* 0x0002000e120e7981 */ /* 0x000f28000c1e1900 */
[----:B-1----:R-:W4:Y:S02]  /*15a0*/  LDG.E R23, desc[UR14][R16.64+0x200] ;  /* 0x0002000e10177981 */ /* 0x002f24000c1e1900 */
[----:B----4-:R-:W-:-:S05]  /*15b0*/  FFMA R23, R14, UR17, R23 ;  /* 0x000000110e177c23 */ /* 0x010fca0008000017 */
[----:B------:R3:W-:Y:S04]  /*15c0*/  STG.E desc[UR14][R20.64+0x200], R23 ;  /* 0x0002001714007986 */ /* 0x0007e8000c10190e */
[----:B------:R-:W4:Y:S04]  /*15d0*/  LDG.E R14, desc[UR14][R18.64+0x400] ;  /* 0x0004000e120e7981 */ /* 0x000f28000c1e1900 */
[----:B--2---:R-:W4:Y:S02]  /*15e0*/  LDG.E R27, desc[UR14][R16.64+0x400] ;  /* 0x0004000e101b7981 */ /* 0x004f24000c1e1900 */
[----:B----4-:R-:W-:-:S05]  /*15f0*/  FFMA R27, R14, UR17, R27 ;  /* 0x000000110e1b7c23 */ /* 0x010fca000800001b */
[----:B------:R3:W-:Y:S04]  /*1600*/  STG.E desc[UR14][R20.64+0x400], R27 ;  /* 0x0004001b14007986 */ /* 0x0007e8000c10190e */
[----:B------:R-:W2:Y:S04]  /*1610*/  LDG.E R14, desc[UR14][R18.64+0x600] ;  /* 0x0006000e120e7981 */ /* 0x000ea8000c1e1900 */
[----:B0-----:R-:W2:Y:S01]  /*1620*/  LDG.E R15, desc[UR14][R16.64+0x600] ;  /* 0x0006000e100f7981 */ /* 0x001ea2000c1e1900 */
[----:B------:R-:W-:-:S04]  /*1630*/  IADD3 R6, PT, PT, R6, 0x8, RZ ;  /* 0x0000000806067810 */ /* 0x000fc80007ffe0ff */
[----:B------:R-:W-:Y:S01]  /*1640*/  ISETP.NE.AND P0, PT, R6, RZ, PT ;  /* 0x000000ff0600720c */ /* 0x000fe20003f05270 */
[----:B------:R-:W-:Y:S01]  /*1650*/  UIADD3 UR13, UP0, UPT, UR13, 0x1000, URZ ;  /* 0x000010000d0d7890 */ /* 0x000fe2000ff1e0ff */
[----:B------:R-:W-:-:S03]  /*1660*/  VIADD R7, R7, 0x400 ;  /* 0x0000040007077836 */ /* 0x000fc60000000000 */
[----:B------:R-:W-:Y:S01]  /*1670*/  UIADD3.X UR16, UPT, UPT, URZ, UR16, URZ, UP0, !UPT ;  /* 0x00000010ff107290 */ /* 0x000fe200087fe4ff */
[----:B--2---:R-:W-:-:S05]  /*1680*/  FFMA R15, R14, UR17, R15 ;  /* 0x000000110e0f7c23 */ /* 0x004fca000800000f */
[----:B------:R3:W-:Y:S02]  /*1690*/  STG.E desc[UR14][R20.64+0x600], R15 ;  /* 0x0006000f14007986 */ /* 0x0007e4000c10190e */
[----:B------:R-:W-:Y:S05]  /*16a0*/  @P0 BRA `(.L_x_215) ;  /* 0xfffffffc002c0947 */ /* 0x000fea000383ffff */
.L_x_214:
[----:B------:R-:W0:Y:S02]  /*16b0*/  LDC R14, c[0x0][0x388] ;  /* 0x0000e200ff0e7b82 */ /* 0x000e240000000800 */
[----:B0-----:R-:W-:-:S13]  /*16c0*/  LOP3.LUT P0, R10, R14, 0x7, RZ, 0xc0, !PT ;  /* 0x000000070e0a7812 */ /* 0x001fda000780c0ff */
[----:B------:R-:W-:Y:S05]  /*16d0*/  @!P0 EXIT ;  /* 0x000000000000894d */ /* 0x000fea0003800000 */
[----:B------:R-:W0:Y:S01]  /*16e0*/  LDCU.64 UR4, c[0x0][0x390] ;  /* 0x00007200ff0477ac */ /* 0x000e220008000a00 */
[----:B------:R-:W-:Y:S01]  /*16f0*/  SHF.L.U32 R8, R14, 0x7, RZ ;  /* 0x000000070e087819 */ /* 0x000fe200000006ff */
[----:B---3--:R-:W1:Y:S01]  /*1700*/  S2R R15, SR_TID.X ;  /* 0x00000000000f7919 */ /* 0x008e620000002100 */
[----:B------:R-:W-:Y:S02]  /*1710*/  ISETP.GE.U32.AND P0, PT, R10, 0x4, PT ;  /* 0x000000040a00780c */ /* 0x000fe40003f06070 */
[----:B------:R-:W-:Y:S01]  /*1720*/  SHF.R.S32.HI R6, RZ, 0x1f, R8 ;  /* 0x0000001fff067819 */ /* 0x000fe20000011408 */
[----:B------:R-:W-:Y:S01]  /*1730*/  IMAD.WIDE.U32 R8, R8, UR12, RZ ;  /* 0x0000000c08087c25 */ /* 0x000fe2000f8e00ff */
[----:B------:R-:W-:-:S03]  /*1740*/  LOP3.LUT R18, R14, 0x3, RZ, 0xc0, !PT ;  /* 0x000000030e127812 */ /* 0x000fc600078ec0ff */
[----:B------:R-:W-:Y:S01]  /*1750*/  IMAD R7, R6, UR12, RZ ;  /* 0x0000000c06077c24 */ /* 0x000fe2000f8e02ff */
[----:B------:R-:W-:Y:S02]  /*1760*/  SHF.L.U32 R6, R8, 0x2, RZ ;  /* 0x0000000208067819 */ /* 0x000fe400000006ff */
[----:B------:R-:W-:Y:S01]  /*1770*/  ISETP.NE.AND P1, PT, R18, RZ, PT ;  /* 0x000000ff1200720c */ /* 0x000fe20003f25270 */
[----:B------:R-:W-:Y:S01]  /*1780*/  IMAD.IADD R7, R9, 0x1, R7 ;  /* 0x0000000109077824 */ /* 0x000fe200078e0207 */
[----:B0-----:R-:W-:-:S04]  /*1790*/  IADD3 R6, P2, PT, R6, UR4, RZ ;  /* 0x0000000406067c10 */ /* 0x001fc8000ff5e0ff */
[----:B------:R-:W-:-:S04]  /*17a0*/  SHF.L.U64.HI R7, R8, 0x2, R7 ;  /* 0x0000000208077819 */ /* 0x000fc80000010207 */
[----:B------:R-:W-:Y:S01]  /*17b0*/  IADD3.X R7, PT, PT, R7, UR5, RZ, P2, !PT ;  /* 0x0000000507077c10 */ /* 0x000fe200097fe4ff */
[----:B------:R-:W-:Y:S06]  /*17c0*/  @!P0 BRA `(.L_x_216) ;  /* 0x0000000000588947 */ /* 0x000fec0003800000 */
[----:B-1----:R-:W-:Y:S01]  /*17d0*/  LEA R13, R0, R15, 0x7 ;  /* 0x0000000f000d7211 */ /* 0x002fe200078e38ff */
[----:B------:R-:W0:Y:S04]  /*17e0*/  LDCU UR4, c[0x0][0x38c] ;  /* 0x00007180ff0477ac */ /* 0x000e280008000800 */
[----:B------:R-:W-:-:S04]  /*17f0*/  IMAD.WIDE R10, R13, 0x4, R4 ;  /* 0x000000040d0a7825 */ /* 0x000fc800078e0204 */
[C---:B------:R-:W-:Y:S01]  /*1800*/  IMAD.WIDE R8, R13.reuse, 0x4, R2 ;  /* 0x000000040d087825 */ /* 0x040fe200078e0202 */
[----:B------:R-:W0:Y:S04]  /*1810*/  LDG.E R16, desc[UR14][R10.64] ;  /* 0x0000000e0a107981 */ /* 0x000e28000c1e1900 */
[----:B------:R-:W0:Y:S01]  /*1820*/  LDG.E R17, desc[UR14][R8.64] ;  /* 0x0000000e08117981 */ /* 0x000e22000c1e1900 */
[----:B------:R-:W-:-:S04]  /*1830*/  IMAD.WIDE R12, R13, 0x4, R6 ;  /* 0x000000040d0c7825 */ /* 0x000fc800078e0206 */
[----:B0-----:R-:W-:-:S05]  /*1840*/  FFMA R17, R16, UR4, R17 ;  /* 0x0000000410117c23 */ /* 0x001fca0008000011 */
[----:B------:R0:W-:Y:S04]  /*1850*/  STG.E desc[UR14][R12.64], R17 ;  /* 0x000000110c007986 */ /* 0x0001e8000c10190e */
[----:B------:R-:W2:Y:S04]  /*1860*/  LDG.E R16, desc[UR14][R10.64+0x200] ;  /* 0x0002000e0a107981 */ /* 0x000ea8000c1e1900 */
[----:B------:R-:W2:Y:S02]  /*1870*/  LDG.E R19, desc[UR14][R8.64+0x200] ;  /* 0x0002000e08137981 */ /* 0x000ea4000c1e1900 */
[----:B--2---:R-:W-:-:S05]  /*1880*/  FFMA R19, R16, UR4, R19 ;  /* 0x0000000410137c23 */ /* 0x004fca0008000013 */
[----:B------:R0:W-:Y:S04]  /*1890*/  STG.E desc[UR14][R12.64+0x200], R19 ;  /* 0x000200130c007986 */ /* 0x0001e8000c10190e */
[----:B------:R-:W2:Y:S04]  /*18a0*/  LDG.E R16, desc[UR14][R10.64+0x400] ;  /* 0x0004000e0a107981 */ /* 0x000ea8000c1e1900 */
[----:B------:R-:W2:Y:S02]  /*18b0*/  LDG.E R21, desc[UR14][R8.64+0x400] ;  /* 0x0004000e08157981 */ /* 0x000ea4000c1e1900 */
[----:B--2---:R-:W-:-:S05]  /*18c0*/  FFMA R21, R16, UR4, R21 ;  /* 0x0000000410157c23 */ /* 0x004fca0008000015 */
[----:B------:R0:W-:Y:S04]  /*18d0*/  STG.E desc[UR14][R12.64+0x400], R21 ;  /* 0x000400150c007986 */ /* 0x0001e8000c10190e */
[----:B------:R-:W2:Y:S04]  /*18e0*/  LDG.E R16, desc[UR14][R10.64+0x600] ;  /* 0x0006000e0a107981 */ /* 0x000ea8000c1e1900 */
[----:B------:R-:W2:Y:S01]  /*18f0*/  LDG.E R23, desc[UR14][R8.64+0x600] ;  /* 0x0006000e08177981 */ /* 0x000ea2000c1e1900 */
[----:B------:R-:W-:Y:S01]  /*1900*/  IADD3 R0, PT, PT, R0, 0x4, RZ ;  /* 0x0000000400007810 */ /* 0x000fe20007ffe0ff */
[----:B--2---:R-:W-:-:S05]  /*1910*/  FFMA R23, R16, UR4, R23 ;  /* 0x0000000410177c23 */ /* 0x004fca0008000017 */
[----:B------:R0:W-:Y:S02]  /*1920*/  STG.E desc[UR14][R12.64+0x600], R23 ;  /* 0x000600170c007986 */ /* 0x0001e4000c10190e */
.L_x_216:
[----:B------:R-:W-:Y:S05]  /*1930*/  @!P1 EXIT ;  /* 0x000000000000994d */ /* 0x000fea0003800000 */
[----:B------:R-:W-:Y:S02]  /*1940*/  ISETP.NE.AND P0, PT, R18, 0x1, PT ;  /* 0x000000011200780c */ /* 0x000fe40003f05270 */
[----:B------:R-:W-:-:S04]  /*1950*/  LOP3.LUT R14, R14, 0x1, RZ, 0xc0, !PT ;  /* 0x000000010e0e7812 */ /* 0x000fc800078ec0ff */
[----:B------:R-:W-:-:S07]  /*1960*/  ISETP.NE.U32.AND P1, PT, R14, 0x1, PT ;  /* 0x000000010e00780c */ /* 0x000fce0003f25070 */
[----:B------:R-:W-:Y:S06]  /*1970*/  @!P0 BRA `(.L_x_217) ;  /* 0x0000000000388947 */ /* 0x000fec0003800000 */
[----:B01----:R-:W-:Y:S01]  /*1980*/  IMAD R13, R0, 0x80, R15 ;  /* 0x00000080000d7824 */ /* 0x003fe200078e020f */
[----:B------:R-:W0:Y:S03]  /*1990*/  LDCU UR4, c[0x0][0x38c] ;  /* 0x00007180ff0477ac */ /* 0x000e260008000800 */
[----:B------:R-:W-:-:S04]  /*19a0*/  IMAD.WIDE R8, R13, 0x4, R4 ;  /* 0x000000040d087825 */ /* 0x000fc800078e0204 */
[C---:B------:R-:W-:Y:S01]  /*19b0*/  IMAD.WIDE R10, R13.reuse, 0x4, R2 ;  /* 0x000000040d0a7825 */ /* 0x040fe200078e0202 */
[----:B------:R-:W0:Y:S04]  /*19c0*/  LDG.E R14, desc[UR14][R8.64] ;  /* 0x0000000e080e7981 */ /* 0x000e28000c1e1900 */
[----:B------:R-:W0:Y:S01]  /*19d0*/  LDG.E R17, desc[UR14][R10.64] ;  /* 0x0000000e0a117981 */ /* 0x000e22000c1e1900 */
[----:B------:R-:W-:-:S04]  /*19e0*/  IMAD.WIDE R12, R13, 0x4, R6 ;  /* 0x000000040d0c7825 */ /* 0x000fc800078e0206 */
[----:B0-----:R-:W-:-:S05]  /*19f0*/  FFMA R17, R14, UR4, R17 ;  /* 0x000000040e117c23 */ /* 0x001fca0008000011 */
[----:B------:R2:W-:Y:S04]  /*1a00*/  STG.E desc[UR14][R12.64], R17 ;  /* 0x000000110c007986 */ /* 0x0005e8000c10190e */
[----:B------:R-:W3:Y:S04]  /*1a10*/  LDG.E R14, desc[UR14][R8.64+0x200] ;  /* 0x0002000e080e7981 */ /* 0x000ee8000c1e1900 */
[----:B------:R-:W3:Y:S01]  /*1a20*/  LDG.E R19, desc[UR14][R10.64+0x200] ;  /* 0x0002000e0a137981 */ /* 0x000ee2000c1e1900 */
[----:B------:R-:W-:Y:S01]  /*1a30*/  IADD3 R0, PT, PT, R0, 0x2, RZ ;  /* 0x0000000200007810 */ /* 0x000fe20007ffe0ff */
[----:B---3--:R-:W-:-:S05]  /*1a40*/  FFMA R19, R14, UR4, R19 ;  /* 0x000000040e137c23 */ /* 0x008fca0008000013 */
[----:B------:R2:W-:Y:S02]  /*1a50*/  STG.E desc[UR14][R12.64+0x200], R19 ;  /* 0x000200130c007986 */ /* 0x0005e4000c10190e */
.L_x_217:
[----:B------:R-:W-:Y:S05]  /*1a60*/  @P1 EXIT ;  /* 0x000000000000194d */ /* 0x000fea0003800000 */
[----:B-1----:R-:W-:Y:S01]  /*1a70*/  LEA R15, R0, R15, 0x7 ;  /* 0x0000000f000f7211 */ /* 0x002fe200078e38ff */
[----:B------:R-:W1:Y:S04]  /*1a80*/  LDCU UR4, c[0x0][0x38c] ;  /* 0x00007180ff0477ac */ /* 0x000e680008000800 */
[----:B------:R-:W-:-:S04]  /*1a90*/  IMAD.WIDE R4, R15, 0x4, R4 ;  /* 0x000000040f047825 */ /* 0x000fc800078e0204 */
[C---:B------:R-:W-:Y:S02]  /*1aa0*/  IMAD.WIDE R2, R15.reuse, 0x4, R2 ;  /* 0x000000040f027825 */ /* 0x040fe400078e0202 */
[----:B------:R-:W1:Y:S04]  /*1ab0*/  LDG.E R4, desc[UR14][R4.64] ;  /* 0x0000000e04047981 */ /* 0x000e68000c1e1900 */
[----:B------:R-:W1:Y:S01]  /*1ac0*/  LDG.E R3, desc[UR14][R2.64] ;  /* 0x0000000e02037981 */ /* 0x000e62000c1e1900 */
[----:B------:R-:W-:-:S04]  /*1ad0*/  IMAD.WIDE R6, R15, 0x4, R6 ;  /* 0x000000040f067825 */ /* 0x000fc800078e0206 */
[----:B-1----:R-:W-:-:S05]  /*1ae0*/  FFMA R9, R4, UR4, R3 ;  /* 0x0000000404097c23 */ /* 0x002fca0008000003 */
[----:B------:R-:W-:Y:S01]  /*1af0*/  STG.E desc[UR14][R6.64], R9 ;  /* 0x0000000906007986 */ /* 0x000fe2000c10190e */
[----:B------:R-:W-:Y:S05]  /*1b00*/  EXIT ;  /* 0x000000000000794d */ /* 0x000fea0003800000 */
.L_x_218:
        /* <DEDUP_REMOVED lines=15> */
.L_x_273:


//--------------------- .text._ZN3cub18CUB_300001_SM_10006detail9transform16transform_kernelINS2_10policy_hubILb1EN4cuda3std3__45tupleIJN6thrust24THRUST_300001_SM_1000_NS6detail15normal_iteratorINSA_10device_ptrIfEEEESF_EEEE10policy1000Ei13saxpy_functorSF_JPfSK_EEEvT0_iT1_T2_DpNS2_10kernel_argIT3_EE --------------------------
	.section	.text._ZN3cub18CUB_300001_SM_10006detail9transform16transform_kernelINS2_10policy_hubILb1EN4cuda3std3__45tupleIJN6thrust24THRUST_300001_SM_1000_NS6detail15normal_iteratorINSA_10device_ptrIfEEEESF_EEEE10policy1000Ei13saxpy_functorSF_JPfSK_EEEvT0_iT1_T2_DpNS2_10kernel_argIT3_EE,"ax",@progbits
	.align	128
        .global         _ZN3cub18CUB_300001_SM_10006detail9transform16transform_kernelINS2_10policy_hubILb1EN4cuda3std3__45tupleIJN6thrust24THRUST_300001_SM_1000_NS6detail15normal_iteratorINSA_10device_ptrIfEEEESF_EEEE10policy1000Ei13saxpy_functorSF_JPfSK_EEEvT0_iT1_T2_DpNS2_10kernel_argIT3_EE
        .type           _ZN3cub18CUB_300001_SM_10006detail9transform16transform_kernelINS2_10policy_hubILb1EN4cuda3std3__45tupleIJN6thrust24THRUST_300001_SM_1000_NS6detail15normal_iteratorINSA_10device_ptrIfEEEESF_EEEE10policy1000Ei13saxpy_functorSF_JPfSK_EEEvT0_iT1_T2_DpNS2_10kernel_argIT3_EE,@function
        .size           _ZN3cub18CUB_300001_SM_10006detail9transform16transform_kernelINS2_10policy_hubILb1EN4cuda3std3__45tupleIJN6thrust24THRUST_300001_SM_1000_NS6detail15normal_iteratorINSA_10device_ptrIfEEEESF_EEEE10policy1000Ei13saxpy_functorSF_JPfSK_EEEvT0_iT1_T2_DpNS2_10kernel_argIT3_EE,(.L_x_274 - _ZN3cub18CUB_300001_SM_10006detail9transform16transform_kernelINS2_10policy_hubILb1EN4cuda3std3__45tupleIJN6thrust24THRUST_300001_SM_1000_NS6detail15normal_iteratorINSA_10device_ptrIfEEEESF_EEEE10policy1000Ei13saxpy_functorSF_JPfSK_EEEvT0_iT1_T2_DpNS2_10kernel_argIT3_EE)
        .other          _ZN3cub18CUB_300001_SM_10006detail9transform16transform_kernelINS2_10policy_hubILb1EN4cuda3std3__45tupleIJN6thrust24THRUST_300001_SM_1000_NS6detail15normal_iteratorINSA_10device_ptrIfEEEESF_EEEE10policy1000Ei13saxpy_functorSF_JPfSK_EEEvT0_iT1_T2_DpNS2_10kernel_argIT3_EE,@"STO_CUDA_ENTRY STV_DEFAULT"
_ZN3cub18CUB_300001_SM_10006detail9transform16transform_kernelINS2_10policy_hubILb1EN4cuda3std3__45tupleIJN6thrust24THRUST_300001_SM_1000_NS6detail15normal_iteratorINSA_10device_ptrIfEEEESF_EEEE10policy1000Ei13saxpy_functorSF_JPfSK_EEEvT0_iT1_T2_DpNS2_10kernel_argIT3_EE:
.text._ZN3cub18CUB_300001_SM_10006detail9transform16transform_kernelINS2_10policy_hubILb1EN4cuda3std3__45tupleIJN6thrust24THRUST_300001_SM_1000_NS6detail15normal_iteratorINSA_10device_ptrIfEEEESF_EEEE10policy1000Ei13saxpy_functorSF_JPfSK_EEEvT0_iT1_T2_DpNS2_10kernel_argIT3_EE:
[----:B------:R-:W-:Y:S08]  /*0000*/  LDC R1, c[0x0][0x37c] ;  /* 0x0000df00ff017b82 */ /* 0x000ff00000000800 */
[----:B------:R-:W0:Y:S01]  /*0010*/  S2UR UR18, SR_CTAID.X ;  /* 0x00000000001279c3 */ /* 0x000e220000002500 */
[----:B------:R-:W1:Y:S01]  /*0020*/  LDCU.64 UR12, c[0x0][0x380] ;  /* 0x00007000ff0c77ac */ /* 0x000e620008000a00 */
[----:B------:R-:W2:Y:S01]  /*0030*/  S2R R0, SR_TID.X ;  /* 0x0000000000007919 */ /* 0x000ea20000002100 */
[----:B------:R-:W-:Y:S01]  /*0040*/  BSSY.RECONVERGENT B0, `(.L_x_219) ;  /* 0x0000020000007945 */ /* 0x000fe20003800200 */
[----:B-1----:R-:W-:-:S04]  /*0050*/  USHF.L.U32 UR11, UR13, 0x7, URZ ;  /* 0x000000070d0b7899 */ /* 0x002fc800080006ff */
[----:B0-----:R-:W-:-:S04]  /*0060*/  UIMAD UR8, UR11, UR18, URZ ;  /* 0x000000120b0872a4 */ /* 0x001fc8000f8e02ff */
[----:B------:R-:W-:-:S04]  /*0070*/  UIADD3 UR10, UPT, UPT, -UR8, UR12, URZ ;  /* 0x0000000c080a7290 */ /* 0x000fc8000fffe1ff */
[----:B------:R-:W-:Y:S01]  /*0080*/  UISETP.LT.AND UP0, UPT, UR11, UR10, UPT ;  /* 0x0000000a0b00728c */ /* 0x000fe2000bf01270 */
[----:B--2---:R-:W-:-:S03]  /*0090*/  SHF.L.U32 R4, R0, 0x7, RZ ;  /* 0x0000000700047819 */ /* 0x004fc600000006ff */
[----:B------:R-:W-:-:S04]  /*00a0*/  USEL UR12, UR11, UR10, UP0 ;  /* 0x0000000a0b0c7287 */ /* 0x000fc80008000000 */
[----:B------:R-:W-:-:S06]  /*00b0*/  USHF.L.U32 UR4, UR12, 0x2, URZ ;  /* 0x000000020c047899 */ /* 0x000fcc00080006ff */
[----:B------:R-:W-:-:S13]  /*00c0*/  ISETP.GE.AND P0, PT, R4, UR4, PT ;  /* 0x0000000404007c0c */ /* 0x000fda000bf06270 */
[----:B------:R-:W-:Y:S05]  /*00d0*/  @P0 BRA `(.L_x_220) ;  /* 0x0000000000580947 */ /* 0x000fea0003800000 */
[----:B------:R-:W0:Y:S01]  /*00e0*/  LDC.64 R2, c[0x0][0x398] ;  /* 0x0000e600ff027b82 */ /* 0x000e220000000a00 */
[----:B------:R-:W-:Y:S01]  /*00f0*/  MOV R7, UR8 ;  /* 0x0000000800077c02 */ /* 0x000fe20008000f00 */
[----:B------:R-:W-:Y:S01]  /*0100*/  BSSY.RECONVERGENT B1, `(.L_x_221) ;  /* 0x000000a000017945 */ /* 0x000fe20003800200 */
[----:B------:R-:W-:Y:S02]  /*0110*/  IMAD.MOV.U32 R5, RZ, RZ, R4 ;  /* 0x000000ffff057224 */ /* 0x000fe400078e0004 */
[----:B0-----:R-:W-:-:S04]  /*0120*/  IMAD.WIDE.U32 R2, R0, 0x80, R2 ;  /* 0x0000008000027825 */ /* 0x001fc800078e0002 */
[----:B------:R-:W-:-:S07]  /*0130*/  IMAD.WIDE R2, R7, 0x4, R2 ;  /* 0x0000000407027825 */ /* 0x000fce00078e0202 */
.L_x_222:
[----:B------:R-:W-:Y:S01]  /*0140*/  IADD3 R5, PT, PT, R5, 0x4000, RZ ;  /* 0x0000400005057810 */ /* 0x000fe20007ffe0ff */
[----:B------:R0:W-:Y:S03]  /*0150*/  CCTL.E.PF2 [R2] ;  /* 0x000000000200798f */ /* 0x0001e60000800100 */
[----:B------:R-:W-:Y:S02]  /*0160*/  ISETP.GE.AND P0, PT, R5, UR4, PT ;  /* 0x0000000405007c0c */ /* 0x000fe4000bf06270 */
[----:B0-----:R-:W-:-:S04]  /*0170*/  IADD3 R2, P1, PT, R2, 0x4000, RZ ;  /* 0x0000400002027810 */ /* 0x001fc80007f3e0ff */
[----:B------:R-:W-:-:S07]  /*0180*/  IADD3.X R3, PT, PT, RZ, R3, RZ, P1, !PT ;  /* 0x00000003ff037210 */ /* 0x000fce0000ffe4ff */
[----:B------:R-:W-:Y:S05]  /*0190*/  @!P0 BRA `(.L_x_222) ;  /* 0xfffffffc00e88947 */ /* 0x000fea000383ffff */
[----:B------:R-:W-:Y:S05]  /*01a0*/  BSYNC.RECONVERGENT B1 ;  /* 0x0000000000017941 */ /* 0x000fea0003800200 */
.L_x_221:
[----:B------:R-:W0:Y:S02]  /*01b0*/  LDC.64 R2, c[0x0][0x3a8] ;  /* 0x0000ea00ff027b82 */ /* 0x000e240000000a00 */
[----:B0-----:R-:W-:-:S04]  /*01c0*/  IMAD.WIDE.U32 R2, R0, 0x80, R2 ;  /* 0x0000008000027825 */ /* 0x001fc800078e0002 */
[----:B------:R-:W-:-:S07]  /*01d0*/  IMAD.WIDE R2, R7, 0x4, R2 ;  /* 0x0000000407027825 */ /* 0x000fce00078e0202 */
.L_x_223:
[----:B------:R-:W-:Y:S01]  /*01e0*/  VIADD R4, R4, 0x4000 ;  /* 0x0000400004047836 */ /* 0x000fe20000000000 */
[----:B------:R0:W-:Y:S04]  /*01f0*/  CCTL.E.PF2 [R2] ;  /* 0x000000000200798f */ /* 0x0001e80000800100 */
[----:B------:R-:W-:Y:S02]  /*0200*/  ISETP.GE.AND P0, PT, R4, UR4, PT ;  /* 0x0000000404007c0c */ /* 0x000fe4000bf06270 */
[----:B0-----:R-:W-:-:S04]  /*0210*/  IADD3 R2, P1, PT, R2, 0x4000, RZ ;  /* 0x0000400002027810 */ /* 0x001fc80007f3e0ff */
[----:B------:R-:W-:-:S07]  /*0220*/  IADD3.X R3, PT, PT, RZ, R3, RZ, P1, !PT ;  /* 0x00000003ff037210 */ /* 0x000fce0000ffe4ff */
[----:B------:R-:W-:Y:S05]  /*0230*/  @!P0 BRA `(.L_x_223) ;  /* 0xfffffffc00e88947 */ /* 0x000fea000383ffff */
.L_x_220:
[----:B------:R-:W-:Y:S05]  /*0240*/  BSYNC.RECONVERGENT B0 ;  /* 0x0000000000007941 */ /* 0x000fea0003800200 */
.L_x_219:
[----:B------:R-:W0:Y:S01]  /*0250*/  LDCU.128 UR4, c[0x0][0x390] ;  /* 0x00007200ff0477ac */ /* 0x000e220008000c00 */
[----:B------:R-:W-:Y:S01]  /*0260*/  UIMAD.WIDE UR8, UR8, 0x4, URZ ;  /* 0x00000004080878a5 */ /* 0x000fe2000f8e02ff */
[----:B------:R-:W1:Y:S01]  /*0270*/  LDCU.64 UR20, c[0x0][0x358] ;  /* 0x00006b00ff1477ac */ /* 0x000e620008000a00 */
[----:B------:R-:W2:Y:S02]  /*0280*/  LDCU.64 UR14, c[0x0][0x3a8] ;  /* 0x00007500ff0e77ac */ /* 0x000ea40008000a00 */
[----:B0-----:R-:W-:-:S04]  /*0290*/  UIADD3 UR16, UP0, UPT, UR8, UR4, URZ ;  /* 0x0000000408107290 */ /* 0x001fc8000ff1e0ff */
[----:B------:R-:W-:Y:S02]  /*02a0*/  UIADD3.X UR17, UPT, UPT, UR9, UR5, URZ, UP0, !UPT ;  /* 0x0000000509117290 */ /* 0x000fe400087fe4ff */
[----:B------:R-:W-:-:S09]  /*02b0*/  UISETP.GT.AND UP0, UPT, UR11, UR10, UPT ;  /* 0x0000000a0b00728c */ /* 0x000fd2000bf04270 */
[----:B-12---:R-:W-:Y:S05]  /*02c0*/  BRA.U UP0, `(.L_x_224) ;  /* 0x0000000900647547 */ /* 0x006fea000b800000 */
[----:B------:R-:W-:-:S06]  /*02d0*/  UISETP.GE.AND UP0, UPT, UR13, 0x1, UPT ;  /* 0x000000010d00788c */ /* 0x000fcc000bf06270 */
[----:B------:R-:W-:-:S13]  /*02e0*/  PLOP3.LUT P0, PT, PT, PT, UP0, 0x80, 0x8 ;  /* 0x000000000008781c */ /* 0x000fda0003f0f008 */
[----:B------:R-:W-:Y:S05]  /*02f0*/  @!P0 EXIT ;  /* 0x000000000000894d */ /* 0x000fea0003800000 */
[----:B------:R-:W-:Y:S01]  /*0300*/  UISETP.GE.U32.AND UP0, UPT, UR13, 0x8, UPT ;  /* 0x000000080d00788c */ /* 0x000fe2000bf06070 */
[----:B------:R-:W-:-:S08]  /*0310*/  HFMA2 R10, -RZ, RZ, 0, 0 ;  /* 0x00000000ff0a7431 */ /* 0x000fd000000001ff */
[----:B------:R-:W-:Y:S05]  /*0320*/  BRA.U !UP0, `(.L_x_225) ;  /* 0x00000005082c7547 */ /* 0x000fea000b800000 */
[----:B------:R-:W0:Y:S01]  /*0330*/  LDC.64 R2, c[0x0][0x390] ;  /* 0x0000e400ff027b82 */ /* 0x000e220000000a00 */
[----:B------:R-:W-:Y:S01]  /*0340*/  UMOV UR10, UR8 ;  /* 0x00000008000a7c82 */ /* 0x000fe20008000000 */
[----:B------:R-:W-:Y:S01]  /*0350*/  UMOV UR11, UR9 ;  /* 0x00000009000b7c82 */ /* 0x000fe20008000000 */
[----:B------:R-:W-:Y:S02]  /*0360*/  UIADD3 UR9, UP2, UPT, UR10, 0x600, URZ ;  /* 0x000006000a097890 */ /* 0x000fe4000ff5e0ff */
[----:B------:R-:W-:Y:S02]  /*0370*/  ULOP3.LUT UR8, UR13, 0x7ffffff8, URZ, 0xc0, !UPT ;  /* 0x7ffffff80d087892 */ /* 0x000fe4000f8ec0ff */
[----:B------:R-:W-:Y:S01]  /*0380*/  UIADD3 UR12, UP0, UPT, UR9, UR4, URZ ;  /* 0x00000004090c7290 */ /* 0x000fe2000ff1e0ff */
[----:B------:R-:W1:Y:S01]  /*0390*/  LDC.64 R4, c[0x0][0x398] ;  /* 0x0000e600ff047b82 */ /* 0x000e620000000a00 */
[----:B------:R-:W-:Y:S02]  /*03a0*/  UIADD3.X UR4, UPT, UPT, URZ, UR11, URZ, UP2, !UPT ;  /* 0x0000000bff047290 */ /* 0x000fe400097fe4ff */
[----:B------:R-:W-:-:S02]  /*03b0*/  UIADD3 UR6, UP1, UPT, UR9, UR6, URZ ;  /* 0x0000000609067290 */ /* 0x000fc4000ff3e0ff */
[----:B------:R-:W-:Y:S01]  /*03c0*/  UIADD3 UR14, UP2, UPT, UR9, UR14, URZ ;  /* 0x0000000e090e7290 */ /* 0x000fe2000ff5e0ff */
[----:B------:R-:W2:Y:S02]  /*03d0*/  LDCU UR19, c[0x0][0x388] ;  /* 0x00007100ff1377ac */ /* 0x000ea40008000800 */
[----:B------:R-:W3:Y:S01]  /*03e0*/  LDC.64 R6, c[0x0][0x3a8] ;  /* 0x0000ea00ff067b82 */ /* 0x000ee20000000a00 */
[----:B------:R-:W-:Y:S02]  /*03f0*/  UIADD3.X UR7, UPT, UPT, UR4, UR7, URZ, UP1, !UPT ;  /* 0x0000000704077290 */ /* 0x000fe40008ffe4ff */
[----:B------:R-:W-:Y:S02]  /*0400*/  UIADD3.X UR5, UPT, UPT, UR4, UR5, URZ, UP0, !UPT ;  /* 0x0000000504057290 */ /* 0x000fe400087fe4ff */
[----:B------:R-:W-:Y:S01]  /*0410*/  UIADD3.X UR15, UPT, UPT, UR4, UR15, URZ, UP2, !UPT ;  /* 0x0000000f040f7290 */ /* 0x000fe200097fe4ff */
[----:B0-----:R-:W-:Y:S01]  /*0420*/  IMAD.WIDE.U32 R2, R0, 0x4, R2 ;  /* 0x0000000400027825 */ /* 0x001fe200078e0002 */
[----:B------:R-:W-:-:S03]  /*0430*/  UIADD3 UR8, UPT, UPT, -UR8, URZ, URZ ;  /* 0x000000ff08087290 */ /* 0x000fc6000fffe1ff */
[----:B-1----:R-:W-:-:S04]  /*0440*/  IMAD.WIDE.U32 R4, R0, 0x4, R4 ;  /* 0x0000000400047825 */ /* 0x002fc800078e0004 */
[----:B---3--:R-:W-:-:S04]  /*0450*/  IMAD.WIDE.U32 R6, R0, 0x4, R6 ;  /* 0x0000000400067825 */ /* 0x008fc800078e0006 */
[----:B--2---:R-:W-:-:S07]  /*0460*/  VIADD R0, R0, 0x80 ;  /* 0x0000008000007836 */ /* 0x004fce0000000000 */
.L_x_226:
        /* <DEDUP_REMOVED lines=10> */
[----:B------:R-:W-:-:S02]  /*0510*/  MOV R11, UR15 ;  /* 0x0000000f000b7c02 */ /* 0x000fc40008000f00 */
[----:B------:R-:W-:Y:S01]  /*0520*/  IADD3.X R17, PT, PT, R3, UR11, RZ, P0, !PT ;  /* 0x0000000b03117c10 */ /* 0x000fe200087fe4ff */
[----:B------:R-:W-:-:S04]  /*0530*/  IMAD.WIDE R8, R0, 0x4, R8 ;  /* 0x0000000400087825 */ /* 0x000fc800078e0208 */
        /* <DEDUP_REMOVED lines=14> */
[----:B------:R-:W3:Y:S04]  /*0620*/  LDG.E R14, desc[UR20][R8.64+-0x200] ;  /* 0xfffe0014080e7981 */ /* 0x000ee8000c1e1900 */
[----:B0-----:R-:W3:Y:S02]  /*0630*/  LDG.E R17, desc[UR20][R10.64+-0x200] ;  /* 0xfffe00140a117981 */ /* 0x001ee4000c1e1900 */
        /* <DEDUP_REMOVED lines=16> */
[----:B------:R-:W-:Y:S02]  /*0740*/  UIADD3 UR10, UP0, UPT, UR10, 0x1000, URZ ;  /* 0x000010000a0a7890 */ /* 0x000fe4000ff1e0ff */
[----:B------:R-:W-:-:S02]  /*0750*/  UIADD3 UR8, UPT, UPT, UR8, 0x8, URZ ;  /* 0x0000000808087890 */ /* 0x000fc4000fffe0ff */
[----:B------:R-:W-:Y:S02]  /*0760*/  UIADD3.X UR11, UPT, UPT, URZ, UR11, URZ, UP0, !UPT ;  /* 0x0000000bff0b7290 */ /* 0x000fe400087fe4ff */
[----:B------:R-:W-:Y:S01]  /*0770*/  UISETP.NE.AND UP0, UPT, UR8, URZ, UPT ;  /* 0x000000ff0800728c */ /* 0x000fe2000bf05270 */
[----:B------:R-:W-:Y:S01]  /*0780*/  IADD3 R0, PT, PT, R0, 0x400, RZ ;  /* 0x0000040000007810 */ /* 0x000fe20007ffe0ff */
[----:B--2---:R-:W-:-:S05]  /*0790*/  FFMA R17, R14, UR19, R17 ;  /* 0x000000130e117c23 */ /* 0x004fca0008000011 */
[----:B------:R3:W-:Y:S02]  /*07a0*/  STG.E desc[UR20][R12.64+0x600], R17 ;  /* 0x000600110c007986 */ /* 0x0007e4000c101914 */
[----:B------:R-:W-:Y:S05]  /*07b0*/  BRA.U UP0, `(.L_x_226) ;  /* 0xfffffffd002c7547 */ /* 0x000fea000b83ffff */
[----:B------:R-:W0:Y:S02]  /*07c0*/  LDC R10, c[0x0][0x384] ;  /* 0x0000e100ff0a7b82 */ /* 0x000e240000000800 */
[----:B0-----:R-:W-:-:S07]  /*07d0*/  LOP3.LUT R10, R10, 0x7ffffff8, RZ, 0xc0, !PT ;  /* 0x7ffffff80a0a7812 */ /* 0x001fce00078ec0ff */
.L_x_225:
[----:B------:R-:W0:Y:S02]  /*07e0*/  LDC R0, c[0x0][0x384] ;  /* 0x0000e100ff007b82 */ /* 0x000e240000000800 */
[----:B0-----:R-:W-:-:S13]  /*07f0*/  LOP3.LUT P0, R3, R0, 0x7, RZ, 0xc0, !PT ;  /* 0x0000000700037812 */ /* 0x001fda000780c0ff */
[----:B------:R-:W-:Y:S05]  /*0800*/  @!P0 EXIT ;  /* 0x000000000000894d */ /* 0x000fea0003800000 */
[----:B------:R-:W0:Y:S01]  /*0810*/  LDCU.64 UR4, c[0x0][0x3a8] ;  /* 0x00007500ff0477ac */ /* 0x000e220008000a00 */
[C---:B------:R-:W-:Y:S01]  /*0820*/  SHF.L.U32 R2, R0.reuse, 0x7, RZ ;  /* 0x0000000700027819 */ /* 0x040fe200000006ff */
[----:B------:R-:W1:Y:S01]  /*0830*/  S2R R11, SR_TID.X ;  /* 0x00000000000b7919 */ /* 0x000e620000002100 */
[----:B------:R-:W-:Y:S01]  /*0840*/  ISETP.GE.U32.AND P0, PT, R3, 0x4, PT ;  /* 0x000000040300780c */ /* 0x000fe20003f06070 */
[----:B------:R-:W2:Y:S01]  /*0850*/  LDCU.64 UR6, c[0x0][0x398] ;  /* 0x00007300ff0677ac */ /* 0x000ea20008000a00 */
[----:B------:R-:W-:Y:S01]  /*0860*/  LOP3.LUT R16, R0, 0x3, RZ, 0xc0, !PT ;  /* 0x0000000300107812 */ /* 0x000fe200078ec0ff */
[----:B------:R-:W-:-:S03]  /*0870*/  IMAD R2, R2, UR18, RZ ;  /* 0x0000001202027c24 */ /* 0x000fc6000f8e02ff */
[----:B------:R-:W-:Y:S01]  /*0880*/  ISETP.NE.AND P1, PT, R16, RZ, PT ;  /* 0x000000ff1000720c */ /* 0x000fe20003f25270 */
[----:B------:R-:W-:-:S03]  /*0890*/  IMAD.WIDE R4, R2, 0x4, RZ ;  /* 0x0000000402047825 */ /* 0x000fc600078e02ff */
[C---:B0-----:R-:W-:Y:S02]  /*08a0*/  IADD3 R2, P2, PT, R4.reuse, UR4, RZ ;  /* 0x0000000404027c10 */ /* 0x041fe4000ff5e0ff */
[----:B--2---:R-:W-:Y:S02]  /*08b0*/  IADD3 R4, P3, PT, R4, UR6, RZ ;  /* 0x0000000604047c10 */ /* 0x004fe4000ff7e0ff */
[C---:B------:R-:W-:Y:S02]  /*08c0*/  IADD3.X R3, PT, PT, R5.reuse, UR5, RZ, P2, !PT ;  /* 0x0000000505037c10 */ /* 0x040fe400097fe4ff */
[----:B------:R-:W-:Y:S01]  /*08d0*/  IADD3.X R5, PT, PT, R5, UR7, RZ, P3, !PT ;  /* 0x0000000705057c10 */ /* 0x000fe20009ffe4ff */
[----:B------:R-:W-:Y:S08]  /*08e0*/  @!P0 BRA `(.L_x_227) ;  /* 0x00000000005c8947 */ /* 0x000ff00003800000 */
[----:B-1-3--:R-:W-:Y:S01]  /*08f0*/  IMAD R13, R10, 0x80, R11 ;  /* 0x000000800a0d7824 */ /* 0x00afe200078e020b */
[----:B------:R-:W0:Y:S03]  /*0900*/  LDCU UR4, c[0x0][0x388] ;  /* 0x00007100ff0477ac */ /* 0x000e260008000800 */
[----:B------:R-:W-:-:S04]  /*0910*/  IMAD.WIDE R8, R13, 0x4, R4 ;  /* 0x000000040d087825 */ /* 0x000fc800078e0204 */
[----:B------:R-:W-:Y:S01]  /*0920*/  IMAD.WIDE R6, R13, 0x4, R2 ;  /* 0x000000040d067825 */ /* 0x000fe200078e0202 */
[----:B------:R-:W0:Y:S04]  /*0930*/  LDG.E R14, desc[UR20][R8.64] ;  /* 0x00000014080e7981 */ /* 0x000e28000c1e1900 */
[----:B------:R-:W0:Y:S01]  /*0940*/  LDG.E R15, desc[UR20][R6.64] ;  /* 0x00000014060f7981 */ /* 0x000e22000c1e1900 */
[----:B------:R-:W-:-:S05]  /*0950*/  MOV R12, 0x4 ;  /* 0x00000004000c7802 */ /* 0x000fca0000000f00 */
[----:B------:R-:W-:-:S04]  /*0960*/  IMAD.WIDE R12, R13, R12, UR16 ;  /* 0x000000100d0c7e25 */ /* 0x000fc8000f8e020c */
        /* <DEDUP_REMOVED lines=15> */
.L_x_227:
[----:B------:R-:W-:Y:S05]  /*0a60*/  @!P1 EXIT ;  /* 0x000000000000994d */ /* 0x000fea0003800000 */
[----:B------:R-:W-:Y:S02]  /*0a70*/  ISETP.NE.AND P0, PT, R16, 0x1, PT ;  /* 0x000000011000780c */ /* 0x000fe40003f05270 */
[----:B------:R-:W-:-:S04]  /*0a80*/  LOP3.LUT R0, R0, 0x1, RZ, 0xc0, !PT ;  /* 0x0000000100007812 */ /* 0x000fc800078ec0ff */
[----:B------:R-:W-:-:S07]  /*0a90*/  ISETP.NE.U32.AND P1, PT, R0, 0x1, PT ;  /* 0x000000010000780c */ /* 0x000fce0003f25070 */
[----:B------:R-:W-:Y:S06]  /*0aa0*/  @!P0 BRA `(.L_x_228) ;  /* 0x00000000003c8947 */ /* 0x000fec0003800000 */
[----:B01-3--:R-:W-:Y:S01]  /*0ab0*/  IMAD R13, R10, 0x80, R11 ;  /* 0x000000800a0d7824 */ /* 0x00bfe200078e020b */
[----:B------:R-:W0:Y:S03]  /*0ac0*/  LDCU UR4, c[0x0][0x388] ;  /* 0x00007100ff0477ac */ /* 0x000e260008000800 */
[----:B------:R-:W-:-:S04]  /*0ad0*/  IMAD.WIDE R6, R13, 0x4, R4 ;  /* 0x000000040d067825 */ /* 0x000fc800078e0204 */
[----:B------:R-:W-:Y:S01]  /*0ae0*/  IMAD.WIDE R8, R13, 0x4, R2 ;  /* 0x000000040d087825 */ /* 0x000fe200078e0202 */
[----:B------:R-:W0:Y:S04]  /*0af0*/  LDG.E R0, desc[UR20][R6.64] ;  /* 0x0000001406007981 */ /* 0x000e28000c1e1900 */
[----:B------:R-:W0:Y:S01]  /*0b00*/  LDG.E R15, desc[UR20][R8.64] ;  /* 0x00000014080f7981 */ /* 0x000e22000c1e1900 */
[----:B------:R-:W-:-:S05]  /*0b10*/  HFMA2 R12, -RZ, RZ, 0, 2.384185791015625e-07 ;  /* 0x00000004ff0c7431 */ /* 0x000fca00000001ff */
[----:B------:R-:W-:-:S04]  /*0b20*/  IMAD.WIDE R12, R13, R12, UR16 ;  /* 0x000000100d0c7e25 */ /* 0x000fc8000f8e020c */
[----:B0-----:R-:W-:-:S05]  /*0b30*/  FFMA R15, R0, UR4, R15 ;  /* 0x00000004000f7c23 */ /* 0x001fca000800000f */
[----:B------:R2:W-:Y:S04]  /*0b40*/  STG.E desc[UR20][R12.64], R15 ;  /* 0x0000000f0c007986 */ /* 0x0005e8000c101914 */
[----:B------:R-:W3:Y:S04]  /*0b50*/  LDG.E R0, desc[UR20][R6.64+0x200] ;  /* 0x0002001406007981 */ /* 0x000ee8000c1e1900 */
[----:B------:R-:W3:Y:S01]  /*0b60*/  LDG.E R17, desc[UR20][R8.64+0x200] ;  /* 0x0002001408117981 */ /* 0x000ee2000c1e1900 */
[----:B------:R-:W-:Y:S01]  /*0b70*/  IADD3 R10, PT, PT, R10, 0x2, RZ ;  /* 0x000000020a0a7810 */ /* 0x000fe20007ffe0ff */
[----:B---3--:R-:W-:-:S05]  /*0b80*/  FFMA R17, R0, UR4, R17 ;  /* 0x0000000400117c23 */ /* 0x008fca0008000011 */
[----:B------:R2:W-:Y:S02]  /*0b90*/  STG.E desc[UR20][R12.64+0x200], R17 ;  /* 0x000200110c007986 */ /* 0x0005e4000c101914 */
.L_x_228:
[----:B------:R-:W-:Y:S05]  /*0ba0*/  @P1 EXIT ;  /* 0x000000000000194d */ /* 0x000fea0003800000 */
[----:B-1----:R-:W-:Y:S01]  /*0bb0*/  IMAD R7, R10, 0x80, R11 ;  /* 0x000000800a077824 */ /* 0x002fe200078e020b */
[----:B------:R-:W1:Y:S03]  /*0bc0*/  LDCU UR4, c[0x0][0x388] ;  /* 0x00007100ff0477ac */ /* 0x000e660008000800 */
[----:B------:R-:W-:-:S04]  /*0bd0*/  IMAD.WIDE R4, R7, 0x4, R4 ;  /* 0x0000000407047825 */ /* 0x000fc800078e0204 */
[----:B------:R-:W-:Y:S02]  /*0be0*/  IMAD.WIDE R2, R7, 0x4, R2 ;  /* 0x0000000407027825 */ /* 0x000fe400078e0202 */
[----:B------:R-:W1:Y:S04]  /*0bf0*/  LDG.E R4, desc[UR20][R4.64] ;  /* 0x0000001404047981 */ /* 0x000e68000c1e1900 */
[----:B------:R-:W1:Y:S01]  /*0c00*/  LDG.E R3, desc[UR20][R2.64] ;  /* 0x0000001402037981 */ /* 0x000e62000c1e1900 */
[----:B------:R-:W-:-:S05]  /*0c10*/  MOV R6, 0x4 ;  /* 0x0000000400067802 */ /* 0x000fca0000000f00 */
[----:B------:R-:W-:-:S04]  /*0c20*/  IMAD.WIDE R6, R7, R6, UR16 ;  /* 0x0000001007067e25 */ /* 0x000fc8000f8e0206 */
[----:B-1----:R-:W-:-:S05]  /*0c30*/  FFMA R9, R4, UR4, R3 ;  /* 0x0000000404097c23 */ /* 0x002fca0008000003 */
[----:B------:R-:W-:Y:S01]  /*0c40*/  STG.E desc[UR20][R6.64], R9 ;  /* 0x0000000906007986 */ /* 0x000fe2000c101914 */
[----:B------:R-:W-:Y:S05]  /*0c50*/  EXIT ;  /* 0x000000000000794d */ /* 0x000fea0003800000 */
.L_x_224:
[----:B------:R-:W0:Y:S02]  /*0c60*/  LDC R6, c[0x0][0x384] ;  /* 0x0000e100ff067b82 */ /* 0x000e240000000800 */
[----:B0-----:R-:W-:-:S13]  /*0c70*/  ISETP.GE.AND P0, PT, R6, 0x1, PT ;  /* 0x000000010600780c */ /* 0x001fda0003f06270 */
[----:B------:R-:W-:Y:S05]  /*0c80*/  @!P0 EXIT ;  /* 0x000000000000894d */ /* 0x000fea0003800000 */
[----:B------:R-:W0:Y:S01]  /*0c90*/  LDCU.64 UR4, c[0x0][0x398] ;  /* 0x00007300ff0477ac */ /* 0x000e220008000a00 */
[C---:B------:R-:W-:Y:S01]  /*0ca0*/  SHF.L.U32 R2, R6.reuse, 0x7, RZ ;  /* 0x0000000706027819 */ /* 0x040fe200000006ff */
[----:B------:R-:W1:Y:S01]  /*0cb0*/  S2R R0, SR_TID.X ;  /* 0x0000000000007919 */ /* 0x000e620000002100 */
[----:B------:R-:W-:Y:S01]  /*0cc0*/  HFMA2 R7, -RZ, RZ, 0, 0 ;  /* 0x00000000ff077431 */ /* 0x000fe200000001ff */
[----:B------:R-:W2:Y:S01]  /*0cd0*/  LDCU.64 UR6, c[0x0][0x3a8] ;  /* 0x00007500ff0677ac */ /* 0x000ea20008000a00 */
[----:B------:R-:W-:Y:S01]  /*0ce0*/  LOP3.LUT R20, R6, 0x7, RZ, 0xc0, !PT ;  /* 0x0000000706147812 */ /* 0x000fe200078ec0ff */
[----:B------:R-:W-:-:S04]  /*0cf0*/  IMAD R2, R2, UR18, RZ ;  /* 0x0000001202027c24 */ /* 0x000fc8000f8e02ff */
[----:B------:R-:W-:-:S03]  /*0d00*/  IMAD.WIDE R4, R2, 0x4, RZ ;  /* 0x0000000402047825 */ /* 0x000fc600078e02ff */
[----:B0-----:R-:W-:-:S04]  /*0d10*/  IADD3 R2, P0, PT, R4, UR4, RZ ;  /* 0x0000000404027c10 */ /* 0x001fc8000ff1e0ff */
[----:B------:R-:W-:Y:S02]  /*0d20*/  IADD3.X R3, PT, PT, R5, UR5, RZ, P0, !PT ;  /* 0x0000000505037c10 */ /* 0x000fe400087fe4ff */
[----:B------:R-:W-:Y:S02]  /*0d30*/  ISETP.GE.U32.AND P0, PT, R6, 0x8, PT ;  /* 0x000000080600780c */ /* 0x000fe40003f06070 */
[----:B--2---:R-:W-:-:S04]  /*0d40*/  IADD3 R4, P1, PT, R4, UR6, RZ ;  /* 0x0000000604047c10 */ /* 0x004fc8000ff3e0ff */
[----:B------:R-:W-:-:S07]  /*0d50*/  IADD3.X R5, PT, PT, R5, UR7, RZ, P1, !PT ;  /* 0x0000000705057c10 */ /* 0x000fce0008ffe4ff */
[----:B-1----:R-:W-:Y:S05]  /*0d60*/  @!P0 BRA `(.L_x_229) ;  /* 0x0000000400208947 */ /* 0x002fea0003800000 */
[----:B------:R-:W-:Y:S01]  /*0d70*/  LOP3.LUT R7, R6, 0x7ffffff8, RZ, 0xc0, !PT ;  /* 0x7ffffff806077812 */ /* 0x000fe200078ec0ff */
[----:B------:R-:W-:Y:S01]  /*0d80*/  IMAD.MOV.U32 R6, RZ, RZ, RZ ;  /* 0x000000ffff067224 */ /* 0x000fe200078e00ff */
[----:B------:R-:W0:Y:S06]  /*0d90*/  LDCU UR4, c[0x0][0x388] ;  /* 0x00007100ff0477ac */ /* 0x000e2c0008000800 */
.L_x_232:
[----:B-1----:R-:W-:-:S04]  /*0da0*/  LEA R13, R6, R0, 0x7 ;  /* 0x00000000060d7211 */ /* 0x002fc800078e38ff */
[----:B------:R-:W-:-:S13]  /*0db0*/  ISETP.GE.AND P0, PT, R13, UR12, PT ;  /* 0x0000000c0d007c0c */ /* 0x000fda000bf06270 */
[C---:B------:R-:W-:Y:S01]  /*0dc0*/  @!P0 IMAD.WIDE.U32 R14, R13.reuse, 0x4, R2 ;  /* 0x000000040d0e8825 */ /* 0x040fe200078e0002 */
[----:B------:R-:W1:Y:S03]  /*0dd0*/  @!P0 LDC R21, c[0x0][0x388] ;  /* 0x0000e200ff158b82 */ /* 0x000e660000000800 */
[C---:B------:R-:W-:Y:S02]  /*0de0*/  @!P0 IMAD.WIDE.U32 R18, R13.reuse, 0x4, R4 ;  /* 0x000000040d128825 */ /* 0x040fe400078e0004 */
[----:B------:R-:W1:Y:S04]  /*0df0*/  @!P0 LDG.E R14, desc[UR20][R14.64] ;  /* 0x000000140e0e8981 */ /* 0x000e68000c1e1900 */
[----:B------:R2:W1:Y:S01]  /*0e00*/  @!P0 LDG.E R19, desc[UR20][R18.64] ;  /* 0x0000001412138981 */ /* 0x000462000c1e1900 */
[----:B------:R-:W-:-:S02]  /*0e10*/  IADD3 R23, PT, PT, R13, 0x80, RZ ;  /* 0x000000800d177810 */ /* 0x000fc40007ffe0ff */
[----:B------:R-:W-:Y:S02]  /*0e20*/  MOV R16, 0x4 ;  /* 0x0000000400107802 */ /* 0x000fe40000000f00 */
[C---:B------:R-:W-:Y:S01]  /*0e30*/  ISETP.GE.AND P1, PT, R23.reuse, UR12, PT ;  /* 0x0000000c17007c0c */ /* 0x040fe2000bf26270 */
[----:B------:R-:W-:-:S04]  /*0e40*/  IMAD.WIDE R8, R23, 0x4, R2 ;  /* 0x0000000417087825 */ /* 0x000fc800078e0202 */
[----:B------:R-:W-:-:S04]  /*0e50*/  @!P0 IMAD.WIDE.U32 R16, R13, R16, UR16 ;  /* 0x000000100d108e25 */ /* 0x000fc8000f8e0010 */
[----:B------:R-:W-:-:S04]  /*0e60*/  IMAD.WIDE R10, R23, 0x4, R4 ;  /* 0x00000004170a7825 */ /* 0x000fc800078e0204 */
[----:B--2---:R-:W2:Y:S01]  /*0e70*/  @!P1 LDC R18, c[0x0][0x388] ;  /* 0x0000e200ff129b82 */ /* 0x004ea20000000800 */
[----:B-1----:R-:W-:-:S05]  /*0e80*/  @!P0 FFMA R21, R14, R21, R19 ;  /* 0x000000150e158223 */ /* 0x002fca0000000013 */
[----:B------:R1:W-:Y:S04]  /*0e90*/  @!P0 STG.E desc[UR20][R16.64], R21 ;  /* 0x0000001510008986 */ /* 0x0003e8000c101914 */
[----:B------:R-:W2:Y:S04]  /*0ea0*/  @!P1 LDG.E R12, desc[UR20][R8.64] ;  /* 0x00000014080c9981 */ /* 0x000ea8000c1e1900 */
[----:B------:R-:W2:Y:S01]  /*0eb0*/  @!P1 LDG.E R19, desc[UR20][R10.64] ;  /* 0x000000140a139981 */ /* 0x000ea2000c1e1900 */
[----:B------:R-:W-:-:S05]  /*0ec0*/  VIADD R14, R13, 0x100 ;  /* 0x000001000d0e7836 */ /* 0x000fca0000000000 */
[----:B------:R-:W-:Y:S01]  /*0ed0*/  ISETP.GE.AND P0, PT, R14, UR12, PT ;  /* 0x0000000c0e007c0c */ /* 0x000fe2000bf06270 */
[----:B------:R-:W-:-:S05]  /*0ee0*/  HFMA2 R14, -RZ, RZ, 0, 2.384185791015625e-07 ;  /* 0x00000004ff0e7431 */ /* 0x000fca00000001ff */
[----:B------:R-:W-:-:S04]  /*0ef0*/  IMAD.WIDE R14, R23, R14, UR16 ;  /* 0x00000010170e7e25 */ /* 0x000fc8000f8e020e */
[----:B--2---:R-:W-:-:S03]  /*0f00*/  @!P1 FFMA R19, R12, R18, R19 ;  /* 0x000000120c139223 */ /* 0x004fc60000000013 */
[----:B------:R-:W2:Y:S02]  /*0f10*/  @!P0 LDC R18, c[0x0][0x388] ;  /* 0x0000e200ff128b82 */ /* 0x000ea40000000800 */
[----:B------:R3:W-:Y:S04]  /*0f20*/  @!P1 STG.E desc[UR20][R14.64], R19 ;  /* 0x000000130e009986 */ /* 0x0007e8000c101914 */
[----:B------:R-:W2:Y:S04]  /*0f30*/  @!P0 LDG.E R12, desc[UR20][R8.64+0x200] ;  /* 0x00020014080c8981 */ /* 0x000ea8000c1e1900 */
[----:B-1----:R-:W2:Y:S01]  /*0f40*/  @!P0 LDG.E R17, desc[UR20][R10.64+0x200] ;  /* 0x000200140a118981 */ /* 0x002ea2000c1e1900 */
[----:B------:R-:W-:-:S04]  /*0f50*/  IADD3 R16, PT, PT, R13, 0x180, RZ ;  /* 0x000001800d107810 */ /* 0x000fc80007ffe0ff */
[----:B------:R-:W-:Y:S01]  /*0f60*/  ISETP.GE.AND P1, PT, R16, UR12, PT ;  /* 0x0000000c10007c0c */ /* 0x000fe2000bf26270 */
[----:B--2---:R-:W-:-:S12]  /*0f70*/  @!P0 FFMA R17, R12, R18, R17 ;  /* 0x000000120c118223 */ /* 0x004fd80000000011 */
[----:B------:R-:W1:Y:S01]  /*0f80*/  @!P1 LDC R18, c[0x0][0x388] ;  /* 0x0000e200ff129b82 */ /* 0x000e620000000800 */
[----:B------:R2:W-:Y:S04]  /*0f90*/  @!P0 STG.E desc[UR20][R14.64+0x200], R17 ;  /* 0x000200110e008986 */ /* 0x0005e8000c101914 */
[----:B------:R-:W1:Y:S04]  /*0fa0*/  @!P1 LDG.E R12, desc[UR20][R8.64+0x400] ;  /* 0x00040014080c9981 */ /* 0x000e68000c1e1900 */
[----:B------:R-:W1:Y:S01]  /*0fb0*/  @!P1 LDG.E R21, desc[UR20][R10.64+0x400] ;  /* 0x000400140a159981 */ /* 0x000e62000c1e1900 */
[----:B------:R-:W-:-:S04]  /*0fc0*/  IADD3 R16, PT, PT, R13, 0x200, RZ ;  /* 0x000002000d107810 */ /* 0x000fc80007ffe0ff */
[----:B------:R-:W-:Y:S01]  /*0fd0*/  ISETP.GE.AND P0, PT, R16, UR12, PT ;  /* 0x0000000c10007c0c */ /* 0x000fe2000bf06270 */
[----:B------:R-:W-:Y:S02]  /*0fe0*/  VIADD R16, R13, 0x280 ;  /* 0x000002800d107836 */ /* 0x000fe40000000000 */
[----:B-1----:R-:W-:-:S10]  /*0ff0*/  @!P1 FFMA R21, R12, R18, R21 ;  /* 0x000000120c159223 */ /* 0x002fd40000000015 */
[----:B------:R-:W1:Y:S01]  /*1000*/  @!P0 LDC R18, c[0x0][0x388] ;  /* 0x0000e200ff128b82 */ /* 0x000e620000000800 */
[----:B------:R4:W-:Y:S04]  /*1010*/  @!P1 STG.E desc[UR20][R14.64+0x400], R21 ;  /* 0x000400150e009986 */ /* 0x0009e8000c101914 */
[----:B------:R-:W1:Y:S04]  /*1020*/  @!P0 LDG.E R12, desc[UR20][R8.64+0x600] ;  /* 0x00060014080c8981 */ /* 0x000e68000c1e1900 */
[----:B---3--:R-:W1:Y:S01]  /*1030*/  @!P0 LDG.E R19, desc[UR20][R10.64+0x600] ;  /* 0x000600140a138981 */ /* 0x008e62000c1e1900 */
[----:B------:R-:W-:-:S02]  /*1040*/  ISETP.GE.AND P1, PT, R16, UR12, PT ;  /* 0x0000000c10007c0c */ /* 0x000fc4000bf26270 */
[----:B------:R-:W-:Y:S01]  /*1050*/  IADD3 R16, PT, PT, R13, 0x300, RZ ;  /* 0x000003000d107810 */ /* 0x000fe20007ffe0ff */
[----:B-1----:R-:W-:-:S10]  /*1060*/  @!P0 FFMA R19, R12, R18, R19 ;  /* 0x000000120c138223 */ /* 0x002fd40000000013 */
[----:B------:R-:W1:Y:S01]  /*1070*/  @!P1 LDC R18, c[0x0][0x388] ;  /* 0x0000e200ff129b82 */ /* 0x000e620000000800 */
[----:B------:R3:W-:Y:S04]  /*1080*/  @!P0 STG.E desc[UR20][R14.64+0x600], R19 ;  /* 0x000600130e008986 */ /* 0x0007e8000c101914 */
[----:B------:R-:W1:Y:S04]  /*1090*/  @!P1 LDG.E R12, desc[UR20][R8.64+0x800] ;  /* 0x00080014080c9981 */ /* 0x000e68000c1e1900 */
[----:B--2---:R-:W1:Y:S01]  /*10a0*/  @!P1 LDG.E R17, desc[UR20][R10.64+0x800] ;  /* 0x000800140a119981 */ /* 0x004e62000c1e1900 */
[----:B------:R-:W-:-:S13]  /*10b0*/  ISETP.GE.AND P0, PT, R16, UR12, PT ;  /* 0x0000000c10007c0c */ /* 0x000fda000bf06270 */
[----:B------:R-:W2:Y:S01]  /*10c0*/  @!P0 LDC R16, c[0x0][0x388] ;  /* 0x0000e200ff108b82 */ /* 0x000ea20000000800 */
[----:B-1----:R-:W-:-:S05]  /*10d0*/  @!P1 FFMA R17, R12, R18, R17 ;  /* 0x000000120c119223 */ /* 0x002fca0000000011 */
[----:B------:R3:W-:Y:S04]  /*10e0*/  @!P1 STG.E desc[UR20][R14.64+0x800], R17 ;  /* 0x000800110e009986 */ /* 0x0007e8000c101914 */
[----:B------:R-:W2:Y:S04]  /*10f0*/  @!P0 LDG.E R12, desc[UR20][R8.64+0xa00] ;  /* 0x000a0014080c8981 */ /* 0x000ea8000c1e1900 */
[----:B----4-:R-:W2:Y:S01]  /*1100*/  @!P0 LDG.E R21, desc[UR20][R10.64+0xa00] ;  /* 0x000a00140a158981 */ /* 0x010ea2000c1e1900 */
[----:B------:R-:W-:Y:S01]  /*1110*/  IADD3 R13, PT, PT, R13, 0x380, RZ ;  /* 0x000003800d0d7810 */ /* 0x000fe20007ffe0ff */
[----:B------:R-:W-:Y:S01]  /*1120*/  BSSY.RECONVERGENT B0, `(.L_x_230) ;  /* 0x000000b000007945 */ /* 0x000fe20003800200 */
[----:B------:R-:W-:-:S04]  /*1130*/  IADD3 R6, PT, PT, R6, 0x8, RZ ;  /* 0x0000000806067810 */ /* 0x000fc80007ffe0ff */
[----:B------:R-:W-:Y:S01]  /*1140*/  ISETP.NE.AND P1, PT, R6, R7, PT ;  /* 0x000000070600720c */ /* 0x000fe20003f25270 */
[----:B--2---:R-:W-:-:S05]  /*1150*/  @!P0 FFMA R21, R12, R16, R21 ;  /* 0x000000100c158223 */ /* 0x004fca0000000015 */
[----:B------:R3:W-:Y:S01]  /*1160*/  @!P0 STG.E desc[UR20][R14.64+0xa00], R21 ;  /* 0x000a00150e008986 */ /* 0x0007e2000c101914 */
[----:B------:R-:W-:-:S13]  /*1170*/  ISETP.GE.AND P0, PT, R13, UR12, PT ;  /* 0x0000000c0d007c0c */ /* 0x000fda000bf06270 */
[----:B---3--:R-:W-:Y:S05]  /*1180*/  @P0 BRA `(.L_x_231) ;  /* 0x0000000000100947 */ /* 0x008fea0003800000 */
[----:B------:R-:W0:Y:S04]  /*1190*/  LDG.E R8, desc[UR20][R8.64+0xc00] ;  /* 0x000c001408087981 */ /* 0x000e28000c1e1900 */
[----:B------:R-:W0:Y:S02]  /*11a0*/  LDG.E R11, desc[UR20][R10.64+0xc00] ;  /* 0x000c00140a0b7981 */ /* 0x000e24000c1e1900 */
[----:B0-----:R-:W-:-:S05]  /*11b0*/  FFMA R13, R8, UR4, R11 ;  /* 0x00000004080d7c23 */ /* 0x001fca000800000b */
[----:B------:R1:W-:Y:S02]  /*11c0*/  STG.E desc[UR20][R14.64+0xc00], R13 ;  /* 0x000c000d0e007986 */ /* 0x0003e4000c101914 */
.L_x_231:
[----:B0-----:R-:W-:Y:S05]  /*11d0*/  BSYNC.RECONVERGENT B0 ;  /* 0x0000000000007941 */ /* 0x001fea0003800200 */
.L_x_230:
[----:B------:R-:W-:Y:S05]  /*11e0*/  @P1 BRA `(.L_x_232) ;  /* 0xfffffff800ec1947 */ /* 0x000fea000383ffff */
.L_x_229:
[----:B------:R-:W-:-:S13]  /*11f0*/  ISETP.NE.AND P0, PT, R20, RZ, PT ;  /* 0x000000ff1400720c */ /* 0x000fda0003f05270 */
[----:B------:R-:W-:Y:S05]  /*1200*/  @!P0 EXIT ;  /* 0x000000000000894d */ /* 0x000fea0003800000 */
[----:B------:R-:W0:Y:S01]  /*1210*/  LDC R6, c[0x0][0x384] ;  /* 0x0000e100ff067b82 */ /* 0x000e220000000800 */
[----:B------:R-:W-:Y:S02]  /*1220*/  ISETP.GE.U32.AND P1, PT, R20, 0x4, PT ;  /* 0x000000041400780c */ /* 0x000fe40003f26070 */
[----:B0-----:R-:W-:-:S04]  /*1230*/  LOP3.LUT R22, R6, 0x3, RZ, 0xc0, !PT ;  /* 0x0000000306167812 */ /* 0x001fc800078ec0ff */
[----:B------:R-:W-:-:S07]  /*1240*/  ISETP.NE.AND P0, PT, R22, RZ, PT ;  /* 0x000000ff1600720c */ /* 0x000fce0003f05270 */
[----:B------:R-:W-:Y:S06]  /*1250*/  @!P1 BRA `(.L_x_233) ;  /* 0x0000000000b49947 */ /* 0x000fec0003800000 */
[----:B------:R-:W-:-:S05]  /*1260*/  IMAD R9, R7, 0x80, R0 ;  /* 0x0000008007097824 */ /* 0x000fca00078e0200 */
[----:B------:R-:W-:-:S13]  /*1270*/  ISETP.GE.AND P1, PT, R9, UR12, PT ;  /* 0x0000000c09007c0c */ /* 0x000fda000bf26270 */
[C---:B-1----:R-:W-:Y:S01]  /*1280*/  @!P1 IMAD.WIDE R12, R9.reuse, 0x4, R2 ;  /* 0x00000004090c9825 */ /* 0x042fe200078e0202 */
[----:B------:R-:W0:Y:S03]  /*1290*/  @!P1 LDC R23, c[0x0][0x388] ;  /* 0x0000e200ff179b82 */ /* 0x000e260000000800 */
[C---:B------:R-:W-:Y:S02]  /*12a0*/  @!P1 IMAD.WIDE R14, R9.reuse, 0x4, R4 ;  /* 0x00000004090e9825 */ /* 0x040fe400078e0204 */
[----:B------:R-:W0:Y:S04]  /*12b0*/  @!P1 LDG.E R12, desc[UR20][R12.64] ;  /* 0x000000140c0c9981 */ /* 0x000e28000c1e1900 */
[----:B------:R-:W0:Y:S01]  /*12c0*/  @!P1 LDG.E R15, desc[UR20][R14.64] ;  /* 0x000000140e0f9981 */ /* 0x000e22000c1e1900 */
[----:B------:R-:W-:-:S02]  /*12d0*/  IADD3 R21, PT, PT, R9, 0x80, RZ ;  /* 0x0000008009157810 */ /* 0x000fc40007ffe0ff */
[----:B------:R-:W-:Y:S02]  /*12e0*/  MOV R10, 0x4 ;  /* 0x00000004000a7802 */ /* 0x000fe40000000f00 */
[----:B------:R-:W-:-:S03]  /*12f0*/  ISETP.GE.AND P2, PT, R21, UR12, PT ;  /* 0x0000000c15007c0c */ /* 0x000fc6000bf46270 */
[----:B------:R-:W-:-:S10]  /*1300*/  @!P1 IMAD.WIDE R10, R9, R10, UR16 ;  /* 0x00000010090a9e25 */ /* 0x000fd4000f8e020a */
[C---:B------:R-:W-:Y:S01]  /*1310*/  @!P2 IMAD.WIDE R16, R21.reuse, 0x4, R2 ;  /* 0x000000041510a825 */ /* 0x040fe200078e0202 */
[----:B------:R-:W1:Y:S03]  /*1320*/  @!P2 LDC R25, c[0x0][0x388] ;  /* 0x0000e200ff19ab82 */ /* 0x000e660000000800 */
[----:B------:R-:W-:-:S04]  /*1330*/  @!P2 IMAD.WIDE R18, R21, 0x4, R4 ;  /* 0x000000041512a825 */ /* 0x000fc800078e0204 */
[----:B0-----:R-:W-:-:S05]  /*1340*/  @!P1 FFMA R23, R12, R23, R15 ;  /* 0x000000170c179223 */ /* 0x001fca000000000f */
[----:B------:R0:W-:Y:S04]  /*1350*/  @!P1 STG.E desc[UR20][R10.64], R23 ;  /* 0x000000170a009986 */ /* 0x0001e8000c101914 */
[----:B------:R-:W1:Y:S04]  /*1360*/  @!P2 LDG.E R16, desc[UR20][R16.64] ;  /* 0x000000141010a981 */ /* 0x000e68000c1e1900 */
[----:B------:R-:W1:Y:S01]  /*1370*/  @!P2 LDG.E R19, desc[UR20][R18.64] ;  /* 0x000000141213a981 */ /* 0x000e62000c1e1900 */
[----:B------:R-:W-:Y:S01]  /*1380*/  IADD3 R27, PT, PT, R9, 0x100, RZ ;  /* 0x00000100091b7810 */ /* 0x000fe20007ffe0ff */
[----:B------:R-:W-:-:S03]  /*1390*/  IMAD.MOV.U32 R12, RZ, RZ, 0x4 ;  /* 0x00000004ff0c7424 */ /* 0x000fc600078e00ff */
[----:B------:R-:W-:Y:S01]  /*13a0*/  ISETP.GE.AND P1, PT, R27, UR12, PT ;  /* 0x0000000c1b007c0c */ /* 0x000fe2000bf26270 */
[----:B------:R-:W-:-:S12]  /*13b0*/  @!P2 IMAD.WIDE R12, R21, R12, UR16 ;  /* 0x00000010150cae25 */ /* 0x000fd8000f8e020c */
[----:B------:R-:W-:-:S04]  /*13c0*/  @!P1 IMAD.WIDE R14, R27, 0x4, R2 ;  /* 0x000000041b0e9825 */ /* 0x000fc800078e0202 */
[----:B------:R-:W-:-:S04]  /*13d0*/  @!P1 IMAD.WIDE R20, R27, 0x4, R4 ;  /* 0x000000041b149825 */ /* 0x000fc800078e0204 */
[----:B-1----:R-:W-:Y:S02]  /*13e0*/  @!P2 FFMA R25, R16, R25, R19 ;  /* 0x000000191019a223 */ /* 0x002fe40000000013 */
[----:B------:R-:W1:Y:S03]  /*13f0*/  @!P1 LDC R19, c[0x0][0x388] ;  /* 0x0000e200ff139b82 */ /* 0x000e660000000800 */
[----:B------:R2:W-:Y:S04]  /*1400*/  @!P2 STG.E desc[UR20][R12.64], R25 ;  /* 0x000000190c00a986 */ /* 0x0005e8000c101914 */
[----:B------:R3:W1:Y:S04]  /*1410*/  @!P1 LDG.E R14, desc[UR20][R14.64] ;  /* 0x000000140e0e9981 */ /* 0x000668000c1e1900 */
[----:B------:R-:W1:Y:S01]  /*1420*/  @!P1 LDG.E R21, desc[UR20][R20.64] ;  /* 0x0000001414159981 */ /* 0x000e62000c1e1900 */
[----:B0-----:R-:W-:Y:S01]  /*1430*/  IADD3 R23, PT, PT, R9, 0x180, RZ ;  /* 0x0000018009177810 */ /* 0x001fe20007ffe0ff */
[----:B------:R-:W-:-:S03]  /*1440*/  HFMA2 R8, -RZ, RZ, 0, 2.384185791015625e-07 ;  /* 0x00000004ff087431 */ /* 0x000fc600000001ff */
[----:B------:R-:W-:Y:S02]  /*1450*/  ISETP.GE.AND P2, PT, R23, UR12, PT ;  /* 0x0000000c17007c0c */ /* 0x000fe4000bf46270 */
[----:B------:R-:W-:-:S11]  /*1460*/  @!P1 IMAD.WIDE R8, R27, R8, UR16 ;  /* 0x000000101b089e25 */ /* 0x000fd6000f8e0208 */
[C---:B------:R-:W-:Y:S01]  /*1470*/  @!P2 IMAD.WIDE R10, R23.reuse, 0x4, R2 ;  /* 0x00000004170aa825 */ /* 0x040fe200078e0202 */
[----:B---3--:R-:W0:Y:S03]  /*1480*/  @!P2 LDC R15, c[0x0][0x388] ;  /* 0x0000e200ff0fab82 */ /* 0x008e260000000800 */
[----:B------:R-:W-:-:S04]  /*1490*/  @!P2 IMAD.WIDE R16, R23, 0x4, R4 ;  /* 0x000000041710a825 */ /* 0x000fc800078e0204 */
[----:B-1----:R-:W-:-:S05]  /*14a0*/  @!P1 FFMA R19, R14, R19, R21 ;  /* 0x000000130e139223 */ /* 0x002fca0000000015 */
[----:B------:R3:W-:Y:S04]  /*14b0*/  @!P1 STG.E desc[UR20][R8.64], R19 ;  /* 0x0000001308009986 */ /* 0x0007e8000c101914 */
[----:B------:R-:W0:Y:S04]  /*14c0*/  @!P2 LDG.E R10, desc[UR20][R10.64] ;  /* 0x000000140a0aa981 */ /* 0x000e28000c1e1900 */
[----:B------:R-:W0:Y:S01]  /*14d0*/  @!P2 LDG.E R17, desc[UR20][R16.64] ;  /* 0x000000141011a981 */ /* 0x000e22000c1e1900 */
[----:B--2---:R-:W-:Y:S01]  /*14e0*/  MOV R12, 0x4 ;  /* 0x00000004000c7802 */ /* 0x004fe20000000f00 */
[----:B------:R-:W-:-:S04]  /*14f0*/  VIADD R7, R7, 0x4 ;  /* 0x0000000407077836 */ /* 0x000fc80000000000 */
[----:B------:R-:W-:-:S04]  /*1500*/  @!P2 IMAD.WIDE R12, R23, R12, UR16 ;  /* 0x00000010170cae25 */ /* 0x000fc8000f8e020c */
[----:B0-----:R-:W-:-:S05]  /*1510*/  @!P2 FFMA R15, R10, R15, R17 ;  /* 0x0000000f0a0fa223 */ /* 0x001fca0000000011 */
[----:B------:R3:W-:Y:S02]  /*1520*/  @!P2 STG.E desc[UR20][R12.64], R15 ;  /* 0x0000000f0c00a986 */ /* 0x0007e4000c101914 */
.L_x_233:
[----:B------:R-:W-:Y:S05]  /*1530*/  @!P0 EXIT ;  /* 0x000000000000894d */ /* 0x000fea0003800000 */
[----:B------:R-:W-:Y:S02]  /*1540*/  ISETP.NE.AND P0, PT, R22, 0x1, PT ;  /* 0x000000011600780c */ /* 0x000fe40003f05270 */
[----:B------:R-:W-:-:S04]  /*1550*/  LOP3.LUT R6, R6, 0x1, RZ, 0xc0, !PT ;  /* 0x0000000106067812 */ /* 0x000fc800078ec0ff */
[----:B------:R-:W-:-:S07]  /*1560*/  ISETP.NE.U32.AND P2, PT, R6, 0x1, PT ;  /* 0x000000010600780c */ /* 0x000fce0003f45070 */
[----:B------:R-:W-:Y:S06]  /*1570*/  @!P0 BRA `(.L_x_234) ;  /* 0x00000000005c8947 */ /* 0x000fec0003800000 */
[----:B-1-3--:R-:W-:-:S04]  /*1580*/  LEA R13, R7, R0, 0x7 ;  /* 0x00000000070d7211 */ /* 0x00afc800078e38ff */
[----:B------:R-:W-:-:S13]  /*1590*/  ISETP.GE.AND P0, PT, R13, UR12, PT ;  /* 0x0000000c0d007c0c */ /* 0x000fda000bf06270 */
[C---:B------:R-:W-:Y:S01]  /*15a0*/  @!P0 IMAD.WIDE R8, R13.reuse, 0x4, R2 ;  /* 0x000000040d088825 */ /* 0x040fe200078e0202 */
[----:B------:R-:W0:Y:S03]  /*15b0*/  @!P0 LDC R19, c[0x0][0x388] ;  /* 0x0000e200ff138b82 */ /* 0x000e260000000800 */
[C---:B------:R-:W-:Y:S02]  /*15c0*/  @!P0 IMAD.WIDE R10, R13.reuse, 0x4, R4 ;  /* 0x000000040d0a8825 */ /* 0x040fe400078e0204 */
[----:B------:R-:W0:Y:S04]  /*15d0*/  @!P0 LDG.E R8, desc[UR20][R8.64] ;  /* 0x0000001408088981 */ /* 0x000e28000c1e1900 */
[----:B------:R-:W0:Y:S01]  /*15e0*/  @!P0 LDG.E R11, desc[UR20][R10.64] ;  /* 0x000000140a0b8981 */ /* 0x000e22000c1e1900 */
[----:B------:R-:W-:Y:S01]  /*15f0*/  IADD3 R21, PT, PT, R13, 0x80, RZ ;  /* 0x000000800d157810 */ /* 0x000fe20007ffe0ff */
[----:B------:R-:W-:-:S03]  /*1600*/  HFMA2 R12, -RZ, RZ, 0, 2.384185791015625e-07 ;  /* 0x00000004ff0c7431 */ /* 0x000fc600000001ff */
[----:B------:R-:W-:Y:S02]  /*1610*/  ISETP.GE.AND P1, PT, R21, UR12, PT ;  /* 0x0000000c15007c0c */ /* 0x000fe4000bf26270 */
[----:B------:R-:W-:-:S11]  /*1620*/  @!P0 IMAD.WIDE R12, R13, R12, UR16 ;  /* 0x000000100d0c8e25 */ /* 0x000fd6000f8e020c */
[----:B------:R-:W-:-:S04]  /*1630*/  @!P1 IMAD.WIDE R14, R21, 0x4, R2 ;  /* 0x00000004150e9825 */ /* 0x000fc800078e0202 */
[----:B------:R-:W-:-:S04]  /*1640*/  @!P1 IMAD.WIDE R16, R21, 0x4, R4 ;  /* 0x0000000415109825 */ /* 0x000fc800078e0204 */
[----:B0-----:R-:W-:Y:S02]  /*1650*/  @!P0 FFMA R19, R8, R19, R11 ;  /* 0x0000001308138223 */ /* 0x001fe4000000000b */
[----:B------:R-:W0:Y:S03]  /*1660*/  @!P1 LDC R11, c[0x0][0x388] ;  /* 0x0000e200ff0b9b82 */ /* 0x000e260000000800 */
[----:B------:R2:W-:Y:S04]  /*1670*/  @!P0 STG.E desc[UR20][R12.64], R19 ;  /* 0x000000130c008986 */ /* 0x0005e8000c101914 */
[----:B------:R-:W0:Y:S04]  /*1680*/  @!P1 LDG.E R14, desc[UR20][R14.64] ;  /* 0x000000140e0e9981 */ /* 0x000e28000c1e1900 */
[----:B------:R-:W0:Y:S01]  /*1690*/  @!P1 LDG.E R17, desc[UR20][R16.64] ;  /* 0x0000001410119981 */ /* 0x000e22000c1e1900 */
[----:B------:R-:W-:Y:S01]  /*16a0*/  IMAD.MOV.U32 R8, RZ, RZ, 0x4 ;  /* 0x00000004ff087424 */ /* 0x000fe200078e00ff */
[----:B------:R-:W-:-:S03]  /*16b0*/  IADD3 R7, PT, PT, R7, 0x2, RZ ;  /* 0x0000000207077810 */ /* 0x000fc60007ffe0ff */
[----:B------:R-:W-:-:S04]  /*16c0*/  @!P1 IMAD.WIDE R8, R21, R8, UR16 ;  /* 0x0000001015089e25 */ /* 0x000fc8000f8e0208 */
[----:B0-----:R-:W-:-:S05]  /*16d0*/  @!P1 FFMA R11, R14, R11, R17 ;  /* 0x0000000b0e0b9223 */ /* 0x001fca0000000011 */
[----:B------:R2:W-:Y:S02]  /*16e0*/  @!P1 STG.E desc[UR20][R8.64], R11 ;  /* 0x0000000b08009986 */ /* 0x0005e4000c101914 */
.L_x_234:
[----:B------:R-:W-:Y:S05]  /*16f0*/  @P2 EXIT ;  /* 0x000000000000294d */ /* 0x000fea0003800000 */
[----:B------:R-:W-:-:S04]  /*1700*/  LEA R7, R7, R0, 0x7 ;  /* 0x0000000007077211 */ /* 0x000fc800078e38ff */
[----:B------:R-:W-:-:S13]  /*1710*/  ISETP.GE.AND P0, PT, R7, UR12, PT ;  /* 0x0000000c07007c0c */ /* 0x000fda000bf06270 */
[----:B------:R-:W-:Y:S05]  /*1720*/  @P0 EXIT ;  /* 0x000000000000094d */ /* 0x000fea0003800000 */
[C---:B------:R-:W-:Y:S01]  /*1730*/  IMAD.WIDE R2, R7.reuse, 0x4, R2 ;  /* 0x0000000407027825 */ /* 0x040fe200078e0202 */
[----:B------:R-:W2:Y:S03]  /*1740*/  LDCU UR4, c[0x0][0x388] ;  /* 0x00007100ff0477ac */ /* 0x000ea60008000800 */
[----:B------:R-:W-:Y:S02]  /*1750*/  IMAD.WIDE R4, R7, 0x4, R4 ;  /* 0x0000000407047825 */ /* 0x000fe400078e0204 */
[----:B------:R-:W2:Y:S04]  /*1760*/  LDG.E R2, desc[UR20][R2.64] ;  /* 0x0000001402027981 */ /* 0x000ea8000c1e1900 */
[----:B------:R-:W2:Y:S01]  /*1770*/  LDG.E R5, desc[UR20][R4.64] ;  /* 0x0000001404057981 */ /* 0x000ea2000c1e1900 */
[----:B------:R-:W-:-:S05]  /*1780*/  MOV R6, 0x4 ;  /* 0x0000000400067802 */ /* 0x000fca0000000f00 */
[----:B------:R-:W-:-:S04]  /*1790*/  IMAD.WIDE R6, R7, R6, UR16 ;  /* 0x0000001007067e25 */ /* 0x000fc8000f8e0206 */
[----:B--23--:R-:W-:-:S05]  /*17a0*/  FFMA R9, R2, UR4, R5 ;  /* 0x0000000402097c23 */ /* 0x00cfca0008000005 */
[----:B------:R-:W-:Y:S01]  /*17b0*/  STG.E desc[UR20][R6.64], R9 ;  /* 0x0000000906007986 */ /* 0x000fe2000c101914 */
[----:B------:R-:W-:Y:S05]  /*17c0*/  EXIT ;  /* 0x000000000000794d */ /* 0x000fea0003800000 */
.L_x_235:
        /* <DEDUP_REMOVED lines=11> */
.L_x_274:


//--------------------- .text._ZN3cub18CUB_300001_SM_10006detail8for_each13static_kernelINS2_12policy_hub_t12policy_500_tElN6thrust24THRUST_300001_SM_1000_NS8cuda_cub20__uninitialized_copy7functorINS7_6detail15normal_iteratorINS7_10device_ptrIiEEEENS7_7pointerIiNS8_3tagENS7_11use_defaultESI_EEEEEEvT0_T1_ --------------------------
	.section	.text._ZN3cub18CUB_300001_SM_10006detail8for_each13static_kernelINS2_12policy_hub_t12policy_500_tElN6thrust24THRUST_300001_SM_1000_NS8cuda_cub20__uninitialized_copy7functorINS7_6detail15normal_iteratorINS7_10device_ptrIiEEEENS7_7pointerIiNS8_3tagENS7_11use_defaultESI_EEEEEEvT0_T1_,"ax",@progbits
	.align	128
        .global         _ZN3cub18CUB_300001_SM_10006detail8for_each13static_kernelINS2_12policy_hub_t12policy_500_tElN6thrust24THRUST_300001_SM_1000_NS8cuda_cub20__uninitialized_copy7functorINS7_6detail15normal_iteratorINS7_10device_ptrIiEEEENS7_7pointerIiNS8_3tagENS7_11use_defaultESI_EEEEEEvT0_T1_
        .type           _ZN3cub18CUB_300001_SM_10006detail8for_each13static_kernelINS2_12policy_hub_t12policy_500_tElN6thrust24THRUST_300001_SM_1000_NS8cuda_cub20__uninitialized_copy7functorINS7_6detail15normal_iteratorINS7_10device_ptrIiEEEENS7_7pointerIiNS8_3tagENS7_11use_defaultESI_EEEEEEvT0_T1_,@function
        .size           _ZN3cub18CUB_300001_SM_10006detail8for_each13static_kernelINS2_12policy_hub_t12policy_500_tElN6thrust24THRUST_300001_SM_1000_NS8cuda_cub20__uninitialized_copy7functorINS7_6detail15normal_iteratorINS7_10device_ptrIiEEEENS7_7pointerIiNS8_3tagENS7_11use_defaultESI_EEEEEEvT0_T1_,(.L_x_275 - _ZN3cub18CUB_300001_SM_10006detail8for_each13static_kernelINS2_12policy_hub_t12policy_500_tElN6thrust24THRUST_300001_SM_1000_NS8cuda_cub20__uninitialized_copy7functorINS7_6detail15normal_iteratorINS7_10device_ptrIiEEEENS7_7pointerIiNS8_3tagENS7_11use_defaultESI_EEEEEEvT0_T1_)
        .other          _ZN3cub18CUB_300001_SM_10006detail8for_each13static_kernelINS2_12policy_hub_t12policy_500_tElN6thrust24THRUST_300001_SM_1000_NS8cuda_cub20__uninitialized_copy7functorINS7_6detail15normal_iteratorINS7_10device_ptrIiEEEENS7_7pointerIiNS8_3tagENS7_11use_defaultESI_EEEEEEvT0_T1_,@"STO_CUDA_ENTRY STV_DEFAULT"
_ZN3cub18CUB_300001_SM_10006detail8for_each13static_kernelINS2_12policy_hub_t12policy_500_tElN6thrust24THRUST_300001_SM_1000_NS8cuda_cub20__uninitialized_copy7functorINS7_6detail15normal_iteratorINS7_10device_ptrIiEEEENS7_7pointerIiNS8_3tagENS7_11use_defaultESI_EEEEEEvT0_T1_:
.text._ZN3cub18CUB_300001_SM_10006detail8for_each13static_kernelINS2_12policy_hub_t12policy_500_tElN6thrust24THRUST_300001_SM_1000_NS8cuda_cub20__uninitialized_copy7functorINS7_6detail15normal_iteratorINS7_10device_ptrIiEEEENS7_7pointerIiNS8_3tagENS7_11use_defaultESI_EEEEEEvT0_T1_:
[----:B------:R-:W-:Y:S08]  /*0000*/  LDC R1, c[0x0][0x37c] ;  /* 0x0000df00ff017b82 */ /* 0x000ff00000000800 */
[----:B------:R-:W0:Y:S01]  /*0010*/  S2UR UR4, SR_CTAID.X ;  /* 0x00000000000479c3 */ /* 0x000e220000002500 */
[----:B------:R-:W1:Y:S01]  /*0020*/  LDCU.64 UR6, c[0x0][0x380] ;  /* 0x00007000ff0677ac */ /* 0x000e620008000a00 */
[----:B------:R-:W2:Y:S01]  /*0030*/  LDCU.64 UR8, c[0x0][0x358] ;  /* 0x00006b00ff0877ac */ /* 0x000ea20008000a00 */
[----:B0-----:R-:W-:-:S04]  /*0040*/  UIMAD.WIDE.U32 UR4, UR4, 0x200, URZ ;  /* 0x00000200040478a5 */ /* 0x001fc8000f8e00ff */
[----:B-1----:R-:W-:-:S04]  /*0050*/  UIADD3 UR6, UP0, UPT, -UR4, UR6, URZ ;  /* 0x0000000604067290 */ /* 0x002fc8000ff1e1ff */
[----:B------:R-:W-:Y:S02]  /*0060*/  UIADD3.X UR7, UPT, UPT, ~UR5, UR7, URZ, UP0, !UPT ;  /* 0x0000000705077290 */ /* 0x000fe400087fe5ff */
[----:B------:R-:W-:-:S04]  /*0070*/  UISETP.GE.U32.AND UP0, UPT, UR6, 0x200, UPT ;  /* 0x000002000600788c */ /* 0x000fc8000bf06070 */
[----:B------:R-:W-:-:S09]  /*0080*/  UISETP.GE.AND.EX UP0, UPT, UR7, URZ, UPT, UP0 ;  /* 0x000000ff0700728c */ /* 0x000fd2000bf06300 */
[----:B--2---:R-:W-:Y:S05]  /*0090*/  BRA.U !UP0, `(.L_x_236) ;  /* 0x0000000108407547 */ /* 0x004fea000b800000 */
[----:B------:R-:W0:Y:S01]  /*00a0*/  S2R R0, SR_TID.X ;  /* 0x0000000000007919 */ /* 0x000e220000002100 */
[----:B------:R-:W1:Y:S01]  /*00b0*/  LDCU.64 UR10, c[0x0][0x388] ;  /* 0x00007100ff0a77ac */ /* 0x000e620008000a00 */
[----:B0-----:R-:W-:-:S05]  /*00c0*/  IADD3 R0, P0, PT, R0, UR4, RZ ;  /* 0x0000000400007c10 */ /* 0x001fca000ff1e0ff */
[----:B------:R-:W-:Y:S02]  /*00d0*/  IMAD.X R3, RZ, RZ, UR5, P0 ;  /* 0x00000005ff037e24 */ /* 0x000fe400080e06ff */
[----:B------:R-:W-:-:S03]  /*00e0*/  IMAD.SHL.U32 R4, R0, 0x4, RZ ;  /* 0x0000000400047824 */ /* 0x000fc600078e00ff */
[----:B------:R-:W-:Y:S02]  /*00f0*/  SHF.L.U64.HI R0, R0, 0x2, R3 ;  /* 0x0000000200007819 */ /* 0x000fe40000010203 */
[----:B-1----:R-:W-:-:S04]  /*0100*/  IADD3 R2, P0, PT, R4, UR10, RZ ;  /* 0x0000000a04027c10 */ /* 0x002fc8000ff1e0ff */
[----:B------:R-:W-:Y:S01]  /*0110*/  IADD3.X R3, PT, PT, R0, UR11, RZ, P0, !PT ;  /* 0x0000000b00037c10 */ /* 0x000fe200087fe4ff */
[----:B------:R-:W0:Y:S04]  /*0120*/  LDCU.64 UR10, c[0x0][0x390] ;  /* 0x00007200ff0a77ac */ /* 0x000e280008000a00 */
[----:B------:R-:W2:Y:S01]  /*0130*/  LDG.E R7, desc[UR8][R2.64] ;  /* 0x0000000802077981 */ /* 0x000ea2000c1e1900 */
[----:B0-----:R-:W-:-:S04]  /*0140*/  IADD3 R4, P0, PT, R4, UR10, RZ ;  /* 0x0000000a04047c10 */ /* 0x001fc8000ff1e0ff */
[----:B------:R-:W-:-:S05]  /*0150*/  IADD3.X R5, PT, PT, R0, UR11, RZ, P0, !PT ;  /* 0x0000000b00057c10 */ /* 0x000fca00087fe4ff */
[----:B--2---:R-:W-:Y:S04]  /*0160*/  STG.E desc[UR8][R4.64], R7 ;  /* 0x0000000704007986 */ /* 0x004fe8000c101908 */
[----:B------:R-:W2:Y:S04]  /*0170*/  LDG.E R9, desc[UR8][R2.64+0x400] ;  /* 0x0004000802097981 */ /* 0x000ea8000c1e1900 */
[----:B--2---:R-:W-:Y:S01]  /*0180*/  STG.E desc[UR8][R4.64+0x400], R9 ;  /* 0x0004000904007986 */ /* 0x004fe2000c101908 */
[----:B------:R-:W-:Y:S05]  /*0190*/  EXIT ;  /* 0x000000000000794d */ /* 0x000fea0003800000 */
.L_x_236:
[----:B------:R-:W0:Y:S01]  /*01a0*/  S2R R0, SR_TID.X ;  /* 0x0000000000007919 */ /* 0x000e220000002100 */
[----:B------:R-:W-:Y:S01]  /*01b0*/  USHF.R.S32.HI UR7, URZ, 0x1f, UR6 ;  /* 0x0000001fff077899 */ /* 0x000fe20008011406 */
[----:B------:R-:W-:Y:S05]  /*01c0*/  BSSY.RECONVERGENT B0, `(.L_x_237) ;  /* 0x0000015000007945 */ /* 0x000fea0003800200 */
[----:B------:R-:W-:Y:S01]  /*01d0*/  IMAD.U32 R3, RZ, RZ, UR7 ;  /* 0x00000007ff037e24 */ /* 0x000fe2000f8e00ff */
[C---:B0-----:R-:W-:Y:S01]  /*01e0*/  ISETP.LT.U32.AND P0, PT, R0.reuse, UR6, PT ;  /* 0x0000000600007c0c */ /* 0x041fe2000bf01070 */
[----:B------:R-:W-:-:S03]  /*01f0*/  VIADD R2, R0, 0x100 ;  /* 0x0000010000027836 */ /* 0x000fc60000000000 */
[----:B------:R-:W-:Y:S02]  /*0200*/  ISETP.GT.AND.EX P0, PT, R3, RZ, PT, P0 ;  /* 0x000000ff0300720c */ /* 0x000fe40003f04300 */
[----:B------:R-:W-:Y:S01]  /*0210*/  ISETP.LT.U32.AND P1, PT, R2, UR6, PT ;  /* 0x0000000602007c0c */ /* 0x000fe2000bf21070 */
[----:B------:R-:W-:-:S05]  /*0220*/  IMAD.U32 R2, RZ, RZ, UR7 ;  /* 0x00000007ff027e24 */ /* 0x000fca000f8e00ff */
[----:B------:R-:W-:-:S05]  /*0230*/  ISETP.GT.AND.EX P1, PT, R2, RZ, PT, P1 ;  /* 0x000000ff0200720c */ /* 0x000fca0003f24310 */
[----:B------:R-:W-:Y:S08]  /*0240*/  @!P0 BRA `(.L_x_238) ;  /* 0x0000000000308947 */ /* 0x000ff00003800000 */
[----:B------:R-:W0:Y:S01]  /*0250*/  LDCU.64 UR10, c[0x0][0x388] ;  /* 0x00007100ff0a77ac */ /* 0x000e220008000a00 */
[----:B------:R-:W-:-:S05]  /*0260*/  IADD3 R2, P0, PT, R0, UR4, RZ ;  /* 0x0000000400027c10 */ /* 0x000fca000ff1e0ff */
[----:B------:R-:W-:Y:S02]  /*0270*/  IMAD.X R3, RZ, RZ, UR5, P0 ;  /* 0x00000005ff037e24 */ /* 0x000fe400080e06ff */
[----:B------:R-:W-:-:S03]  /*0280*/  IMAD.SHL.U32 R4, R2, 0x4, RZ ;  /* 0x0000000402047824 */ /* 0x000fc600078e00ff */
[----:B------:R-:W-:Y:S02]  /*0290*/  SHF.L.U64.HI R5, R2, 0x2, R3 ;  /* 0x0000000202057819 */ /* 0x000fe40000010203 */
[----:B0-----:R-:W-:-:S04]  /*02a0*/  IADD3 R2, P0, PT, R4, UR10, RZ ;  /* 0x0000000a04027c10 */ /* 0x001fc8000ff1e0ff */
[----:B------:R-:W-:Y:S01]  /*02b0*/  IADD3.X R3, PT, PT, R5, UR11, RZ, P0, !PT ;  /* 0x0000000b05037c10 */ /* 0x000fe200087fe4ff */
[----:B------:R-:W0:Y:S05]  /*02c0*/  LDCU.64 UR10, c[0x0][0x390] ;  /* 0x00007200ff0a77ac */ /* 0x000e2a0008000a00 */
[----:B------:R-:W2:Y:S01]  /*02d0*/  LDG.E R3, desc[UR8][R2.64] ;  /* 0x0000000802037981 */ /* 0x000ea2000c1e1900 */
[----:B0-----:R-:W-:-:S04]  /*02e0*/  IADD3 R4, P0, PT, R4, UR10, RZ ;  /* 0x0000000a04047c10 */ /* 0x001fc8000ff1e0ff */
[----:B------:R-:W-:-:S05]  /*02f0*/  IADD3.X R5, PT, PT, R5, UR11, RZ, P0, !PT ;  /* 0x0000000b05057c10 */ /* 0x000fca00087fe4ff */
[----:B--2---:R0:W-:Y:S04]  /*0300*/  STG.E desc[UR8][R4.64], R3 ;  /* 0x0000000304007986 */ /* 0x0041e8000c101908 */
.L_x_238:
[----:B------:R-:W-:Y:S05]  /*0310*/  BSYNC.RECONVERGENT B0 ;  /* 0x0000000000007941 */ /* 0x000fea0003800200 */
.L_x_237:
[----:B------:R-:W-:Y:S05]  /*0320*/  @!P1 EXIT ;  /* 0x000000000000994d */ /* 0x000fea0003800000 */
[----:B------:R-:W1:Y:S01]  /*0330*/  LDCU.64 UR6, c[0x0][0x388] ;  /* 0x00007100ff0677ac */ /* 0x000e620008000a00 */
[----:B------:R-:W-:-:S05]  /*0340*/  IADD3 R0, P0, PT, R0, UR4, RZ ;  /* 0x0000000400007c10 */ /* 0x000fca000ff1e0ff */
[----:B0-----:R-:W-:Y:S02]  /*0350*/  IMAD.X R3, RZ, RZ, UR5, P0 ;  /* 0x00000005ff037e24 */ /* 0x001fe400080e06ff */
[----:B------:R-:W-:-:S03]  /*0360*/  IMAD.SHL.U32 R4, R0, 0x4, RZ ;  /* 0x0000000400047824 */ /* 0x000fc600078e00ff */
[----:B------:R-:W-:Y:S02]  /*0370*/  SHF.L.U64.HI R0, R0, 0x2, R3 ;  /* 0x0000000200007819 */ /* 0x000fe40000010203 */
[----:B-1----:R-:W-:-:S04]  /*0380*/  IADD3 R2, P0, PT, R4, UR6, RZ ;  /* 0x0000000604027c10 */ /* 0x002fc8000ff1e0ff */
[----:B------:R-:W-:Y:S01]  /*0390*/  IADD3.X R3, PT, PT, R0, UR7, RZ, P0, !PT ;  /* 0x0000000700037c10 */ /* 0x000fe200087fe4ff */
[----:B------:R-:W0:Y:S05]  /*03a0*/  LDCU.64 UR6, c[0x0][0x390] ;  /* 0x00007200ff0677ac */ /* 0x000e2a0008000a00 */
[----:B------:R-:W2:Y:S01]  /*03b0*/  LDG.E R3, desc[UR8][R2.64+0x400] ;  /* 0x0004000802037981 */ /* 0x000ea2000c1e1900 */
[----:B0-----:R-:W-:-:S04]  /*03c0*/  IADD3 R4, P0, PT, R4, UR6, RZ ;  /* 0x0000000604047c10 */ /* 0x001fc8000ff1e0ff */
[----:B------:R-:W-:-:S05]  /*03d0*/  IADD3.X R5, PT, PT, R0, UR7, RZ, P0, !PT ;  /* 0x0000000700057c10 */ /* 0x000fca00087fe4ff */
[----:B--2---:R-:W-:Y:S01]  /*03e0*/  STG.E desc[UR8][R4.64+0x400], R3 ;  /* 0x0004000304007986 */ /* 0x004fe2000c101908 */
[----:B------:R-:W-:Y:S05]  /*03f0*/  EXIT ;  /* 0x000000000000794d */ /* 0x000fea0003800000 */
.L_x_239:
        /* <DEDUP_REMOVED lines=16> */
.L_x_275:


//--------------------- .text._ZN3cub18CUB_300001_SM_10006detail8for_each13static_kernelINS2_12policy_hub_t12policy_500_tElN6thrust24THRUST_300001_SM_1000_NS8cuda_cub11__transform17unary_transform_fINS7_6detail15normal_iteratorINS7_10device_ptrIiEEEESF_NS9_14no_stencil_tagENS8_9__replace10constant_fIiEENSB_10functional5actorINSK_9compositeIJNSK_16operator_adaptorIN4cuda3std3__48equal_toIvEEEENSL_INSK_8argumentILj0EEEEENSL_INSK_5valueIiEEEEEEEEEEEEEvT0_T1_ --------------------------
	.section	.text._ZN3cub18CUB_300001_SM_10006detail8for_each13static_kernelINS2_12policy_hub_t12policy_500_tElN6thrust24THRUST_300001_SM_1000_NS8cuda_cub11__transform17unary_transform_fINS7_6detail15normal_iteratorINS7_10device_ptrIiEEEESF_NS9_14no_stencil_tagENS8_9__replace10constant_fIiEENSB_10functional5actorINSK_9compositeIJNSK_16operator_adaptorIN4cuda3std3__48equal_toIvEEEENSL_INSK_8argumentILj0EEEEENSL_INSK_5valueIiEEEEEEEEEEEEEvT0_T1_,"ax",@progbits
	.align	128
        .global         _ZN3cub18CUB_300001_SM_10006detail8for_each13static_kernelINS2_12policy_hub_t12policy_500_tElN6thrust24THRUST_300001_SM_1000_NS8cuda_cub11__transform17unary_transform_fINS7_6detail15normal_iteratorINS7_10device_ptrIiEEEESF_NS9_14no_stencil_tagENS8_9__replace10constant_fIiEENSB_10functional5actorINSK_9compositeIJNSK_16operator_adaptorIN4cuda3std3__48equal_toIvEEEENSL_INSK_8argumentILj0EEEEENSL_INSK_5valueIiEEEEEEEEEEEEEvT0_T1_
        .type           _ZN3cub18CUB_300001_SM_10006detail8for_each13static_kernelINS2_12policy_hub_t12policy_500_tElN6thrust24THRUST_300001_SM_1000_NS8cuda_cub11__transform17unary_transform_fINS7_6detail15normal_iteratorINS7_10device_ptrIiEEEESF_NS9_14no_stencil_tagENS8_9__replace10constant_fIiEENSB_10functional5actorINSK_9compositeIJNSK_16operator_adaptorIN4cuda3std3__48equal_toIvEEEENSL_INSK_8argumentILj0EEEEENSL_INSK_5valueIiEEEEEEEEEEEEEvT0_T1_,@function
        .size           _ZN3cub18CUB_300001_SM_10006detail8for_each13static_kernelINS2_12policy_hub_t12policy_500_tElN6thrust24THRUST_300001_SM_1000_NS8cuda_cub11__transform17unary_transform_fINS7_6detail15normal_iteratorINS7_10device_ptrIiEEEESF_NS9_14no_stencil_tagENS8_9__replace10constant_fIiEENSB_10functional5actorINSK_9compositeIJNSK_16operator_adaptorIN4cuda3std3__48equal_toIvEEEENSL_INSK_8argumentILj0EEEEENSL_INSK_5valueIiEEEEEEEEEEEEEvT0_T1_,(.L_x_276 - _ZN3cub18CUB_300001_SM_10006detail8for_each13static_kernelINS2_12policy_hub_t12policy_500_tElN6thrust24THRUST_300001_SM_1000_NS8cuda_cub11__transform17unary_transform_fINS7_6detail15normal_iteratorINS7_10device_ptrIiEEEESF_NS9_14no_stencil_tagENS8_9__replace10constant_fIiEENSB_10functional5actorINSK_9compositeIJNSK_16operator_adaptorIN4cuda3std3__48equal_toIvEEEENSL_INSK_8argumentILj0EEEEENSL_INSK_5valueIiEEEEEEEEEEEEEvT0_T1_)
        .other          _ZN3cub18CUB_300001_SM_10006detail8for_each13static_kernelINS2_12policy_hub_t12policy_500_tElN6thrust24THRUST_300001_SM_1000_NS8cuda_cub11__transform17unary_transform_fINS7_6detail15normal_iteratorINS7_10device_ptrIiEEEESF_NS9_14no_stencil_tagENS8_9__replace10constant_fIiEENSB_10functional5actorINSK_9compositeIJNSK_16operator_adaptorIN4cuda3std3__48equal_toIvEEEENSL_INSK_8argumentILj0EEEEENSL_INSK_5valueIiEEEEEEEEEEEEEvT0_T1_,@"STO_CUDA_ENTRY STV_DEFAULT"
_ZN3cub18CUB_300001_SM_10006detail8for_each13static_kernelINS2_12policy_hub_t12policy_500_tElN6thrust24THRUST_300001_SM_1000_NS8cuda_cub11__transform17unary_transform_fINS7_6detail15normal_iteratorINS7_10device_ptrIiEEEESF_NS9_14no_stencil_tagENS8_9__replace10constant_fIiEENSB_10functional5actorINSK_9compositeIJNSK_16operator_adaptorIN4cuda3std3__48equal_toIvEEEENSL_INSK_8argumentILj0EEEEENSL_INSK_5valueIiEEEEEEEEEEEEEvT0_T1_:
.text._ZN3cub18CUB_300001_SM_10006detail8for_each13static_kernelINS2_12policy_hub_t12policy_500_tElN6thrust24THRUST_300001_SM_1000_NS8cuda_cub11__transform17unary_transform_fINS7_6detail15normal_iteratorINS7_10device_ptrIiEEEESF_NS9_14no_stencil_tagENS8_9__replace10constant_fIiEENSB_10functional5actorINSK_9compositeIJNSK_16operator_adaptorIN4cuda3std3__48equal_toIvEEEENSL_INSK_8argumentILj0EEEEENSL_INSK_5valueIiEEEEEEEEEEEEEvT0_T1_:
        /* <DEDUP_REMOVED lines=12> */
[----:B------:R-:W2:Y:S01]  /*00c0*/  LDCU UR7, c[0x0][0x3a0] ;  /* 0x00007400ff0777ac */ /* 0x000ea20008000800 */
        /* <DEDUP_REMOVED lines=8> */
[----:B0-----:R-:W-:Y:S02]  /*0150*/  IADD3 R4, P1, PT, R4, UR10, RZ ;  /* 0x0000000a04047c10 */ /* 0x001fe4000ff3e0ff */
[----:B--2---:R-:W-:Y:S02]  /*0160*/  ISETP.NE.AND P0, PT, R5, UR7, PT ;  /* 0x0000000705007c0c */ /* 0x004fe4000bf05270 */
[----:B------:R-:W-:-:S11]  /*0170*/  IADD3.X R5, PT, PT, R0, UR11, RZ, P1, !PT ;  /* 0x0000000b00057c10 */ /* 0x000fd60008ffe4ff */
[----:B------:R-:W0:Y:S02]  /*0180*/  @!P0 LDC R7, c[0x0][0x398] ;  /* 0x0000e600ff078b82 */ /* 0x000e240000000800 */
[----:B0-----:R0:W-:Y:S04]  /*0190*/  @!P0 STG.E desc[UR8][R4.64], R7 ;  /* 0x0000000704008986 */ /* 0x0011e8000c101908 */
[----:B------:R-:W2:Y:S02]  /*01a0*/  LDG.E R0, desc[UR8][R2.64+0x400] ;  /* 0x0004000802007981 */ /* 0x000ea4000c1e1900 */
[----:B--2---:R-:W-:-:S13]  /*01b0*/  ISETP.NE.AND P0, PT, R0, UR7, PT ;  /* 0x0000000700007c0c */ /* 0x004fda000bf05270 */
[----:B0-----:R-:W-:Y:S05]  /*01c0*/  @P0 EXIT ;  /* 0x000000000000094d */ /* 0x001fea0003800000 */
[----:B------:R-:W0:Y:S02]  /*01d0*/  LDC R3, c[0x0][0x398] ;  /* 0x0000e600ff037b82 */ /* 0x000e240000000800 */
[----:B0-----:R-:W-:Y:S01]  /*01e0*/  STG.E desc[UR8][R4.64+0x400], R3 ;  /* 0x0004000304007986 */ /* 0x001fe2000c101908 */
[----:B------:R-:W-:Y:S05]  /*01f0*/  EXIT ;  /* 0x000000000000794d */ /* 0x000fea0003800000 */
.L_x_240:
        /* <DEDUP_REMOVED lines=16> */
[----:B0-----:R-:W-:Y:S01]  /*0300*/  IADD3 R2, P1, PT, R5, UR10, RZ ;  /* 0x0000000a05027c10 */ /* 0x001fe2000ff3e0ff */
[----:B------:R-:W0:Y:S03]  /*0310*/  LDCU UR10, c[0x0][0x3a0] ;  /* 0x00007400ff0a77ac */ /* 0x000e260008000800 */
[----:B------:R-:W-:-:S05]  /*0320*/  IADD3.X R3, PT, PT, R6, UR11, RZ, P1, !PT ;  /* 0x0000000b06037c10 */ /* 0x000fca0008ffe4ff */
[----:B------:R-:W0:Y:S02]  /*0330*/  LDG.E R2, desc[UR8][R2.64] ;  /* 0x0000000802027981 */ /* 0x000e24000c1e1900 */
[----:B0-----:R-:W-:-:S13]  /*0340*/  ISETP.NE.AND P1, PT, R2, UR10, PT ;  /* 0x0000000a02007c0c */ /* 0x001fda000bf25270 */
[----:B------:R-:W0:Y:S08]  /*0350*/  @!P1 LDC.64 R8, c[0x0][0x390] ;  /* 0x0000e400ff089b82 */ /* 0x000e300000000a00 */
[----:B------:R-:W1:Y:S01]  /*0360*/  @!P1 LDC R7, c[0x0][0x398] ;  /* 0x0000e600ff079b82 */ /* 0x000e620000000800 */
[----:B0-----:R-:W-:-:S05]  /*0370*/  @!P1 IADD3 R4, P2, PT, R5, R8, RZ ;  /* 0x0000000805049210 */ /* 0x001fca0007f5e0ff */
[----:B------:R-:W-:-:S05]  /*0380*/  @!P1 IMAD.X R5, R6, 0x1, R9, P2 ;  /* 0x0000000106059824 */ /* 0x000fca00010e0609 */
[----:B-1----:R0:W-:Y:S03]  /*0390*/  @!P1 STG.E desc[UR8][R4.64], R7 ;  /* 0x0000000704009986 */ /* 0x0021e6000c101908 */
.L_x_242:
[----:B------:R-:W-:Y:S05]  /*03a0*/  BSYNC.RECONVERGENT B0 ;  /* 0x0000000000007941 */ /* 0x000fea0003800200 */
.L_x_241:
[----:B------:R-:W-:Y:S05]  /*03b0*/  @!P0 EXIT ;  /* 0x000000000000894d */ /* 0x000fea0003800000 */
[----:B------:R-:W1:Y:S01]  /*03c0*/  LDCU.64 UR6, c[0x0][0x388] ;  /* 0x00007100ff0677ac */ /* 0x000e620008000a00 */
[----:B------:R-:W-:-:S05]  /*03d0*/  IADD3 R0, P0, PT, R0, UR4, RZ ;  /* 0x0000000400007c10 */ /* 0x000fca000ff1e0ff */
[----:B------:R-:W-:Y:S02]  /*03e0*/  IMAD.X R3, RZ, RZ, UR5, P0 ;  /* 0x00000005ff037e24 */ /* 0x000fe400080e06ff */
[----:B0-----:R-:W-:-:S03]  /*03f0*/  IMAD.SHL.U32 R4, R0, 0x4, RZ ;  /* 0x0000000400047824 */ /* 0x001fc600078e00ff */
[----:B------:R-:W-:Y:S02]  /*0400*/  SHF.L.U64.HI R0, R0, 0x2, R3 ;  /* 0x0000000200007819 */ /* 0x000fe40000010203 */
[----:B-1----:R-:W-:Y:S01]  /*0410*/  IADD3 R2, P0, PT, R4, UR6, RZ ;  /* 0x0000000604027c10 */ /* 0x002fe2000ff1e0ff */
[----:B------:R-:W0:Y:S03]  /*0420*/  LDCU UR6, c[0x0][0x3a0] ;  /* 0x00007400ff0677ac */ /* 0x000e260008000800 */
[----:B------:R-:W-:-:S05]  /*0430*/  IADD3.X R3, PT, PT, R0, UR7, RZ, P0, !PT ;  /* 0x0000000700037c10 */ /* 0x000fca00087fe4ff */
[----:B------:R-:W0:Y:S02]  /*0440*/  LDG.E R2, desc[UR8][R2.64+0x400] ;  /* 0x0004000802027981 */ /* 0x000e24000c1e1900 */
[----:B0-----:R-:W-:-:S13]  /*0450*/  ISETP.NE.AND P0, PT, R2, UR6, PT ;  /* 0x0000000602007c0c */ /* 0x001fda000bf05270 */
[----:B------:R-:W-:Y:S05]  /*0460*/  @P0 EXIT ;  /* 0x000000000000094d */ /* 0x000fea0003800000 */
[----:B------:R-:W0:Y:S01]  /*0470*/  LDCU.64 UR4, c[0x0][0x390] ;  /* 0x00007200ff0477ac */ /* 0x000e220008000a00 */
[----:B------:R-:W1:Y:S01]  /*0480*/  LDC R5, c[0x0][0x398] ;  /* 0x0000e600ff057b82 */ /* 0x000e620000000800 */
[----:B0-----:R-:W-:-:S04]  /*0490*/  IADD3 R2, P0, PT, R4, UR4, RZ ;  /* 0x0000000404027c10 */ /* 0x001fc8000ff1e0ff */
[----:B------:R-:W-:-:S05]  /*04a0*/  IADD3.X R3, PT, PT, R0, UR5, RZ, P0, !PT ;  /* 0x0000000500037c10 */ /* 0x000fca00087fe4ff */
[----:B-1----:R-:W-:Y:S01]  /*04b0*/  STG.E desc[UR8][R2.64+0x400], R5 ;  /* 0x0004000502007986 */ /* 0x002fe2000c101908 */
[----:B------:R-:W-:Y:S05]  /*04c0*/  EXIT ;  /* 0x000000000000794d */ /* 0x000fea0003800000 */
.L_x_243:
        /* <DEDUP_REMOVED lines=11> */
.L_x_276:


//--------------------- .text._ZN3cub18CUB_300001_SM_10006detail8for_each13static_kernelINS2_12policy_hub_t12policy_500_tElN6thrust24THRUST_300001_SM_1000_NS8cuda_cub6__fill7functorINS7_6detail15normal_iteratorINS7_10device_ptrIiEEEEiEEEEvT0_T1_ --------------------------
	.section	.text._ZN3cub18CUB_300001_SM_10006detail8for_each13static_kernelINS2_12policy_hub_t12policy_500_tElN6thrust24THRUST_300001_SM_1000_NS8cuda_cub6__fill7functorINS7_6detail15normal_iteratorINS7_10device_ptrIiEEEEiEEEEvT0_T1_,"ax",@progbits
	.align	128
        .global         _ZN3cub18CUB_300001_SM_10006detail8for_each13static_kernelINS2_12policy_hub_t12policy_500_tElN6thrust24THRUST_300001_SM_1000_NS8cuda_cub6__fill7functorINS7_6detail15normal_iteratorINS7_10device_ptrIiEEEEiEEEEvT0_T1_
        .type           _ZN3cub18CUB_300001_SM_10006detail8for_each13static_kernelINS2_12policy_hub_t12policy_500_tElN6thrust24THRUST_300001_SM_1000_NS8cuda_cub6__fill7functorINS7_6detail15normal_iteratorINS7_10device_ptrIiEEEEiEEEEvT0_T1_,@function
        .size           _ZN3cub18CUB_300001_SM_10006detail8for_each13static_kernelINS2_12policy_hub_t12policy_500_tElN6thrust24THRUST_300001_SM_1000_NS8cuda_cub6__fill7functorINS7_6detail15normal_iteratorINS7_10device_ptrIiEEEEiEEEEvT0_T1_,(.L_x_277 - _ZN3cub18CUB_300001_SM_10006detail8for_each13static_kernelINS2_12policy_hub_t12policy_500_tElN6thrust24THRUST_300001_SM_1000_NS8cuda_cub6__fill7functorINS7_6detail15normal_iteratorINS7_10device_ptrIiEEEEiEEEEvT0_T1_)
        .other          _ZN3cub18CUB_300001_SM_10006detail8for_each13static_kernelINS2_12policy_hub_t12policy_500_tElN6thrust24THRUST_300001_SM_1000_NS8cuda_cub6__fill7functorINS7_6detail15normal_iteratorINS7_10device_ptrIiEEEEiEEEEvT0_T1_,@"STO_CUDA_ENTRY STV_DEFAULT"
_ZN3cub18CUB_300001_SM_10006detail8for_each13static_kernelINS2_12policy_hub_t12policy_500_tElN6thrust24THRUST_300001_SM_1000_NS8cuda_cub6__fill7functorINS7_6detail15normal_iteratorINS7_10device_ptrIiEEEEiEEEEvT0_T1_:
.text._ZN3cub18CUB_300001_SM_10006detail8for_each13static_kernelINS2_12policy_hub_t12policy_500_tElN6thrust24THRUST_300001_SM_1000_NS8cuda_cub6__fill7functorINS7_6detail15normal_iteratorINS7_10device_ptrIiEEEEiEEEEvT0_T1_:
        /* <DEDUP_REMOVED lines=12> */
[----:B------:R-:W2:Y:S01]  /*00c0*/  LDC R5, c[0x0][0x390] ;  /* 0x0000e400ff057b82 */ /* 0x000ea20000000800 */
[----:B0-----:R-:W-:-:S05]  /*00d0*/  IADD3 R0, P0, PT, R0, UR4, RZ ;  /* 0x0000000400007c10 */ /* 0x001fca000ff1e0ff */
[----:B------:R-:W-:Y:S01]  /*00e0*/  IMAD.X R3, RZ, RZ, UR5, P0 ;  /* 0x00000005ff037e24 */ /* 0x000fe200080e06ff */
[----:B-1----:R-:W-:-:S04]  /*00f0*/  LEA R2, P0, R0, UR6, 0x2 ;  /* 0x0000000600027c11 */ /* 0x002fc8000f8010ff */
[----:B------:R-:W-:-:S05]  /*0100*/  LEA.HI.X R3, R0, UR7, R3, 0x2, P0 ;  /* 0x0000000700037c11 */ /* 0x000fca00080f1403 */
[----:B--2---:R-:W-:Y:S04]  /*0110*/  STG.E desc[UR8][R2.64], R5 ;  /* 0x0000000502007986 */ /* 0x004fe8000c101908 */
[----:B------:R-:W-:Y:S01]  /*0120*/  STG.E desc[UR8][R2.64+0x400], R5 ;  /* 0x0004000502007986 */ /* 0x000fe2000c101908 */
[----:B------:R-:W-:Y:S05]  /*0130*/  EXIT ;  /* 0x000000000000794d */ /* 0x000fea0003800000 */
.L_x_244:
[----:B------:R-:W0:Y:S01]  /*0140*/  S2R R0, SR_TID.X ;  /* 0x0000000000007919 */ /* 0x000e220000002100 */
[----:B------:R-:W-:Y:S01]  /*0150*/  USHF.R.S32.HI UR7, URZ, 0x1f, UR6 ;  /* 0x0000001fff077899 */ /* 0x000fe20008011406 */
[----:B------:R-:W1:Y:S05]  /*0160*/  LDCU.64 UR10, c[0x0][0x388] ;  /* 0x00007100ff0a77ac */ /* 0x000e6a0008000a00 */
[----:B------:R-:W-:Y:S02]  /*0170*/  IMAD.U32 R2, RZ, RZ, UR7 ;  /* 0x00000007ff027e24 */ /* 0x000fe4000f8e00ff */
[----:B------:R-:W-:Y:S01]  /*0180*/  IMAD.U32 R4, RZ, RZ, UR7 ;  /* 0x00000007ff047e24 */ /* 0x000fe2000f8e00ff */
[----:B0-----:R-:W-:-:S04]  /*0190*/  ISETP.LT.U32.AND P0, PT, R0, UR6, PT ;  /* 0x0000000600007c0c */ /* 0x001fc8000bf01070 */
[----:B------:R-:W-:Y:S01]  /*01a0*/  ISETP.GT.AND.EX P0, PT, R2, RZ, PT, P0 ;  /* 0x000000ff0200720c */ /* 0x000fe20003f04300 */
[C---:B------:R-:W-:Y:S01]  /*01b0*/  VIADD R2, R0.reuse, 0x100 ;  /* 0x0000010000027836 */ /* 0x040fe20000000000 */
[----:B------:R-:W-:-:S04]  /*01c0*/  IADD3 R0, P2, PT, R0, UR4, RZ ;  /* 0x0000000400007c10 */ /* 0x000fc8000ff5e0ff */
[----:B------:R-:W-:Y:S01]  /*01d0*/  ISETP.LT.U32.AND P1, PT, R2, UR6, PT ;  /* 0x0000000602007c0c */ /* 0x000fe2000bf21070 */
[----:B------:R-:W-:Y:S01]  /*01e0*/  IMAD.X R3, RZ, RZ, UR5, P2 ;  /* 0x00000005ff037e24 */ /* 0x000fe200090e06ff */
[----:B-1----:R-:W-:Y:S02]  /*01f0*/  LEA R2, P2, R0, UR10, 0x2 ;  /* 0x0000000a00027c11 */ /* 0x002fe4000f8410ff */
[----:B------:R-:W-:Y:S02]  /*0200*/  ISETP.GT.AND.EX P1, PT, R4, RZ, PT, P1 ;  /* 0x000000ff0400720c */ /* 0x000fe40003f24310 */
[----:B------:R-:W-:Y:S01]  /*0210*/  LEA.HI.X R3, R0, UR11, R3, 0x2, P2 ;  /* 0x0000000b00037c11 */ /* 0x000fe200090f1403 */
[----:B------:R-:W0:Y:S04]  /*0220*/  @P0 LDC R5, c[0x0][0x390] ;  /* 0x0000e400ff050b82 */ /* 0x000e280000000800 */
[----:B0-----:R0:W-:Y:S06]  /*0230*/  @P0 STG.E desc[UR8][R2.64], R5 ;  /* 0x0000000502000986 */ /* 0x0011ec000c101908 */
[----:B------:R-:W-:Y:S05]  /*0240*/  @!P1 EXIT ;  /* 0x000000000000994d */ /* 0x000fea0003800000 */
[----:B0-----:R-:W0:Y:S02]  /*0250*/  LDC R5, c[0x0][0x390] ;  /* 0x0000e400ff057b82 */ /* 0x001e240000000800 */
[----:B0-----:R-:W-:Y:S01]  /*0260*/  STG.E desc[UR8][R2.64+0x400], R5 ;  /* 0x0004000502007986 */ /* 0x001fe2000c101908 */
[----:B------:R-:W-:Y:S05]  /*0270*/  EXIT ;  /* 0x000000000000794d */ /* 0x000fea0003800000 */
.L_x_245:
        /* <DEDUP_REMOVED lines=16> */
.L_x_277:


//--------------------- .text._ZN3cub18CUB_300001_SM_10006detail8for_each13static_kernelINS2_12policy_hub_t12policy_500_tElN6thrust24THRUST_300001_SM_1000_NS8cuda_cub10__tabulate7functorINS7_6detail15normal_iteratorINS7_10device_ptrIiEEEENS7_6system6detail7generic6detail22compute_sequence_valueIivEElEEEEvT0_T1_ --------------------------
	.section	.text._ZN3cub18CUB_300001_SM_10006detail8for_each13static_kernelINS2_12policy_hub_t12policy_500_tElN6thrust24THRUST_300001_SM_1000_NS8cuda_cub10__tabulate7functorINS7_6detail15normal_iteratorINS7_10device_ptrIiEEEENS7_6system6detail7generic6detail22compute_sequence_valueIivEElEEEEvT0_T1_,"ax",@progbits
	.align	128
        .global         _ZN3cub18CUB_300001_SM_10006detail8for_each13static_kernelINS2_12policy_hub_t12policy_500_tElN6thrust24THRUST_300001_SM_1000_NS8cuda_cub10__tabulate7functorINS7_6detail15normal_iteratorINS7_10device_ptrIiEEEENS7_6system6detail7generic6detail22compute_sequence_valueIivEElEEEEvT0_T1_
        .type           _ZN3cub18CUB_300001_SM_10006detail8for_each13static_kernelINS2_12policy_hub_t12policy_500_tElN6thrust24THRUST_300001_SM_1000_NS8cuda_cub10__tabulate7functorINS7_6detail15normal_iteratorINS7_10device_ptrIiEEEENS7_6system6detail7generic6detail22compute_sequence_valueIivEElEEEEvT0_T1_,@function
        .size           _ZN3cub18CUB_300001_SM_10006detail8for_each13static_kernelINS2_12policy_hub_t12policy_500_tElN6thrust24THRUST_300001_SM_1000_NS8cuda_cub10__tabulate7functorINS7_6detail15normal_iteratorINS7_10device_ptrIiEEEENS7_6system6detail7generic6detail22compute_sequence_valueIivEElEEEEvT0_T1_,(.L_x_278 - _ZN3cub18CUB_300001_SM_10006detail8for_each13static_kernelINS2_12policy_hub_t12policy_500_tElN6thrust24THRUST_300001_SM_1000_NS8cuda_cub10__tabulate7functorINS7_6detail15normal_iteratorINS7_10device_ptrIiEEEENS7_6system6detail7generic6detail22compute_sequence_valueIivEElEEEEvT0_T1_)
        .other          _ZN3cub18CUB_300001_SM_10006detail8for_each13static_kernelINS2_12policy_hub_t12policy_500_tElN6thrust24THRUST_300001_SM_1000_NS8cuda_cub10__tabulate7functorINS7_6detail15normal_iteratorINS7_10device_ptrIiEEEENS7_6system6detail7generic6detail22compute_sequence_valueIivEElEEEEvT0_T1_,@"STO_CUDA_ENTRY STV_DEFAULT"
_ZN3cub18CUB_300001_SM_10006detail8for_each13static_kernelINS2_12policy_hub_t12policy_500_tElN6thrust24THRUST_300001_SM_1000_NS8cuda_cub10__tabulate7functorINS7_6detail15normal_iteratorINS7_10device_ptrIiEEEENS7_6system6detail7generic6detail22compute_sequence_valueIivEElEEEEvT0_T1_:
.text._ZN3cub18CUB_300001_SM_10006detail8for_each13static_kernelINS2_12policy_hub_t12policy_500_tElN6thrust24THRUST_300001_SM_1000_NS8cuda_cub10__tabulate7functorINS7_6detail15normal_iteratorINS7_10device_ptrIiEEEENS7_6system6detail7generic6detail22compute_sequence_valueIivEElEEEEvT0_T1_:
        /* <DEDUP_REMOVED lines=11> */
[----:B------:R-:W1:Y:S01]  /*00b0*/  LDC.64 R6, c[0x0][0x390] ;  /* 0x0000e400ff067b82 */ /* 0x000e620000000a00 */
[----:B------:R-:W2:Y:S01]  /*00c0*/  LDCU.64 UR10, c[0x0][0x388] ;  /* 0x00007100ff0a77ac */ /* 0x000ea20008000a00 */
[----:B0-----:R-:W-:-:S05]  /*00d0*/  IADD3 R5, P0, PT, R0, UR4, RZ ;  /* 0x0000000400057c10 */ /* 0x001fca000ff1e0ff */
[----:B------:R-:W-:Y:S01]  /*00e0*/  IMAD.X R4, RZ, RZ, UR5, P0 ;  /* 0x00000005ff047e24 */ /* 0x000fe200080e06ff */
[C---:B--2---:R-:W-:Y:S01]  /*00f0*/  LEA R2, P0, R5.reuse, UR10, 0x2 ;  /* 0x0000000a05027c11 */ /* 0x044fe2000f8010ff */
[----:B------:R-:W-:-:S03]  /*0100*/  VIADD R0, R5, 0x100 ;  /* 0x0000010005007836 */ /* 0x000fc60000000000 */
[C---:B------:R-:W-:Y:S01]  /*0110*/  LEA.HI.X R3, R5.reuse, UR11, R4, 0x2, P0 ;  /* 0x0000000b05037c11 */ /* 0x040fe200080f1404 */
[-CC-:B-1----:R-:W-:Y:S02]  /*0120*/  IMAD R5, R5, R7.reuse, R6.reuse ;  /* 0x0000000705057224 */ /* 0x182fe400078e0206 */
[----:B------:R-:W-:-:S03]  /*0130*/  IMAD R7, R0, R7, R6 ;  /* 0x0000000700077224 */ /* 0x000fc600078e0206 */
[----:B------:R-:W-:Y:S04]  /*0140*/  STG.E desc[UR8][R2.64], R5 ;  /* 0x0000000502007986 */ /* 0x000fe8000c101908 */
[----:B------:R-:W-:Y:S01]  /*0150*/  STG.E desc[UR8][R2.64+0x400], R7 ;  /* 0x0004000702007986 */ /* 0x000fe2000c101908 */
[----:B------:R-:W-:Y:S05]  /*0160*/  EXIT ;  /* 0x000000000000794d */ /* 0x000fea0003800000 */
.L_x_246:
[----:B------:R-:W0:Y:S01]  /*0170*/  S2R R2, SR_TID.X ;  /* 0x0000000000027919 */ /* 0x000e220000002100 */
[----:B------:R-:W-:Y:S01]  /*0180*/  USHF.R.S32.HI UR7, URZ, 0x1f, UR6 ;  /* 0x0000001fff077899 */ /* 0x000fe20008011406 */
[----:B------:R-:W-:Y:S05]  /*0190*/  BSSY.RECONVERGENT B0, `(.L_x_247) ;  /* 0x0000011000007945 */ /* 0x000fea0003800200 */
[----:B------:R-:W-:Y:S02]  /*01a0*/  IMAD.U32 R3, RZ, RZ, UR7 ;  /* 0x00000007ff037e24 */ /* 0x000fe4000f8e00ff */
[----:B------:R-:W-:Y:S01]  /*01b0*/  IMAD.U32 R4, RZ, RZ, UR7 ;  /* 0x00000007ff047e24 */ /* 0x000fe2000f8e00ff */
[C---:B0-----:R-:W-:Y:S01]  /*01c0*/  ISETP.LT.U32.AND P0, PT, R2.reuse, UR6, PT ;  /* 0x0000000602007c0c */ /* 0x041fe2000bf01070 */
[----:B------:R-:W-:-:S03]  /*01d0*/  VIADD R0, R2, 0x100 ;  /* 0x0000010002007836 */ /* 0x000fc60000000000 */
[----:B------:R-:W-:Y:S02]  /*01e0*/  ISETP.GT.AND.EX P0, PT, R3, RZ, PT, P0 ;  /* 0x000000ff0300720c */ /* 0x000fe40003f04300 */
[----:B------:R-:W-:-:S04]  /*01f0*/  ISETP.LT.U32.AND P1, PT, R0, UR6, PT ;  /* 0x0000000600007c0c */ /* 0x000fc8000bf21070 */
[----:B------:R-:W-:-:S07]  /*0200*/  ISETP.GT.AND.EX P1, PT, R4, RZ, PT, P1 ;  /* 0x000000ff0400720c */ /* 0x000fce0003f24310 */
[----:B------:R-:W-:Y:S06]  /*0210*/  @!P0 BRA `(.L_x_248) ;  /* 0x0000000000208947 */ /* 0x000fec0003800000 */
[----:B------:R-:W0:Y:S01]  /*0220*/  LDC.64 R6, c[0x0][0x390] ;  /* 0x0000e400ff067b82 */ /* 0x000e220000000a00 */
[----:B------:R-:W1:Y:S01]  /*0230*/  LDCU.64 UR10, c[0x0][0x388] ;  /* 0x00007100ff0a77ac */ /* 0x000e620008000a00 */
[----:B------:R-:W-:-:S05]  /*0240*/  IADD3 R4, P0, PT, R2, UR4, RZ ;  /* 0x0000000402047c10 */ /* 0x000fca000ff1e0ff */
[----:B------:R-:W-:Y:S01]  /*0250*/  IMAD.X R3, RZ, RZ, UR5, P0 ;  /* 0x00000005ff037e24 */ /* 0x000fe200080e06ff */
[----:B-1----:R-:W-:-:S04]  /*0260*/  LEA R2, P0, R4, UR10, 0x2 ;  /* 0x0000000a04027c11 */ /* 0x002fc8000f8010ff */
[C---:B------:R-:W-:Y:S01]  /*0270*/  LEA.HI.X R3, R4.reuse, UR11, R3, 0x2, P0 ;  /* 0x0000000b04037c11 */ /* 0x040fe200080f1403 */
[----:B0-----:R-:W-:-:S05]  /*0280*/  IMAD R7, R4, R7, R6 ;  /* 0x0000000704077224 */ /* 0x001fca00078e0206 */
[----:B------:R0:W-:Y:S03]  /*0290*/  STG.E desc[UR8][R2.64], R7 ;  /* 0x0000000702007986 */ /* 0x0001e6000c101908 */
.L_x_248:
[----:B------:R-:W-:Y:S05]  /*02a0*/  BSYNC.RECONVERGENT B0 ;  /* 0x0000000000007941 */ /* 0x000fea0003800200 */
.L_x_247:
[----:B------:R-:W-:Y:S05]  /*02b0*/  @!P1 EXIT ;  /* 0x000000000000994d */ /* 0x000fea0003800000 */
[----:B------:R-:W1:Y:S01]  /*02c0*/  LDC.64 R4, c[0x0][0x390] ;  /* 0x0000e400ff047b82 */ /* 0x000e620000000a00 */
[----:B------:R-:W2:Y:S01]  /*02d0*/  LDCU.64 UR6, c[0x0][0x388] ;  /* 0x00007100ff0677ac */ /* 0x000ea20008000a00 */
[----:B------:R-:W-:-:S05]  /*02e0*/  IADD3 R0, P0, PT, R0, UR4, RZ ;  /* 0x0000000400007c10 */ /* 0x000fca000ff1e0ff */
[----:B0-----:R-:W-:Y:S01]  /*02f0*/  IMAD.X R3, RZ, RZ, UR5, P0 ;  /* 0x00000005ff037e24 */ /* 0x001fe200080e06ff */
[----:B--2---:R-:W-:-:S04]  /*0300*/  LEA R2, P0, R0, UR6, 0x2 ;  /* 0x0000000600027c11 */ /* 0x004fc8000f8010ff */
[C---:B------:R-:W-:Y:S01]  /*0310*/  LEA.HI.X R3, R0.reuse, UR7, R3, 0x2, P0 ;  /* 0x0000000700037c11 */ /* 0x040fe200080f1403 */
[----:B-1----:R-:W-:-:S05]  /*0320*/  IMAD R5, R0, R5, R4 ;  /* 0x0000000500057224 */ /* 0x002fca00078e0204 */
[----:B------:R-:W-:Y:S01]  /*0330*/  STG.E desc[UR8][R2.64], R5 ;  /* 0x0000000502007986 */ /* 0x000fe2000c101908 */
[----:B------:R-:W-:Y:S05]  /*0340*/  EXIT ;  /* 0x000000000000794d */ /* 0x000fea0003800000 */
.L_x_249:
        /* <DEDUP_REMOVED lines=11> */
.L_x_278:


//--------------------- .text._ZN3cub18CUB_300001_SM_10006detail8for_each13static_kernelINS2_12policy_hub_t12policy_500_tEmN6thrust24THRUST_300001_SM_1000_NS8cuda_cub20__uninitialized_fill7functorINS7_10device_ptrIiEEiEEEEvT0_T1_ --------------------------
	.section	.text._ZN3cub18CUB_300001_SM_10006detail8for_each13static_kernelINS2_12policy_hub_t12policy_500_tEmN6thrust24THRUST_300001_SM_1000_NS8cuda_cub20__uninitialized_fill7functorINS7_10device_ptrIiEEiEEEEvT0_T1_,"ax",@progbits
	.align	128
        .global         _ZN3cub18CUB_300001_SM_10006detail8for_each13static_kernelINS2_12policy_hub_t12policy_500_tEmN6thrust24THRUST_300001_SM_1000_NS8cuda_cub20__uninitialized_fill7functorINS7_10device_ptrIiEEiEEEEvT0_T1_
        .type           _ZN3cub18CUB_300001_SM_10006detail8for_each13static_kernelINS2_12policy_hub_t12policy_500_tEmN6thrust24THRUST_300001_SM_1000_NS8cuda_cub20__uninitialized_fill7functorINS7_10device_ptrIiEEiEEEEvT0_T1_,@function
        .size           _ZN3cub18CUB_300001_SM_10006detail8for_each13static_kernelINS2_12policy_hub_t12policy_500_tEmN6thrust24THRUST_300001_SM_1000_NS8cuda_cub20__uninitialized_fill7functorINS7_10device_ptrIiEEiEEEEvT0_T1_,(.L_x_279 - _ZN3cub18CUB_300001_SM_10006detail8for_each13static_kernelINS2_12policy_hub_t12policy_500_tEmN6thrust24THRUST_300001_SM_1000_NS8cuda_cub20__uninitialized_fill7functorINS7_10device_ptrIiEEiEEEEvT0_T1_)
        .other          _ZN3cub18CUB_300001_SM_10006detail8for_each13static_kernelINS2_12policy_hub_t12policy_500_tEmN6thrust24THRUST_300001_SM_1000_NS8cuda_cub20__uninitialized_fill7functorINS7_10device_ptrIiEEiEEEEvT0_T1_,@"STO_CUDA_ENTRY STV_DEFAULT"
_ZN3cub18CUB_300001_SM_10006detail8for_each13static_kernelINS2_12policy_hub_t12policy_500_tEmN6thrust24THRUST_300001_SM_1000_NS8cuda_cub20__uninitialized_fill7functorINS7_10device_ptrIiEEiEEEEvT0_T1_:
.text._ZN3cub18CUB_300001_SM_10006detail8for_each13static_kernelINS2_12policy_hub_t12policy_500_tEmN6thrust24THRUST_300001_SM_1000_NS8cuda_cub20__uninitialized_fill7functorINS7_10device_ptrIiEEiEEEEvT0_T1_:
        /* <DEDUP_REMOVED lines=8> */
[----:B------:R-:W-:-:S09]  /*0080*/  UISETP.GE.U32.AND.EX UP0, UPT, UR7, URZ, UPT, UP0 ;  /* 0x000000ff0700728c */ /* 0x000fd2000bf06100 */
        /* <DEDUP_REMOVED lines=11> */
.L_x_250:
[----:B------:R-:W0:Y:S01]  /*0140*/  S2R R0, SR_TID.X ;  /* 0x0000000000007919 */ /* 0x000e220000002100 */
[----:B------:R-:W-:Y:S01]  /*0150*/  IMAD.U32 R2, RZ, RZ, UR7 ;  /* 0x00000007ff027e24 */ /* 0x000fe2000f8e00ff */
[----:B------:R-:W1:Y:S01]  /*0160*/  LDCU.64 UR10, c[0x0][0x388] ;  /* 0x00007100ff0a77ac */ /* 0x000e620008000a00 */
[----:B------:R-:W-:Y:S01]  /*0170*/  IMAD.U32 R4, RZ, RZ, UR7 ;  /* 0x00000007ff047e24 */ /* 0x000fe2000f8e00ff */
[----:B0-----:R-:W-:-:S04]  /*0180*/  ISETP.LT.U32.AND P0, PT, R0, UR6, PT ;  /* 0x0000000600007c0c */ /* 0x001fc8000bf01070 */
[----:B------:R-:W-:Y:S01]  /*0190*/  ISETP.GT.U32.AND.EX P0, PT, R2, RZ, PT, P0 ;  /* 0x000000ff0200720c */ /* 0x000fe20003f04100 */
[C---:B------:R-:W-:Y:S01]  /*01a0*/  VIADD R2, R0.reuse, 0x100 ;  /* 0x0000010000027836 */ /* 0x040fe20000000000 */
[----:B------:R-:W-:-:S04]  /*01b0*/  IADD3 R0, P2, PT, R0, UR4, RZ ;  /* 0x0000000400007c10 */ /* 0x000fc8000ff5e0ff */
[----:B------:R-:W-:Y:S01]  /*01c0*/  ISETP.LT.U32.AND P1, PT, R2, UR6, PT ;  /* 0x0000000602007c0c */ /* 0x000fe2000bf21070 */
[----:B------:R-:W-:Y:S01]  /*01d0*/  IMAD.X R3, RZ, RZ, UR5, P2 ;  /* 0x00000005ff037e24 */ /* 0x000fe200090e06ff */
[----:B-1----:R-:W-:Y:S02]  /*01e0*/  LEA R2, P2, R0, UR10, 0x2 ;  /* 0x0000000a00027c11 */ /* 0x002fe4000f8410ff */
[----:B------:R-:W-:Y:S02]  /*01f0*/  ISETP.GT.U32.AND.EX P1, PT, R4, RZ, PT, P1 ;  /* 0x000000ff0400720c */ /* 0x000fe40003f24110 */
[----:B------:R-:W-:Y:S01]  /*0200*/  LEA.HI.X R3, R0, UR11, R3, 0x2, P2 ;  /* 0x0000000b00037c11 */ /* 0x000fe200090f1403 */
[----:B------:R-:W0:Y:S04]  /*0210*/  @P0 LDC R5, c[0x0][0x390] ;  /* 0x0000e400ff050b82 */ /* 0x000e280000000800 */
[----:B0-----:R0:W-:Y:S06]  /*0220*/  @P0 STG.E desc[UR8][R2.64], R5 ;  /* 0x0000000502000986 */ /* 0x0011ec000c101908 */
[----:B------:R-:W-:Y:S05]  /*0230*/  @!P1 EXIT ;  /* 0x000000000000994d */ /* 0x000fea0003800000 */
[----:B0-----:R-:W0:Y:S02]  /*0240*/  LDC R5, c[0x0][0x390] ;  /* 0x0000e400ff057b82 */ /* 0x001e240000000800 */
[----:B0-----:R-:W-:Y:S01]  /*0250*/  STG.E desc[UR8][R2.64+0x400], R5 ;  /* 0x0004000502007986 */ /* 0x001fe2000c101908 */
[----:B------:R-:W-:Y:S05]  /*0260*/  EXIT ;  /* 0x000000000000794d */ /* 0x000fea0003800000 */
.L_x_251:
        /* <DEDUP_REMOVED lines=9> */
.L_x_279:


//--------------------- .text._ZN3cub18CUB_300001_SM_10006detail8for_each13static_kernelINS2_12policy_hub_t12policy_500_tElN6thrust24THRUST_300001_SM_1000_NS8cuda_cub6__fill7functorINS7_6detail15normal_iteratorINS7_10device_ptrIfEEEEfEEEEvT0_T1_ --------------------------
	.section	.text._ZN3cub18CUB_300001_SM_10006detail8for_each13static_kernelINS2_12policy_hub_t12policy_500_tElN6thrust24THRUST_300001_SM_1000_NS8cuda_cub6__fill7functorINS7_6detail15normal_iteratorINS7_10device_ptrIfEEEEfEEEEvT0_T1_,"ax",@progbits
	.align	128
        .global         _ZN3cub18CUB_300001_SM_10006detail8for_each13static_kernelINS2_12policy_hub_t12policy_500_tElN6thrust24THRUST_300001_SM_1000_NS8cuda_cub6__fill7functorINS7_6detail15normal_iteratorINS7_10device_ptrIfEEEEfEEEEvT0_T1_
        .type           _ZN3cub18CUB_300001_SM_10006detail8for_each13static_kernelINS2_12policy_hub_t12policy_500_tElN6thrust24THRUST_300001_SM_1000_NS8cuda_cub6__fill7functorINS7_6detail15normal_iteratorINS7_10device_ptrIfEEEEfEEEEvT0_T1_,@function
        .size           _ZN3cub18CUB_300001_SM_10006detail8for_each13static_kernelINS2_12policy_hub_t12policy_500_tElN6thrust24THRUST_300001_SM_1000_NS8cuda_cub6__fill7functorINS7_6detail15normal_iteratorINS7_10device_ptrIfEEEEfEEEEvT0_T1_,(.L_x_280 - _ZN3cub18CUB_300001_SM_10006detail8for_each13static_kernelINS2_12policy_hub_t12policy_500_tElN6thrust24THRUST_300001_SM_1000_NS8cuda_cub6__fill7functorINS7_6detail15normal_iteratorINS7_10device_ptrIfEEEEfEEEEvT0_T1_)
        .other          _ZN3cub18CUB_300001_SM_10006detail8for_each13static_kernelINS2_12policy_hub_t12policy_500_tElN6thrust24THRUST_300001_SM_1000_NS8cuda_cub6__fill7functorINS7_6detail15normal_iteratorINS7_10device_ptrIfEEEEfEEEEvT0_T1_,@"STO_CUDA_ENTRY STV_DEFAULT"
_ZN3cub18CUB_300001_SM_10006detail8for_each13static_kernelINS2_12policy_hub_t12policy_500_tElN6thrust24THRUST_300001_SM_1000_NS8cuda_cub6__fill7functorINS7_6detail15normal_iteratorINS7_10device_ptrIfEEEEfEEEEvT0_T1_:
.text._ZN3cub18CUB_300001_SM_10006detail8for_each13static_kernelINS2_12policy_hub_t12policy_500_tElN6thrust24THRUST_300001_SM_1000_NS8cuda_cub6__fill7functorINS7_6detail15normal_iteratorINS7_10device_ptrIfEEEEfEEEEvT0_T1_:
        /* <DEDUP_REMOVED lines=20> */
.L_x_252:
        /* <DEDUP_REMOVED lines=20> */
.L_x_253:
        /* <DEDUP_REMOVED lines=16> */
.L_x_280:


//--------------------- .text._ZN3cub18CUB_300001_SM_10006detail8for_each13static_kernelINS2_12policy_hub_t12policy_500_tEmN6thrust24THRUST_300001_SM_1000_NS8cuda_cub20__uninitialized_fill7functorINS7_10device_ptrIfEEfEEEEvT0_T1_ --------------------------
	.section	.text._ZN3cub18CUB_300001_SM_10006detail8for_each13static_kernelINS2_12policy_hub_t12policy_500_tEmN6thrust24THRUST_300001_SM_1000_NS8cuda_cub20__uninitialized_fill7functorINS7_10device_ptrIfEEfEEEEvT0_T1_,"ax",@progbits
	.align	128
        .global         _ZN3cub18CUB_300001_SM_10006detail8for_each13static_kernelINS2_12policy_hub_t12policy_500_tEmN6thrust24THRUST_300001_SM_1000_NS8cuda_cub20__uninitialized_fill7functorINS7_10device_ptrIfEEfEEEEvT0_T1_
        .type           _ZN3cub18CUB_300001_SM_10006detail8for_each13static_kernelINS2_12policy_hub_t12policy_500_tEmN6thrust24THRUST_300001_SM_1000_NS8cuda_cub20__uninitialized_fill7functorINS7_10device_ptrIfEEfEEEEvT0_T1_,@function
        .size           _ZN3cub18CUB_300001_SM_10006detail8for_each13static_kernelINS2_12policy_hub_t12policy_500_tEmN6thrust24THRUST_300001_SM_1000_NS8cuda_cub20__uninitialized_fill7functorINS7_10device_ptrIfEEfEEEEvT0_T1_,(.L_x_281 - _ZN3cub18CUB_300001_SM_10006detail8for_each13static_kernelINS2_12policy_hub_t12policy_500_tEmN6thrust24THRUST_300001_SM_1000_NS8cuda_cub20__uninitialized_fill7functorINS7_10device_ptrIfEEfEEEEvT0_T1_)
        .other          _ZN3cub18CUB_300001_SM_10006detail8for_each13static_kernelINS2_12policy_hub_t12policy_500_tEmN6thrust24THRUST_300001_SM_1000_NS8cuda_cub20__uninitialized_fill7functorINS7_10device_ptrIfEEfEEEEvT0_T1_,@"STO_CUDA_ENTRY STV_DEFAULT"
_ZN3cub18CUB_300001_SM_10006detail8for_each13static_kernelINS2_12policy_hub_t12policy_500_tEmN6thrust24THRUST_300001_SM_1000_NS8cuda_cub20__uninitialized_fill7functorINS7_10device_ptrIfEEfEEEEvT0_T1_:
.text._ZN3cub18CUB_300001_SM_10006detail8for_each13static_kernelINS2_12policy_hub_t12policy_500_tEmN6thrust24THRUST_300001_SM_1000_NS8cuda_cub20__uninitialized_fill7functorINS7_10device_ptrIfEEfEEEEvT0_T1_:
        /* <DEDUP_REMOVED lines=20> */
.L_x_254:
        /* <DEDUP_REMOVED lines=19> */
.L_x_255:
        /* <DEDUP_REMOVED lines=9> */
.L_x_281:


//--------------------- .text._ZN3cub18CUB_300001_SM_10006detail11EmptyKernelIvEEvv --------------------------
	.section	.text._ZN3cub18CUB_300001_SM_10006detail11EmptyKernelIvEEvv,"ax",@progbits
	.align	128
        .global         _ZN3cub18CUB_300001_SM_10006detail11EmptyKernelIvEEvv
        .type           _ZN3cub18CUB_300001_SM_10006detail11EmptyKernelIvEEvv,@function
        .size           _ZN3cub18CUB_300001_SM_10006detail11EmptyKernelIvEEvv,(.L_x_282 - _ZN3cub18CUB_300001_SM_10006detail11EmptyKernelIvEEvv)
        .other          _ZN3cub18CUB_300001_SM_10006detail11EmptyKernelIvEEvv,@"STO_CUDA_ENTRY STV_DEFAULT"
_ZN3cub18CUB_300001_SM_10006detail11EmptyKernelIvEEvv:
.text._ZN3cub18CUB_300001_SM_10006detail11EmptyKernelIvEEvv:
[----:B------:R-:W-:Y:S01]  /*0000*/  LDC R1, c[0x0][0x37c] ;  /* 0x0000df00ff017b82 */ /* 0x000fe20000000800 */
[----:B------:R-:W-:Y:S05]  /*0010*/  EXIT ;  /* 0x000000000000794d */ /* 0x000fea0003800000 */
.L_x_256:
        /* <DEDUP_REMOVED lines=14> */
.L_x_282:


//--------------------- .nv.shared._ZN3cub18CUB_300001_SM_10006detail9transform16transform_kernelINS2_10policy_hubILb0EN4cuda3std3__45tupleIJN6thrust24THRUST_300001_SM_1000_NS6detail15normal_iteratorINSA_10device_ptrIiEEEESF_EEEE10policy1000ElNS7_7modulusIiEESF_JPiSL_EEEvT0_iT1_T2_DpNS2_10kernel_argIT3_EE --------------------------
	.section	.nv.shared._ZN3cub18CUB_300001_SM_10006detail9transform16transform_kernelINS2_10policy_hubILb0EN4cuda3std3__45tupleIJN6thrust24THRUST_300001_SM_1000_NS6detail15normal_iteratorINSA_10device_ptrIiEEEESF_EEEE10policy1000ElNS7_7modulusIiEESF_JPiSL_EEEvT0_iT1_T2_DpNS2_10kernel_argIT3_EE,"aw",@nobits
	.sectionflags	@""
	.align	128
.nv.shared._ZN3cub18CUB_300001_SM_10006detail9transform16transform_kernelINS2_10policy_hubILb0EN4cuda3std3__45tupleIJN6thrust24THRUST_300001_SM_1000_NS6detail15normal_iteratorINSA_10device_ptrIiEEEESF_EEEE10policy1000ElNS7_7modulusIiEESF_JPiSL_EEEvT0_iT1_T2_DpNS2_10kernel_argIT3_EE:
	.zero		1152


//--------------------- .nv.shared.reserved.0     --------------------------
	.section	.nv.shared.reserved.0,"aw",@nobits
	.weak		__nv_reservedSMEM_offset_0_alias
	.size		__nv_reservedSMEM_offset_0_alias, 0, 64
	.other		__nv_reservedSMEM_offset_0_alias,@"STO_CUDA_RESERVED_SHARED STV_DEFAULT"
__nv_reservedSMEM_offset_0_alias:
	.zero		0
	.zero		64


//--------------------- .nv.global                --------------------------
	.section	.nv.global,"aw",@nobits
.nv.global:
	.type		_ZN34_INTERNAL_6317bcc2_4_k_cu_54babb5d6thrust24THRUST_300001_SM_1000_NS3seqE,@object
	.size		_ZN34_INTERNAL_6317bcc2_4_k_cu_54babb5d6thrust24THRUST_300001_SM_1000_NS3seqE,(_ZN34_INTERNAL_6317bcc2_4_k_cu_54babb5d4cuda3std3__48in_placeE - _ZN34_INTERNAL_6317bcc2_4_k_cu_54babb5d6thrust24THRUST_300001_SM_1000_NS3seqE)
_ZN34_INTERNAL_6317bcc2_4_k_cu_54babb5d6thrust24THRUST_300001_SM_1000_NS3seqE:
	.zero		1
	.type		_ZN34_INTERNAL_6317bcc2_4_k_cu_54babb5d4cuda3std3__48in_placeE,@object
	.size		_ZN34_INTERNAL_6317bcc2_4_k_cu_54babb5d4cuda3std3__48in_placeE,(_ZN34_INTERNAL_6317bcc2_4_k_cu_54babb5d4cuda3std6ranges3__45__cpo4sizeE - _ZN34_INTERNAL_6317bcc2_4_k_cu_54babb5d4cuda3std3__48in_placeE)
_ZN34_INTERNAL_6317bcc2_4_k_cu_54babb5d4cuda3std3__48in_placeE:
	.zero		1
	.type		_ZN34_INTERNAL_6317bcc2_4_k_cu_54babb5d4cuda3std6ranges3__45__cpo4sizeE,@object
	.size		_ZN34_INTERNAL_6317bcc2_4_k_cu_54babb5d4cuda3std6ranges3__45__cpo4sizeE,(_ZN34_INTERNAL_6317bcc2_4_k_cu_54babb5d6thrust24THRUST_300001_SM_1000_NS12placeholders2_3E - _ZN34_INTERNAL_6317bcc2_4_k_cu_54babb5d4cuda3std6ranges3__45__cpo4sizeE)
_ZN34_INTERNAL_6317bcc2_4_k_cu_54babb5d4cuda3std6ranges3__45__cpo4sizeE:
	.zero		1
	.type		_ZN34_INTERNAL_6317bcc2_4_k_cu_54babb5d6thrust24THRUST_300001_SM_1000_NS12placeholders2_3E,@object
	.size		_ZN34_INTERNAL_6317bcc2_4_k_cu_54babb5d6thrust24THRUST_300001_SM_1000_NS12placeholders2_3E,(_ZN34_INTERNAL_6317bcc2_4_k_cu_54babb5d4cuda3std3__45__cpo6cbeginE - _ZN34_INTERNAL_6317bcc2_4_k_cu_54babb5d6thrust24THRUST_300001_SM_1000_NS12placeholders2_3E)
_ZN34_INTERNAL_6317bcc2_4_k_cu_54babb5d6thrust24THRUST_300001_SM_1000_NS12placeholders2_3E:
	.zero		1
	.type		_ZN34_INTERNAL_6317bcc2_4_k_cu_54babb5d4cuda3std3__45__cpo6cbeginE,@object
	.size		_ZN34_INTERNAL_6317bcc2_4_k_cu_54babb5d4cuda3std3__45__cpo6cbeginE,(_ZN34_INTERNAL_6317bcc2_4_k_cu_54babb5d4cuda3std6ranges3__45__cpo6cbeginE - _ZN34_INTERNAL_6317bcc2_4_k_cu_54babb5d4cuda3std3__45__cpo6cbeginE)
_ZN34_INTERNAL_6317bcc2_4_k_cu_54babb5d4cuda3std3__45__cpo6cbeginE:
	.zero		1
	.type		_ZN34_INTERNAL_6317bcc2_4_k_cu_54babb5d4cuda3std6ranges3__45__cpo6cbeginE,@object
	.size		_ZN34_INTERNAL_6317bcc2_4_k_cu_54babb5d4cuda3std6ranges3__45__cpo6cbeginE,(_ZN34_INTERNAL_6317bcc2_4_k_cu_54babb5d6thrust24THRUST_300001_SM_1000_NS12placeholders2_7E - _ZN34_INTERNAL_6317bcc2_4_k_cu_54babb5d4cuda3std6ranges3__45__cpo6cbeginE)
_ZN34_INTERNAL_6317bcc2_4_k_cu_54babb5d4cuda3std6ranges3__45__cpo6cbeginE:
	.zero		1
	.type		_ZN34_INTERNAL_6317bcc2_4_k_cu_54babb5d6thrust24THRUST_300001_SM_1000_NS12placeholders2_7E,@object
	.size		_ZN34_INTERNAL_6317bcc2_4_k_cu_54babb5d6thrust24THRUST_300001_SM_1000_NS12placeholders2_7E,(_ZN34_INTERNAL_6317bcc2_4_k_cu_54babb5d4cuda3std3__45__cpo7crbeginE - _ZN34_INTERNAL_6317bcc2_4_k_cu_54babb5d6thrust24THRUST_300001_SM_1000_NS12placeholders2_7E)
_ZN34_INTERNAL_6317bcc2_4_k_cu_54babb5d6thrust24THRUST_300001_SM_1000_NS12placeholders2_7E:
	.zero		1
	.type		_ZN34_INTERNAL_6317bcc2_4_k_cu_54babb5d4cuda3std3__45__cpo7crbeginE,@object
	.size		_ZN34_INTERNAL_6317bcc2_4_k_cu_54babb5d4cuda3std3__45__cpo7crbeginE,(_ZN34_INTERNAL_6317bcc2_4_k_cu_54babb5d4cuda3std6ranges3__45__cpo4nextE - _ZN34_INTERNAL_6317bcc2_4_k_cu_54babb5d4cuda3std3__45__cpo7crbeginE)
_ZN34_INTERNAL_6317bcc2_4_k_cu_54babb5d4cuda3std3__45__cpo7crbeginE:
	.zero		1
	.type		_ZN34_INTERNAL_6317bcc2_4_k_cu_54babb5d4cuda3std6ranges3__45__cpo4nextE,@object
	.size		_ZN34_INTERNAL_6317bcc2_4_k_cu_54babb5d4cuda3std6ranges3__45__cpo4nextE,(_ZN34_INTERNAL_6317bcc2_4_k_cu_54babb5d4cuda3std6ranges3__45__cpo4swapE - _ZN34_INTERNAL_6317bcc2_4_k_cu_54babb5d4cuda3std6ranges3__45__cpo4nextE)
_ZN34_INTERNAL_6317bcc2_4_k_cu_54babb5d4cuda3std6ranges3__45__cpo4nextE:
	.zero		1
	.type		_ZN34_INTERNAL_6317bcc2_4_k_cu_54babb5d4cuda3std6ranges3__45__cpo4swapE,@object
	.size		_ZN34_INTERNAL_6317bcc2_4_k_cu_54babb5d4cuda3std6ranges3__45__cpo4swapE,(_ZN34_INTERNAL_6317bcc2_4_k_cu_54babb5d6thrust24THRUST_300001_SM_1000_NS8cuda_cub10par_nosyncE - _ZN34_INTERNAL_6317bcc2_4_k_cu_54babb5d4cuda3std6ranges3__45__cpo4swapE)
_ZN34_INTERNAL_6317bcc2_4_k_cu_54babb5d4cuda3std6ranges3__45__cpo4swapE:
	.zero		1
	.type		_ZN34_INTERNAL_6317bcc2_4_k_cu_54babb5d6thrust24THRUST_300001_SM_1000_NS8cuda_cub10par_nosyncE,@object
	.size		_ZN34_INTERNAL_6317bcc2_4_k_cu_54babb5d6thrust24THRUST_300001_SM_1000_NS8cuda_cub10par_nosyncE,(_ZN34_INTERNAL_6317bcc2_4_k_cu_54babb5d6thrust24THRUST_300001_SM_1000_NS12placeholders2_9E - _ZN34_INTERNAL_6317bcc2_4_k_cu_54babb5d6thrust24THRUST_300001_SM_1000_NS8cuda_cub10par_nosyncE)
_ZN34_INTERNAL_6317bcc2_4_k_cu_54babb5d6thrust24THRUST_300001_SM_1000_NS8cuda_cub10par_nosyncE:
	.zero		1
	.type		_ZN34_INTERNAL_6317bcc2_4_k_cu_54babb5d6thrust24THRUST_300001_SM_1000_NS12placeholders2_9E,@object
	.size		_ZN34_INTERNAL_6317bcc2_4_k_cu_54babb5d6thrust24THRUST_300001_SM_1000_NS12placeholders2_9E,(_ZN34_INTERNAL_6317bcc2_4_k_cu_54babb5d4cuda3std3__436_GLOBAL__N__6317bcc2_4_k_cu_54babb5d6ignoreE - _ZN34_INTERNAL_6317bcc2_4_k_cu_54babb5d6thrust24THRUST_300001_SM_1000_NS12placeholders2_9E)
_ZN34_INTERNAL_6317bcc2_4_k_cu_54babb5d6thrust24THRUST_300001_SM_1000_NS12placeholders2_9E:
	.zero		1
	.type		_ZN34_INTERNAL_6317bcc2_4_k_cu_54babb5d4cuda3std3__436_GLOBAL__N__6317bcc2_4_k_cu_54babb5d6ignoreE,@object
	.size		_ZN34_INTERNAL_6317bcc2_4_k_cu_54babb5d4cuda3std3__436_GLOBAL__N__6317bcc2_4_k_cu_54babb5d6ignoreE,(_ZN34_INTERNAL_6317bcc2_4_k_cu_54babb5d4cuda3std6ranges3__45__cpo4dataE - _ZN34_INTERNAL_6317bcc2_4_k_cu_54babb5d4cuda3std3__436_GLOBAL__N__6317bcc2_4_k_cu_54babb5d6ignoreE)
_ZN34_INTERNAL_6317bcc2_4_k_cu_54babb5d4cuda3std3__436_GLOBAL__N__6317bcc2_4_k_cu_54babb5d6ignoreE:
	.zero		1
	.type		_ZN34_INTERNAL_6317bcc2_4_k_cu_54babb5d4cuda3std6ranges3__45__cpo4dataE,@object
	.size		_ZN34_INTERNAL_6317bcc2_4_k_cu_54babb5d4cuda3std6ranges3__45__cpo4dataE,(_ZN34_INTERNAL_6317bcc2_4_k_cu_54babb5d6thrust24THRUST_300001_SM_1000_NS12placeholders2_1E - _ZN34_INTERNAL_6317bcc2_4_k_cu_54babb5d4cuda3std6ranges3__45__cpo4dataE)
_ZN34_INTERNAL_6317bcc2_4_k_cu_54babb5d4cuda3std6ranges3__45__cpo4dataE:
	.zero		1
	.type		_ZN34_INTERNAL_6317bcc2_4_k_cu_54babb5d6thrust24THRUST_300001_SM_1000_NS12placeholders2_1E,@object
	.size		_ZN34_INTERNAL_6317bcc2_4_k_cu_54babb5d6thrust24THRUST_300001_SM_1000_NS12placeholders2_1E,(_ZN34_INTERNAL_6317bcc2_4_k_cu_54babb5d4cuda3std3__45__cpo5beginE - _ZN34_INTERNAL_6317bcc2_4_k_cu_54babb5d6thrust24THRUST_300001_SM_1000_NS12placeholders2_1E)
_ZN34_INTERNAL_6317bcc2_4_k_cu_54babb5d6thrust24THRUST_300001_SM_1000_NS12placeholders2_1E:
	.zero		1
	.type		_ZN34_INTERNAL_6317bcc2_4_k_cu_54babb5d4cuda3std3__45__cpo5beginE,@object
	.size		_ZN34_INTERNAL_6317bcc2_4_k_cu_54babb5d4cuda3std3__45__cpo5beginE,(_ZN34_INTERNAL_6317bcc2_4_k_cu_54babb5d4cuda3std6ranges3__45__cpo5beginE - _ZN34_INTERNAL_6317bcc2_4_k_cu_54babb5d4cuda3std3__45__cpo5beginE)
_ZN34_INTERNAL_6317bcc2_4_k_cu_54babb5d4cuda3std3__45__cpo5beginE:
	.zero		1
	.type		_ZN34_INTERNAL_6317bcc2_4_k_cu_54babb5d4cuda3std6ranges3__45__cpo5beginE,@object
	.size		_ZN34_INTERNAL_6317bcc2_4_k_cu_54babb5d4cuda3std6ranges3__45__cpo5beginE,(_ZN34_INTERNAL_6317bcc2_4_k_cu_54babb5d6thrust24THRUST_300001_SM_1000_NS12placeholders2_5E - _ZN34_INTERNAL_6317bcc2_4_k_cu_54babb5d4cuda3std6ranges3__45__cpo5beginE)
_ZN34_INTERNAL_6317bcc2_4_k_cu_54babb5d4cuda3std6ranges3__45__cpo5beginE:
	.zero		1
	.type		_ZN34_INTERNAL_6317bcc2_4_k_cu_54babb5d6thrust24THRUST_300001_SM_1000_NS12placeholders2_5E,@object
	.size		_ZN34_INTERNAL_6317bcc2_4_k_cu_54babb5d6thrust24THRUST_300001_SM_1000_NS12placeholders2_5E,(_ZN34_INTERNAL_6317bcc2_4_k_cu_54babb5d4cuda3std3__45__cpo6rbeginE - _ZN34_INTERNAL_6317bcc2_4_k_cu_54babb5d6thrust24THRUST_300001_SM_1000_NS12placeholders2_5E)
_ZN34_INTERNAL_6317bcc2_4_k_cu_54babb5d6thrust24THRUST_300001_SM_1000_NS12placeholders2_5E:
	.zero		1
	.type		_ZN34_INTERNAL_6317bcc2_4_k_cu_54babb5d4cuda3std3__45__cpo6rbeginE,@object
	.size		_ZN34_INTERNAL_6317bcc2_4_k_cu_54babb5d4cuda3std3__45__cpo6rbeginE,(_ZN34_INTERNAL_6317bcc2_4_k_cu_54babb5d4cuda3std6ranges3__45__cpo7advanceE - _ZN34_INTERNAL_6317bcc2_4_k_cu_54babb5d4cuda3std3__45__cpo6rbeginE)
_ZN34_INTERNAL_6317bcc2_4_k_cu_54babb5d4cuda3std3__45__cpo6rbeginE:
	.zero		1
	.type		_ZN34_INTERNAL_6317bcc2_4_k_cu_54babb5d4cuda3std6ranges3__45__cpo7advanceE,@object
	.size		_ZN34_INTERNAL_6317bcc2_4_k_cu_54babb5d4cuda3std6ranges3__45__cpo7advanceE,(_ZN34_INTERNAL_6317bcc2_4_k_cu_54babb5d4cuda3std3__47nulloptE - _ZN34_INTERNAL_6317bcc2_4_k_cu_54babb5d4cuda3std6ranges3__45__cpo7advanceE)
_ZN34_INTERNAL_6317bcc2_4_k_cu_54babb5d4cuda3std6ranges3__45__cpo7advanceE:
	.zero		1
	.type		_ZN34_INTERNAL_6317bcc2_4_k_cu_54babb5d4cuda3std3__47nulloptE,@object
	.size		_ZN34_INTERNAL_6317bcc2_4_k_cu_54babb5d4cuda3std3__47nulloptE,(_ZN34_INTERNAL_6317bcc2_4_k_cu_54babb5d4cuda3std6ranges3__45__cpo8distanceE - _ZN34_INTERNAL_6317bcc2_4_k_cu_54babb5d4cuda3std3__47nulloptE)
_ZN34_INTERNAL_6317bcc2_4_k_cu_54babb5d4cuda3std3__47nulloptE:
	.zero		1
	.type		_ZN34_INTERNAL_6317bcc2_4_k_cu_54babb5d4cuda3std6ranges3__45__cpo8distanceE,@object
	.size		_ZN34_INTERNAL_6317bcc2_4_k_cu_54babb5d4cuda3std6ranges3__45__cpo8distanceE,(_ZN34_INTERNAL_6317bcc2_4_k_cu_54babb5d6thrust24THRUST_300001_SM_1000_NS12placeholders3_10E - _ZN34_INTERNAL_6317bcc2_4_k_cu_54babb5d4cuda3std6ranges3__45__cpo8distanceE)
_ZN34_INTERNAL_6317bcc2_4_k_cu_54babb5d4cuda3std6ranges3__45__cpo8distanceE:
	.zero		1
	.type		_ZN34_INTERNAL_6317bcc2_4_k_cu_54babb5d6thrust24THRUST_300001_SM_1000_NS12placeholders3_10E,@object
	.size		_ZN34_INTERNAL_6317bcc2_4_k_cu_54babb5d6thrust24THRUST_300001_SM_1000_NS12placeholders3_10E,(_ZN34_INTERNAL_6317bcc2_4_k_cu_54babb5d4cuda3std3__419piecewise_constructE - _ZN34_INTERNAL_6317bcc2_4_k_cu_54babb5d6thrust24THRUST_300001_SM_1000_NS12placeholders3_10E)
_ZN34_INTERNAL_6317bcc2_4_k_cu_54babb5d6thrust24THRUST_300001_SM_1000_NS12placeholders3_10E:
	.zero		1
	.type		_ZN34_INTERNAL_6317bcc2_4_k_cu_54babb5d4cuda3std3__419piecewise_constructE,@object
	.size		_ZN34_INTERNAL_6317bcc2_4_k_cu_54babb5d4cuda3std3__419piecewise_constructE,(_ZN34_INTERNAL_6317bcc2_4_k_cu_54babb5d4cuda3std6ranges3__45__cpo5cdataE - _ZN34_INTERNAL_6317bcc2_4_k_cu_54babb5d4cuda3std3__419piecewise_constructE)
_ZN34_INTERNAL_6317bcc2_4_k_cu_54babb5d4cuda3std3__419piecewise_constructE:
	.zero		1
	.type		_ZN34_INTERNAL_6317bcc2_4_k_cu_54babb5d4cuda3std6ranges3__45__cpo5cdataE,@object
	.size		_ZN34_INTERNAL_6317bcc2_4_k_cu_54babb5d4cuda3std6ranges3__45__cpo5cdataE,(_ZN34_INTERNAL_6317bcc2_4_k_cu_54babb5d6thrust24THRUST_300001_SM_1000_NS12placeholders2_2E - _ZN34_INTERNAL_6317bcc2_4_k_cu_54babb5d4cuda3std6ranges3__45__cpo5cdataE)
_ZN34_INTERNAL_6317bcc2_4_k_cu_54babb5d4cuda3std6ranges3__45__cpo5cdataE:
	.zero		1
	.type		_ZN34_INTERNAL_6317bcc2_4_k_cu_54babb5d6thrust24THRUST_300001_SM_1000_NS12placeholders2_2E,@object
	.size		_ZN34_INTERNAL_6317bcc2_4_k_cu_54babb5d6thrust24THRUST_300001_SM_1000_NS12placeholders2_2E,(_ZN34_INTERNAL_6317bcc2_4_k_cu_54babb5d4cuda3std3__45__cpo3endE - _ZN34_INTERNAL_6317bcc2_4_k_cu_54babb5d6thrust24THRUST_300001_SM_1000_NS12placeholders2_2E)
_ZN34_INTERNAL_6317bcc2_4_k_cu_54babb5d6thrust24THRUST_300001_SM_1000_NS12placeholders2_2E:
	.zero		1
	.type		_ZN34_INTERNAL_6317bcc2_4_k_cu_54babb5d4cuda3std3__45__cpo3endE,@object
	.size		_ZN34_INTERNAL_6317bcc2_4_k_cu_54babb5d4cuda3std3__45__cpo3endE,(_ZN34_INTERNAL_6317bcc2_4_k_cu_54babb5d4cuda3std6ranges3__45__cpo3endE - _ZN34_INTERNAL_6317bcc2_4_k_cu_54babb5d4cuda3std3__45__cpo3endE)
_ZN34_INTERNAL_6317bcc2_4_k_cu_54babb5d4cuda3std3__45__cpo3endE:
	.zero		1
	.type		_ZN34_INTERNAL_6317bcc2_4_k_cu_54babb5d4cuda3std6ranges3__45__cpo3endE,@object
	.size		_ZN34_INTERNAL_6317bcc2_4_k_cu_54babb5d4cuda3std6ranges3__45__cpo3endE,(_ZN34_INTERNAL_6317bcc2_4_k_cu_54babb5d6thrust24THRUST_300001_SM_1000_NS12placeholders2_6E - _ZN34_INTERNAL_6317bcc2_4_k_cu_54babb5d4cuda3std6ranges3__45__cpo3endE)
_ZN34_INTERNAL_6317bcc2_4_k_cu_54babb5d4cuda3std6ranges3__45__cpo3endE:
	.zero		1
	.type		_ZN34_INTERNAL_6317bcc2_4_k_cu_54babb5d6thrust24THRUST_300001_SM_1000_NS12placeholders2_6E,@object
	.size		_ZN34_INTERNAL_6317bcc2_4_k_cu_54babb5d6thrust24THRUST_300001_SM_1000_NS12placeholders2_6E,(_ZN34_INTERNAL_6317bcc2_4_k_cu_54babb5d4cuda3std3__45__cpo4rendE - _ZN34_INTERNAL_6317bcc2_4_k_cu_54babb5d6thrust24THRUST_300001_SM_1000_NS12placeholders2_6E)
_ZN34_INTERNAL_6317bcc2_4_k_cu_54babb5d6thrust24THRUST_300001_SM_1000_NS12placeholders2_6E:
	.zero		1
	.type		_ZN34_INTERNAL_6317bcc2_4_k_cu_54babb5d4cuda3std3__45__cpo4rendE,@object
	.size		_ZN34_INTERNAL_6317bcc2_4_k_cu_54babb5d4cuda3std3__45__cpo4rendE,(_ZN34_INTERNAL_6317bcc2_4_k_cu_54babb5d4cuda3std6ranges3__45__cpo9iter_swapE - _ZN34_INTERNAL_6317bcc2_4_k_cu_54babb5d4cuda3std3__45__cpo4rendE)
_ZN34_INTERNAL_6317bcc2_4_k_cu_54babb5d4cuda3std3__45__cpo4rendE:
	.zero		1
	.type		_ZN34_INTERNAL_6317bcc2_4_k_cu_54babb5d4cuda3std6ranges3__45__cpo9iter_swapE,@object
	.size		_ZN34_INTERNAL_6317bcc2_4_k_cu_54babb5d4cuda3std6ranges3__45__cpo9iter_swapE,(_ZN34_INTERNAL_6317bcc2_4_k_cu_54babb5d4cuda3std3__48unexpectE - _ZN34_INTERNAL_6317bcc2_4_k_cu_54babb5d4cuda3std6ranges3__45__cpo9iter_swapE)
_ZN34_INTERNAL_6317bcc2_4_k_cu_54babb5d4cuda3std6ranges3__45__cpo9iter_swapE:
	.zero		1
	.type		_ZN34_INTERNAL_6317bcc2_4_k_cu_54babb5d4cuda3std3__48unexpectE,@object
	.size		_ZN34_INTERNAL_6317bcc2_4_k_cu_54babb5d4cuda3std3__48unexpectE,(_ZN34_INTERNAL_6317bcc2_4_k_cu_54babb5d6thrust24THRUST_300001_SM_1000_NS8cuda_cub3parE - _ZN34_INTERNAL_6317bcc2_4_k_cu_54babb5d4cuda3std3__48unexpectE)
_ZN34_INTERNAL_6317bcc2_4_k_cu_54babb5d4cuda3std3__48unexpectE:
	.zero		1
	.type		_ZN34_INTERNAL_6317bcc2_4_k_cu_54babb5d6thrust24THRUST_300001_SM_1000_NS8cuda_cub3parE,@object
	.size		_ZN34_INTERNAL_6317bcc2_4_k_cu_54babb5d6thrust24THRUST_300001_SM_1000_NS8cuda_cub3parE,(_ZN34_INTERNAL_6317bcc2_4_k_cu_54babb5d6thrust24THRUST_300001_SM_1000_NS12placeholders2_4E - _ZN34_INTERNAL_6317bcc2_4_k_cu_54babb5d6thrust24THRUST_300001_SM_1000_NS8cuda_cub3parE)
_ZN34_INTERNAL_6317bcc2_4_k_cu_54babb5d6thrust24THRUST_300001_SM_1000_NS8cuda_cub3parE:
	.zero		1
	.type		_ZN34_INTERNAL_6317bcc2_4_k_cu_54babb5d6thrust24THRUST_300001_SM_1000_NS12placeholders2_4E,@object
	.size		_ZN34_INTERNAL_6317bcc2_4_k_cu_54babb5d6thrust24THRUST_300001_SM_1000_NS12placeholders2_4E,(_ZN34_INTERNAL_6317bcc2_4_k_cu_54babb5d4cuda3std3__45__cpo4cendE - _ZN34_INTERNAL_6317bcc2_4_k_cu_54babb5d6thrust24THRUST_300001_SM_1000_NS12placeholders2_4E)
_ZN34_INTERNAL_6317bcc2_4_k_cu_54babb5d6thrust24THRUST_300001_SM_1000_NS12placeholders2_4E:
	.zero		1
	.type		_ZN34_INTERNAL_6317bcc2_4_k_cu_54babb5d4cuda3std3__45__cpo4cendE,@object
	.size		_ZN34_INTERNAL_6317bcc2_4_k_cu_54babb5d4cuda3std3__45__cpo4cendE,(_ZN34_INTERNAL_6317bcc2_4_k_cu_54babb5d4cuda3std6ranges3__45__cpo4cendE - _ZN34_INTERNAL_6317bcc2_4_k_cu_54babb5d4cuda3std3__45__cpo4cendE)
_ZN34_INTERNAL_6317bcc2_4_k_cu_54babb5d4cuda3std3__45__cpo4cendE:
	.zero		1
	.type		_ZN34_INTERNAL_6317bcc2_4_k_cu_54babb5d4cuda3std6ranges3__45__cpo4cendE,@object
	.size		_ZN34_INTERNAL_6317bcc2_4_k_cu_54babb5d4cuda3std6ranges3__45__cpo4cendE,(_ZN34_INTERNAL_6317bcc2_4_k_cu_54babb5d4cuda3std3__420unreachable_sentinelE - _ZN34_INTERNAL_6317bcc2_4_k_cu_54babb5d4cuda3std6ranges3__45__cpo4cendE)
_ZN34_INTERNAL_6317bcc2_4_k_cu_54babb5d4cuda3std6ranges3__45__cpo4cendE:
	.zero		1
	.type		_ZN34_INTERNAL_6317bcc2_4_k_cu_54babb5d4cuda3std3__420unreachable_sentinelE,@object
	.size		_ZN34_INTERNAL_6317bcc2_4_k_cu_54babb5d4cuda3std3__420unreachable_sentinelE,(_ZN34_INTERNAL_6317bcc2_4_k_cu_54babb5d4cuda3std6ranges3__45__cpo5ssizeE - _ZN34_INTERNAL_6317bcc2_4_k_cu_54babb5d4cuda3std3__420unreachable_sentinelE)
_ZN34_INTERNAL_6317bcc2_4_k_cu_54babb5d4cuda3std3__420unreachable_sentinelE:
	.zero		1
	.type		_ZN34_INTERNAL_6317bcc2_4_k_cu_54babb5d4cuda3std6ranges3__45__cpo5ssizeE,@object
	.size		_ZN34_INTERNAL_6317bcc2_4_k_cu_54babb5d4cuda3std6ranges3__45__cpo5ssizeE,(_ZN34_INTERNAL_6317bcc2_4_k_cu_54babb5d6thrust24THRUST_300001_SM_1000_NS12placeholders2_8E - _ZN34_INTERNAL_6317bcc2_4_k_cu_54babb5d4cuda3std6ranges3__45__cpo5ssizeE)
_ZN34_INTERNAL_6317bcc2_4_k_cu_54babb5d4cuda3std6ranges3__45__cpo5ssizeE:
	.zero		1
	.type		_ZN34_INTERNAL_6317bcc2_4_k_cu_54babb5d6thrust24THRUST_300001_SM_1000_NS12placeholders2_8E,@object
	.size		_ZN34_INTERNAL_6317bcc2_4_k_cu_54babb5d6thrust24THRUST_300001_SM_1000_NS12placeholders2_8E,(_ZN34_INTERNAL_6317bcc2_4_k_cu_54babb5d4cuda3std3__45__cpo5crendE - _ZN34_INTERNAL_6317bcc2_4_k_cu_54babb5d6thrust24THRUST_300001_SM_1000_NS12placeholders2_8E)
_ZN34_INTERNAL_6317bcc2_4_k_cu_54babb5d6thrust24THRUST_300001_SM_1000_NS12placeholders2_8E:
	.zero		1
	.type		_ZN34_INTERNAL_6317bcc2_4_k_cu_54babb5d4cuda3std3__45__cpo5crendE,@object
	.size		_ZN34_INTERNAL_6317bcc2_4_k_cu_54babb5d4cuda3std3__45__cpo5crendE,(_ZN34_INTERNAL_6317bcc2_4_k_cu_54babb5d4cuda3std6ranges3__45__cpo4prevE - _ZN34_INTERNAL_6317bcc2_4_k_cu_54babb5d4cuda3std3__45__cpo5crendE)
_ZN34_INTERNAL_6317bcc2_4_k_cu_54babb5d4cuda3std3__45__cpo5crendE:
	.zero		1
	.type		_ZN34_INTERNAL_6317bcc2_4_k_cu_54babb5d4cuda3std6ranges3__45__cpo4prevE,@object
	.size		_ZN34_INTERNAL_6317bcc2_4_k_cu_54babb5d4cuda3std6ranges3__45__cpo4prevE,(_ZN34_INTERNAL_6317bcc2_4_k_cu_54babb5d4cuda3std6ranges3__45__cpo9iter_moveE - _ZN34_INTERNAL_6317bcc2_4_k_cu_54babb5d4cuda3std6ranges3__45__cpo4prevE)
_ZN34_INTERNAL_6317bcc2_4_k_cu_54babb5d4cuda3std6ranges3__45__cpo4prevE:
	.zero		1
	.type		_ZN34_INTERNAL_6317bcc2_4_k_cu_54babb5d4cuda3std6ranges3__45__cpo9iter_moveE,@object
	.size		_ZN34_INTERNAL_6317bcc2_4_k_cu_54babb5d4cuda3std6ranges3__45__cpo9iter_moveE,(_ZN34_INTERNAL_6317bcc2_4_k_cu_54babb5d6thrust24THRUST_300001_SM_1000_NS6system6detail10sequential3seqE - _ZN34_INTERNAL_6317bcc2_4_k_cu_54babb5d4cuda3std6ranges3__45__cpo9iter_moveE)
_ZN34_INTERNAL_6317bcc2_4_k_cu_54babb5d4cuda3std6ranges3__45__cpo9iter_moveE:
	.zero		1
	.type		_ZN34_INTERNAL_6317bcc2_4_k_cu_54babb5d6thrust24THRUST_300001_SM_1000_NS6system6detail10sequential3seqE,@object
	.size		_ZN34_INTERNAL_6317bcc2_4_k_cu_54babb5d6thrust24THRUST_300001_SM_1000_NS6system6detail10sequential3seqE,(.L_31 - _ZN34_INTERNAL_6317bcc2_4_k_cu_54babb5d6thrust24THRUST_300001_SM_1000_NS6system6detail10sequential3seqE)
_ZN34_INTERNAL_6317bcc2_4_k_cu_54babb5d6thrust24THRUST_300001_SM_1000_NS6system6detail10sequential3seqE:
	.zero		1
.L_31:


//--------------------- .nv.shared._ZN3cub18CUB_300001_SM_10006detail9transform16transform_kernelINS2_10policy_hubILb0EN4cuda3std3__45tupleIJN6thrust24THRUST_300001_SM_1000_NS6detail15normal_iteratorINSA_10device_ptrIiEEEESF_EEEE10policy1000EiNS7_7modulusIiEESF_JPiSL_EEEvT0_iT1_T2_DpNS2_10kernel_argIT3_EE --------------------------
	.section	.nv.shared._ZN3cub18CUB_300001_SM_10006detail9transform16transform_kernelINS2_10policy_hubILb0EN4cuda3std3__45tupleIJN6thrust24THRUST_300001_SM_1000_NS6detail15normal_iteratorINSA_10device_ptrIiEEEESF_EEEE10policy1000EiNS7_7modulusIiEESF_JPiSL_EEEvT0_iT1_T2_DpNS2_10kernel_argIT3_EE,"aw",@nobits
	.sectionflags	@""
	.align	128
.nv.shared._ZN3cub18CUB_300001_SM_10006detail9transform16transform_kernelINS2_10policy_hubILb0EN4cuda3std3__45tupleIJN6thrust24THRUST_300001_SM_1000_NS6detail15normal_iteratorINSA_10device_ptrIiEEEESF_EEEE10policy1000EiNS7_7modulusIiEESF_JPiSL_EEEvT0_iT1_T2_DpNS2_10kernel_argIT3_EE:
	.zero		1152


//--------------------- .nv.shared._ZN3cub18CUB_300001_SM_10006detail9transform16transform_kernelINS2_10policy_hubILb0EN4cuda3std3__45tupleIJN6thrust24THRUST_300001_SM_1000_NS6detail15normal_iteratorINSA_10device_ptrIiEEEEEEEE10policy1000ElNS7_6negateIiEESF_JPiEEEvT0_iT1_T2_DpNS2_10kernel_argIT3_EE --------------------------
	.section	.nv.shared._ZN3cub18CUB_300001_SM_10006detail9transform16transform_kernelINS2_10policy_hubILb0EN4cuda3std3__45tupleIJN6thrust24THRUST_300001_SM_1000_NS6detail15normal_iteratorINSA_10device_ptrIiEEEEEEEE10policy1000ElNS7_6negateIiEESF_JPiEEEvT0_iT1_T2_DpNS2_10kernel_argIT3_EE,"aw",@nobits
	.sectionflags	@""
	.align	128
.nv.shared._ZN3cub18CUB_300001_SM_10006detail9transform16transform_kernelINS2_10policy_hubILb0EN4cuda3std3__45tupleIJN6thrust24THRUST_300001_SM_1000_NS6detail15normal_iteratorINSA_10device_ptrIiEEEEEEEE10policy1000ElNS7_6negateIiEESF_JPiEEEvT0_iT1_T2_DpNS2_10kernel_argIT3_EE:
	.zero		1152


//--------------------- .nv.shared._ZN3cub18CUB_300001_SM_10006detail9transform16transform_kernelINS2_10policy_hubILb0EN4cuda3std3__45tupleIJN6thrust24THRUST_300001_SM_1000_NS6detail15normal_iteratorINSA_10device_ptrIiEEEEEEEE10policy1000EiNS7_6negateIiEESF_JPiEEEvT0_iT1_T2_DpNS2_10kernel_argIT3_EE --------------------------
	.section	.nv.shared._ZN3cub18CUB_300001_SM_10006detail9transform16transform_kernelINS2_10policy_hubILb0EN4cuda3std3__45tupleIJN6thrust24THRUST_300001_SM_1000_NS6detail15normal_iteratorINSA_10device_ptrIiEEEEEEEE10policy1000EiNS7_6negateIiEESF_JPiEEEvT0_iT1_T2_DpNS2_10kernel_argIT3_EE,"aw",@nobits
	.sectionflags	@""
	.align	128
.nv.shared._ZN3cub18CUB_300001_SM_10006detail9transform16transform_kernelINS2_10policy_hubILb0EN4cuda3std3__45tupleIJN6thrust24THRUST_300001_SM_1000_NS6detail15normal_iteratorINSA_10device_ptrIiEEEEEEEE10policy1000EiNS7_6negateIiEESF_JPiEEEvT0_iT1_T2_DpNS2_10kernel_argIT3_EE:
	.zero		1152


//--------------------- .nv.shared._ZN3cub18CUB_300001_SM_10006detail9transform16transform_kernelINS2_10policy_hubILb0EN4cuda3std3__45tupleIJN6thrust24THRUST_300001_SM_1000_NS6detail15normal_iteratorINSA_10device_ptrIfEEEESF_EEEE10policy1000ElNS7_4plusIfEESF_JPfSL_EEEvT0_iT1_T2_DpNS2_10kernel_argIT3_EE --------------------------
	.section	.nv.shared._ZN3cub18CUB_300001_SM_10006detail9transform16transform_kernelINS2_10policy_hubILb0EN4cuda3std3__45tupleIJN6thrust24THRUST_300001_SM_1000_NS6detail15normal_iteratorINSA_10device_ptrIfEEEESF_EEEE10policy1000ElNS7_4plusIfEESF_JPfSL_EEEvT0_iT1_T2_DpNS2_10kernel_argIT3_EE,"aw",@nobits
	.sectionflags	@""
	.align	128
.nv.shared._ZN3cub18CUB_300001_SM_10006detail9transform16transform_kernelINS2_10policy_hubILb0EN4cuda3std3__45tupleIJN6thrust24THRUST_300001_SM_1000_NS6detail15normal_iteratorINSA_10device_ptrIfEEEESF_EEEE10policy1000ElNS7_4plusIfEESF_JPfSL_EEEvT0_iT1_T2_DpNS2_10kernel_argIT3_EE:
	.zero		1152


//--------------------- .nv.shared._ZN3cub18CUB_300001_SM_10006detail9transform16transform_kernelINS2_10policy_hubILb0EN4cuda3std3__45tupleIJN6thrust24THRUST_300001_SM_1000_NS6detail15normal_iteratorINSA_10device_ptrIfEEEESF_EEEE10policy1000EiNS7_4plusIfEESF_JPfSL_EEEvT0_iT1_T2_DpNS2_10kernel_argIT3_EE --------------------------
	.section	.nv.shared._ZN3cub18CUB_300001_SM_10006detail9transform16transform_kernelINS2_10policy_hubILb0EN4cuda3std3__45tupleIJN6thrust24THRUST_300001_SM_1000_NS6detail15normal_iteratorINSA_10device_ptrIfEEEESF_EEEE10policy1000EiNS7_4plusIfEESF_JPfSL_EEEvT0_iT1_T2_DpNS2_10kernel_argIT3_EE,"aw",@nobits
	.sectionflags	@""
	.align	128
.nv.shared._ZN3cub18CUB_300001_SM_10006detail9transform16transform_kernelINS2_10policy_hubILb0EN4cuda3std3__45tupleIJN6thrust24THRUST_300001_SM_1000_NS6detail15normal_iteratorINSA_10device_ptrIfEEEESF_EEEE10policy1000EiNS7_4plusIfEESF_JPfSL_EEEvT0_iT1_T2_DpNS2_10kernel_argIT3_EE:
	.zero		1152


//--------------------- .nv.shared._ZN3cub18CUB_300001_SM_10006detail9transform16transform_kernelINS2_10policy_hubILb0EN4cuda3std3__45tupleIJN6thrust24THRUST_300001_SM_1000_NS6detail15normal_iteratorINSA_10device_ptrIfEEEESF_EEEE10policy1000ElNS7_10multipliesIfEESF_JPfSL_EEEvT0_iT1_T2_DpNS2_10kernel_argIT3_EE --------------------------
	.section	.nv.shared._ZN3cub18CUB_300001_SM_10006detail9transform16transform_kernelINS2_10policy_hubILb0EN4cuda3std3__45tupleIJN6thrust24THRUST_300001_SM_1000_NS6detail15normal_iteratorINSA_10device_ptrIfEEEESF_EEEE10policy1000ElNS7_10multipliesIfEESF_JPfSL_EEEvT0_iT1_T2_DpNS2_10kernel_argIT3_EE,"aw",@nobits
	.sectionflags	@""
	.align	128
.nv.shared._ZN3cub18CUB_300001_SM_10006detail9transform16transform_kernelINS2_10policy_hubILb0EN4cuda3std3__45tupleIJN6thrust24THRUST_300001_SM_1000_NS6detail15normal_iteratorINSA_10device_ptrIfEEEESF_EEEE10policy1000ElNS7_10multipliesIfEESF_JPfSL_EEEvT0_iT1_T2_DpNS2_10kernel_argIT3_EE:
	.zero		1152


//--------------------- .nv.shared._ZN3cub18CUB_300001_SM_10006detail9transform16transform_kernelINS2_10policy_hubILb0EN4cuda3std3__45tupleIJN6thrust24THRUST_300001_SM_1000_NS6detail15normal_iteratorINSA_10device_ptrIfEEEESF_EEEE10policy1000EiNS7_10multipliesIfEESF_JPfSL_EEEvT0_iT1_T2_DpNS2_10kernel_argIT3_EE --------------------------
	.section	.nv.shared._ZN3cub18CUB_300001_SM_10006detail9transform16transform_kernelINS2_10policy_hubILb0EN4cuda3std3__45tupleIJN6thrust24THRUST_300001_SM_1000_NS6detail15normal_iteratorINSA_10device_ptrIfEEEESF_EEEE10policy1000EiNS7_10multipliesIfEESF_JPfSL_EEEvT0_iT1_T2_DpNS2_10kernel_argIT3_EE,"aw",@nobits
	.sectionflags	@""
	.align	128
.nv.shared._ZN3cub18CUB_300001_SM_10006detail9transform16transform_kernelINS2_10policy_hubILb0EN4cuda3std3__45tupleIJN6thrust24THRUST_300001_SM_1000_NS6detail15normal_iteratorINSA_10device_ptrIfEEEESF_EEEE10policy1000EiNS7_10multipliesIfEESF_JPfSL_EEEvT0_iT1_T2_DpNS2_10kernel_argIT3_EE:
	.zero		1152


//--------------------- .nv.shared._ZN3cub18CUB_300001_SM_10006detail9transform16transform_kernelINS2_10policy_hubILb1EN4cuda3std3__45tupleIJN6thrust24THRUST_300001_SM_1000_NS6detail15normal_iteratorINSA_10device_ptrIfEEEESF_EEEE10policy1000El13saxpy_functorSF_JPfSK_EEEvT0_iT1_T2_DpNS2_10kernel_argIT3_EE --------------------------
	.section	.nv.shared._ZN3cub18CUB_300001_SM_10006detail9transform16transform_kernelINS2_10policy_hubILb1EN4cuda3std3__45tupleIJN6thrust24THRUST_300001_SM_1000_NS6detail15normal_iteratorINSA_10device_ptrIfEEEESF_EEEE10policy1000El13saxpy_functorSF_JPfSK_EEEvT0_iT1_T2_DpNS2_10kernel_argIT3_EE,"aw",@nobits
	.sectionflags	@""
	.align	128
	.zero		1024


//--------------------- .nv.shared._ZN3cub18CUB_300001_SM_10006detail9transform16transform_kernelINS2_10policy_hubILb1EN4cuda3std3__45tupleIJN6thrust24THRUST_300001_SM_1000_NS6detail15normal_iteratorINSA_10device_ptrIfEEEESF_EEEE10policy1000Ei13saxpy_functorSF_JPfSK_EEEvT0_iT1_T2_DpNS2_10kernel_argIT3_EE --------------------------
	.section	.nv.shared._ZN3cub18CUB_300001_SM_10006detail9transform16transform_kernelINS2_10policy_hubILb1EN4cuda3std3__45tupleIJN6thrust24THRUST_300001_SM_1000_NS6detail15normal_iteratorINSA_10device_ptrIfEEEESF_EEEE10policy1000Ei13saxpy_functorSF_JPfSK_EEEvT0_iT1_T2_DpNS2_10kernel_argIT3_EE,"aw",@nobits
	.sectionflags	@""
	.align	128
	.zero		1024


//--------------------- .nv.shared._ZN3cub18CUB_300001_SM_10006detail8for_each13static_kernelINS2_12policy_hub_t12policy_500_tElN6thrust24THRUST_300001_SM_1000_NS8cuda_cub20__uninitialized_copy7functorINS7_6detail15normal_iteratorINS7_10device_ptrIiEEEENS7_7pointerIiNS8_3tagENS7_11use_defaultESI_EEEEEEvT0_T1_ --------------------------
	.section	.nv.shared._ZN3cub18CUB_300001_SM_10006detail8for_each13static_kernelINS2_12policy_hub_t12policy_500_tElN6thrust24THRUST_300001_SM_1000_NS8cuda_cub20__uninitialized_copy7functorINS7_6detail15normal_iteratorINS7_10device_ptrIiEEEENS7_7pointerIiNS8_3tagENS7_11use_defaultESI_EEEEEEvT0_T1_,"aw",@nobits
	.sectionflags	@""
	.align	128
	.zero		1024


//--------------------- .nv.shared._ZN3cub18CUB_300001_SM_10006detail8for_each13static_kernelINS2_12policy_hub_t12policy_500_tElN6thrust24THRUST_300001_SM_1000_NS8cuda_cub11__transform17unary_transform_fINS7_6detail15normal_iteratorINS7_10device_ptrIiEEEESF_NS9_14no_stencil_tagENS8_9__replace10constant_fIiEENSB_10functional5actorINSK_9compositeIJNSK_16operator_adaptorIN4cuda3std3__48equal_toIvEEEENSL_INSK_8argumentILj0EEEEENSL_INSK_5valueIiEEEEEEEEEEEEEvT0_T1_ --------------------------
	.section	.nv.shared._ZN3cub18CUB_300001_SM_10006detail8for_each13static_kernelINS2_12policy_hub_t12policy_500_tElN6thrust24THRUST_300001_SM_1000_NS8cuda_cub11__transform17unary_transform_fINS7_6detail15normal_iteratorINS7_10device_ptrIiEEEESF_NS9_14no_stencil_tagENS8_9__replace10constant_fIiEENSB_10functional5actorINSK_9compositeIJNSK_16operator_adaptorIN4cuda3std3__48equal_toIvEEEENSL_INSK_8argumentILj0EEEEENSL_INSK_5valueIiEEEEEEEEEEEEEvT0_T1_,"aw",@nobits
	.sectionflags	@""
	.align	128
	.zero		1024


//--------------------- .nv.shared._ZN3cub18CUB_300001_SM_10006detail8for_each13static_kernelINS2_12policy_hub_t12policy_500_tElN6thrust24THRUST_300001_SM_1000_NS8cuda_cub6__fill7functorINS7_6detail15normal_iteratorINS7_10device_ptrIiEEEEiEEEEvT0_T1_ --------------------------
	.section	.nv.shared._ZN3cub18CUB_300001_SM_10006detail8for_each13static_kernelINS2_12policy_hub_t12policy_500_tElN6thrust24THRUST_300001_SM_1000_NS8cuda_cub6__fill7functorINS7_6detail15normal_iteratorINS7_10device_ptrIiEEEEiEEEEvT0_T1_,"aw",@nobits
	.sectionflags	@""
	.align	128
	.zero		1024


//--------------------- .nv.shared._ZN3cub18CUB_300001_SM_10006detail8for_each13static_kernelINS2_12policy_hub_t12policy_500_tElN6thrust24THRUST_300001_SM_1000_NS8cuda_cub10__tabulate7functorINS7_6detail15normal_iteratorINS7_10device_ptrIiEEEENS7_6system6detail7generic6detail22compute_sequence_valueIivEElEEEEvT0_T1_ --------------------------
	.section	.nv.shared._ZN3cub18CUB_300001_SM_10006detail8for_each13static_kernelINS2_12policy_hub_t12policy_500_tElN6thrust24THRUST_300001_SM_1000_NS8cuda_cub10__tabulate7functorINS7_6detail15normal_iteratorINS7_10device_ptrIiEEEENS7_6system6detail7generic6detail22compute_sequence_valueIivEElEEEEvT0_T1_,"aw",@nobits
	.sectionflags	@""
	.align	128
	.zero		1024


//--------------------- .nv.shared._ZN3cub18CUB_300001_SM_10006detail8for_each13static_kernelINS2_12policy_hub_t12policy_500_tEmN6thrust24THRUST_300001_SM_1000_NS8cuda_cub20__uninitialized_fill7functorINS7_10device_ptrIiEEiEEEEvT0_T1_ --------------------------
	.section	.nv.shared._ZN3cub18CUB_300001_SM_10006detail8for_each13static_kernelINS2_12policy_hub_t12policy_500_tEmN6thrust24THRUST_300001_SM_1000_NS8cuda_cub20__uninitialized_fill7functorINS7_10device_ptrIiEEiEEEEvT0_T1_,"aw",@nobits
	.sectionflags	@""
	.align	128
	.zero		1024


//--------------------- .nv.shared._ZN3cub18CUB_300001_SM_10006detail8for_each13static_kernelINS2_12policy_hub_t12policy_500_tElN6thrust24THRUST_300001_SM_1000_NS8cuda_cub6__fill7functorINS7_6detail15normal_iteratorINS7_10device_ptrIfEEEEfEEEEvT0_T1_ --------------------------
	.section	.nv.shared._ZN3cub18CUB_300001_SM_10006detail8for_each13static_kernelINS2_12policy_hub_t12policy_500_tElN6thrust24THRUST_300001_SM_1000_NS8cuda_cub6__fill7functorINS7_6detail15normal_iteratorINS7_10device_ptrIfEEEEfEEEEvT0_T1_,"aw",@nobits
	.sectionflags	@""
	.align	128
	.zero		1024


//--------------------- .nv.shared._ZN3cub18CUB_300001_SM_10006detail8for_each13static_kernelINS2_12policy_hub_t12policy_500_tEmN6thrust24THRUST_300001_SM_1000_NS8cuda_cub20__uninitialized_fill7functorINS7_10device_ptrIfEEfEEEEvT0_T1_ --------------------------
	.section	.nv.shared._ZN3cub18CUB_300001_SM_10006detail8for_each13static_kernelINS2_12policy_hub_t12policy_500_tEmN6thrust24THRUST_300001_SM_1000_NS8cuda_cub20__uninitialized_fill7functorINS7_10device_ptrIfEEfEEEEvT0_T1_,"aw",@nobits
	.sectionflags	@""
	.align	128
	.zero		1024


//--------------------- .nv.shared._ZN3cub18CUB_300001_SM_10006detail11EmptyKernelIvEEvv --------------------------
	.section	.nv.shared._ZN3cub18CUB_300001_SM_10006detail11EmptyKernelIvEEvv,"aw",@nobits
	.sectionflags	@""
	.align	128
	.zero		1024


//--------------------- .nv.constant0._ZN3cub18CUB_300001_SM_10006detail9transform16transform_kernelINS2_10policy_hubILb0EN4cuda3std3__45tupleIJN6thrust24THRUST_300001_SM_1000_NS6detail15normal_iteratorINSA_10device_ptrIiEEEESF_EEEE10policy1000ElNS7_7modulusIiEESF_JPiSL_EEEvT0_iT1_T2_DpNS2_10kernel_argIT3_EE --------------------------
	.section	.nv.constant0._ZN3cub18CUB_300001_SM_10006detail9transform16transform_kernelINS2_10policy_hubILb0EN4cuda3std3__45tupleIJN6thrust24THRUST_300001_SM_1000_NS6detail15normal_iteratorINSA_10device_ptrIiEEEESF_EEEE10policy1000ElNS7_7modulusIiEESF_JPiSL_EEEvT0_iT1_T2_DpNS2_10kernel_argIT3_EE,"a",@progbits
	.sectionflags	@""
	.align	4
.nv.constant0._ZN3cub18CUB_300001_SM_10006detail9transform16transform_kernelINS2_10policy_hubILb0EN4cuda3std3__45tupleIJN6thrust24THRUST_300001_SM_1000_NS6detail15normal_iteratorINSA_10device_ptrIiEEEESF_EEEE10policy1000ElNS7_7modulusIiEESF_JPiSL_EEEvT0_iT1_T2_DpNS2_10kernel_argIT3_EE:
	.zero		952


//--------------------- .nv.constant0._ZN3cub18CUB_300001_SM_10006detail9transform16transform_kernelINS2_10policy_hubILb0EN4cuda3std3__45tupleIJN6thrust24THRUST_300001_SM_1000_NS6detail15normal_iteratorINSA_10device_ptrIiEEEESF_EEEE10policy1000EiNS7_7modulusIiEESF_JPiSL_EEEvT0_iT1_T2_DpNS2_10kernel_argIT3_EE --------------------------
	.section	.nv.constant0._ZN3cub18CUB_300001_SM_10006detail9transform16transform_kernelINS2_10policy_hubILb0EN4cuda3std3__45tupleIJN6thrust24THRUST_300001_SM_1000_NS6detail15normal_iteratorINSA_10device_ptrIiEEEESF_EEEE10policy1000EiNS7_7modulusIiEESF_JPiSL_EEEvT0_iT1_T2_DpNS2_10kernel_argIT3_EE,"a",@progbits
	.sectionflags	@""
	.align	4
.nv.constant0._ZN3cub18CUB_300001_SM_10006detail9transform16transform_kernelINS2_10policy_hubILb0EN4cuda3std3__45tupleIJN6thrust24THRUST_300001_SM_1000_NS6detail15normal_iteratorINSA_10device_ptrIiEEEESF_EEEE10policy1000EiNS7_7modulusIiEESF_JPiSL_EEEvT0_iT1_T2_DpNS2_10kernel_argIT3_EE:
	.zero		952


//--------------------- .nv.constant0._ZN3cub18CUB_300001_SM_10006detail9transform16transform_kernelINS2_10policy_hubILb0EN4cuda3std3__45tupleIJN6thrust24THRUST_300001_SM_1000_NS6detail15normal_iteratorINSA_10device_ptrIiEEEEEEEE10policy1000ElNS7_6negateIiEESF_JPiEEEvT0_iT1_T2_DpNS2_10kernel_argIT3_EE --------------------------
	.section	.nv.constant0._ZN3cub18CUB_300001_SM_10006detail9transform16transform_kernelINS2_10policy_hubILb0EN4cuda3std3__45tupleIJN6thrust24THRUST_300001_SM_1000_NS6detail15normal_iteratorINSA_10device_ptrIiEEEEEEEE10policy1000ElNS7_6negateIiEESF_JPiEEEvT0_iT1_T2_DpNS2_10kernel_argIT3_EE,"a",@progbits
	.sectionflags	@""
	.align	4
.nv.constant0._ZN3cub18CUB_300001_SM_10006detail9transform16transform_kernelINS2_10policy_hubILb0EN4cuda3std3__45tupleIJN6thrust24THRUST_300001_SM_1000_NS6detail15normal_iteratorINSA_10device_ptrIiEEEEEEEE10policy1000ElNS7_6negateIiEESF_JPiEEEvT0_iT1_T2_DpNS2_10kernel_argIT3_EE:
	.zero		936


//--------------------- .nv.constant0._ZN3cub18CUB_300001_SM_10006detail9transform16transform_kernelINS2_10policy_hubILb0EN4cuda3std3__45tupleIJN6thrust24THRUST_300001_SM_1000_NS6detail15normal_iteratorINSA_10device_ptrIiEEEEEEEE10policy1000EiNS7_6negateIiEESF_JPiEEEvT0_iT1_T2_DpNS2_10kernel_argIT3_EE --------------------------
	.section	.nv.constant0._ZN3cub18CUB_300001_SM_10006detail9transform16transform_kernelINS2_10policy_hubILb0EN4cuda3std3__45tupleIJN6thrust24THRUST_300001_SM_1000_NS6detail15normal_iteratorINSA_10device_ptrIiEEEEEEEE10policy1000EiNS7_6negateIiEESF_JPiEEEvT0_iT1_T2_DpNS2_10kernel_argIT3_EE,"a",@progbits
	.sectionflags	@""
	.align	4
.nv.constant0._ZN3cub18CUB_300001_SM_10006detail9transform16transform_kernelINS2_10policy_hubILb0EN4cuda3std3__45tupleIJN6thrust24THRUST_300001_SM_1000_NS6detail15normal_iteratorINSA_10device_ptrIiEEEEEEEE10policy1000EiNS7_6negateIiEESF_JPiEEEvT0_iT1_T2_DpNS2_10kernel_argIT3_EE:
	.zero		936


//--------------------- .nv.constant0._ZN3cub18CUB_300001_SM_10006detail9transform16transform_kernelINS2_10policy_hubILb0EN4cuda3std3__45tupleIJN6thrust24THRUST_300001_SM_1000_NS6detail15normal_iteratorINSA_10device_ptrIfEEEESF_EEEE10policy1000ElNS7_4plusIfEESF_JPfSL_EEEvT0_iT1_T2_DpNS2_10kernel_argIT3_EE --------------------------
	.section	.nv.constant0._ZN3cub18CUB_300001_SM_10006detail9transform16transform_kernelINS2_10policy_hubILb0EN4cuda3std3__45tupleIJN6thrust24THRUST_300001_SM_1000_NS6detail15normal_iteratorINSA_10device_ptrIfEEEESF_EEEE10policy1000ElNS7_4plusIfEESF_JPfSL_EEEvT0_iT1_T2_DpNS2_10kernel_argIT3_EE,"a",@progbits
	.sectionflags	@""
	.align	4
.nv.constant0._ZN3cub18CUB_300001_SM_10006detail9transform16transform_kernelINS2_10policy_hubILb0EN4cuda3std3__45tupleIJN6thrust24THRUST_300001_SM_1000_NS6detail15normal_iteratorINSA_10device_ptrIfEEEESF_EEEE10policy1000ElNS7_4plusIfEESF_JPfSL_EEEvT0_iT1_T2_DpNS2_10kernel_argIT3_EE:
	.zero		952


//--------------------- .nv.constant0._ZN3cub18CUB_300001_SM_10006detail9transform16transform_kernelINS2_10policy_hubILb0EN4cuda3std3__45tupleIJN6thrust24THRUST_300001_SM_1000_NS6detail15normal_iteratorINSA_10device_ptrIfEEEESF_EEEE10policy1000EiNS7_4plusIfEESF_JPfSL_EEEvT0_iT1_T2_DpNS2_10kernel_argIT3_EE --------------------------
	.section	.nv.constant0._ZN3cub18CUB_300001_SM_10006detail9transform16transform_kernelINS2_10policy_hubILb0EN4cuda3std3__45tupleIJN6thrust24THRUST_300001_SM_1000_NS6detail15normal_iteratorINSA_10device_ptrIfEEEESF_EEEE10policy1000EiNS7_4plusIfEESF_JPfSL_EEEvT0_iT1_T2_DpNS2_10kernel_argIT3_EE,"a",@progbits
	.sectionflags	@""
	.align	4
.nv.constant0._ZN3cub18CUB_300001_SM_10006detail9transform16transform_kernelINS2_10policy_hubILb0EN4cuda3std3__45tupleIJN6thrust24THRUST_300001_SM_1000_NS6detail15normal_iteratorINSA_10device_ptrIfEEEESF_EEEE10policy1000EiNS7_4plusIfEESF_JPfSL_EEEvT0_iT1_T2_DpNS2_10kernel_argIT3_EE:
	.zero		952


//--------------------- .nv.constant0._ZN3cub18CUB_300001_SM_10006detail9transform16transform_kernelINS2_10policy_hubILb0EN4cuda3std3__45tupleIJN6thrust24THRUST_300001_SM_1000_NS6detail15normal_iteratorINSA_10device_ptrIfEEEESF_EEEE10policy1000ElNS7_10multipliesIfEESF_JPfSL_EEEvT0_iT1_T2_DpNS2_10kernel_argIT3_EE --------------------------
	.section	.nv.constant0._ZN3cub18CUB_300001_SM_10006detail9transform16transform_kernelINS2_10policy_hubILb0EN4cuda3std3__45tupleIJN6thrust24THRUST_300001_SM_1000_NS6detail15normal_iteratorINSA_10device_ptrIfEEEESF_EEEE10policy1000ElNS7_10multipliesIfEESF_JPfSL_EEEvT0_iT1_T2_DpNS2_10kernel_argIT3_EE,"a",@progbits
	.sectionflags	@""
	.align	4
.nv.constant0._ZN3cub18CUB_300001_SM_10006detail9transform16transform_kernelINS2_10policy_hubILb0EN4cuda3std3__45tupleIJN6thrust24THRUST_300001_SM_1000_NS6detail15normal_iteratorINSA_10device_ptrIfEEEESF_EEEE10policy1000ElNS7_10multipliesIfEESF_JPfSL_EEEvT0_iT1_T2_DpNS2_10kernel_argIT3_EE:
	.zero		952


//--------------------- .nv.constant0._ZN3cub18CUB_300001_SM_10006detail9transform16transform_kernelINS2_10policy_hubILb0EN4cuda3std3__45tupleIJN6thrust24THRUST_300001_SM_1000_NS6detail15normal_iteratorINSA_10device_ptrIfEEEESF_EEEE10policy1000EiNS7_10multipliesIfEESF_JPfSL_EEEvT0_iT1_T2_DpNS2_10kernel_argIT3_EE --------------------------
	.section	.nv.constant0._ZN3cub18CUB_300001_SM_10006detail9transform16transform_kernelINS2_10policy_hubILb0EN4cuda3std3__45tupleIJN6thrust24THRUST_300001_SM_1000_NS6detail15normal_iteratorINSA_10device_ptrIfEEEESF_EEEE10policy1000EiNS7_10multipliesIfEESF_JPfSL_EEEvT0_iT1_T2_DpNS2_10kernel_argIT3_EE,"a",@progbits
	.sectionflags	@""
	.align	4
.nv.constant0._ZN3cub18CUB_300001_SM_10006detail9transform16transform_kernelINS2_10policy_hubILb0EN4cuda3std3__45tupleIJN6thrust24THRUST_300001_SM_1000_NS6detail15normal_iteratorINSA_10device_ptrIfEEEESF_EEEE10policy1000EiNS7_10multipliesIfEESF_JPfSL_EEEvT0_iT1_T2_DpNS2_10kernel_argIT3_EE:
	.zero		952


//--------------------- .nv.constant0._ZN3cub18CUB_300001_SM_10006detail9transform16transform_kernelINS2_10policy_hubILb1EN4cuda3std3__45tupleIJN6thrust24THRUST_300001_SM_1000_NS6detail15normal_iteratorINSA_10device_ptrIfEEEESF_EEEE10policy1000El13saxpy_functorSF_JPfSK_EEEvT0_iT1_T2_DpNS2_10kernel_argIT3_EE --------------------------
	.section	.nv.constant0._ZN3cub18CUB_300001_SM_10006detail9transform16transform_kernelINS2_10policy_hubILb1EN4cuda3std3__45tupleIJN6thrust24THRUST_300001_SM_1000_NS6detail15normal_iteratorINSA_10device_ptrIfEEEESF_EEEE10policy1000El13saxpy_functorSF_JPfSK_EEEvT0_iT1_T2_DpNS2_10kernel_argIT3_EE,"a",@progbits
	.sectionflags	@""
	.align	4
.nv.constant0._ZN3cub18CUB_300001_SM_10006detail9transform16transform_kernelINS2_10policy_hubILb1EN4cuda3std3__45tupleIJN6thrust24THRUST_300001_SM_1000_NS6detail15normal_iteratorINSA_10device_ptrIfEEEESF_EEEE10policy1000El13saxpy_functorSF_JPfSK_EEEvT0_iT1_T2_DpNS2_10kernel_argIT3_EE:
	.zero		952


//--------------------- .nv.constant0._ZN3cub18CUB_300001_SM_10006detail9transform16transform_kernelINS2_10policy_hubILb1EN4cuda3std3__45tupleIJN6thrust24THRUST_300001_SM_1000_NS6detail15normal_iteratorINSA_10device_ptrIfEEEESF_EEEE10policy1000Ei13saxpy_functorSF_JPfSK_EEEvT0_iT1_T2_DpNS2_10kernel_argIT3_EE --------------------------
	.section	.nv.constant0._ZN3cub18CUB_300001_SM_10006detail9transform16transform_kernelINS2_10policy_hubILb1EN4cuda3std3__45tupleIJN6thrust24THRUST_300001_SM_1000_NS6detail15normal_iteratorINSA_10device_ptrIfEEEESF_EEEE10policy1000Ei13saxpy_functorSF_JPfSK_EEEvT0_iT1_T2_DpNS2_10kernel_argIT3_EE,"a",@progbits
	.sectionflags	@""
	.align	4
.nv.constant0._ZN3cub18CUB_300001_SM_10006detail9transform16transform_kernelINS2_10policy_hubILb1EN4cuda3std3__45tupleIJN6thrust24THRUST_300001_SM_1000_NS6detail15normal_iteratorINSA_10device_ptrIfEEEESF_EEEE10policy1000Ei13saxpy_functorSF_JPfSK_EEEvT0_iT1_T2_DpNS2_10kernel_argIT3_EE:
	.zero		952


//--------------------- .nv.constant0._ZN3cub18CUB_300001_SM_10006detail8for_each13static_kernelINS2_12policy_hub_t12policy_500_tElN6thrust24THRUST_300001_SM_1000_NS8cuda_cub20__uninitialized_copy7functorINS7_6detail15normal_iteratorINS7_10device_ptrIiEEEENS7_7pointerIiNS8_3tagENS7_11use_defaultESI_EEEEEEvT0_T1_ --------------------------
	.section	.nv.constant0._ZN3cub18CUB_300001_SM_10006detail8for_each13static_kernelINS2_12policy_hub_t12policy_500_tElN6thrust24THRUST_300001_SM_1000_NS8cuda_cub20__uninitialized_copy7functorINS7_6detail15normal_iteratorINS7_10device_ptrIiEEEENS7_7pointerIiNS8_3tagENS7_11use_defaultESI_EEEEEEvT0_T1_,"a",@progbits
	.sectionflags	@""
	.align	4
.nv.constant0._ZN3cub18CUB_300001_SM_10006detail8for_each13static_kernelINS2_12policy_hub_t12policy_500_tElN6thrust24THRUST_300001_SM_1000_NS8cuda_cub20__uninitialized_copy7functorINS7_6detail15normal_iteratorINS7_10device_ptrIiEEEENS7_7pointerIiNS8_3tagENS7_11use_defaultESI_EEEEEEvT0_T1_:
	.zero		920


//--------------------- .nv.constant0._ZN3cub18CUB_300001_SM_10006detail8for_each13static_kernelINS2_12policy_hub_t12policy_500_tElN6thrust24THRUST_300001_SM_1000_NS8cuda_cub11__transform17unary_transform_fINS7_6detail15normal_iteratorINS7_10device_ptrIiEEEESF_NS9_14no_stencil_tagENS8_9__replace10constant_fIiEENSB_10functional5actorINSK_9compositeIJNSK_16operator_adaptorIN4cuda3std3__48equal_toIvEEEENSL_INSK_8argumentILj0EEEEENSL_INSK_5valueIiEEEEEEEEEEEEEvT0_T1_ --------------------------
	.section	.nv.constant0._ZN3cub18CUB_300001_SM_10006detail8for_each13static_kernelINS2_12policy_hub_t12policy_500_tElN6thrust24THRUST_300001_SM_1000_NS8cuda_cub11__transform17unary_transform_fINS7_6detail15normal_iteratorINS7_10device_ptrIiEEEESF_NS9_14no_stencil_tagENS8_9__replace10constant_fIiEENSB_10functional5actorINSK_9compositeIJNSK_16operator_adaptorIN4cuda3std3__48equal_toIvEEEENSL_INSK_8argumentILj0EEEEENSL_INSK_5valueIiEEEEEEEEEEEEEvT0_T1_,"a",@progbits
	.sectionflags	@""
	.align	4
.nv.constant0._ZN3cub18CUB_300001_SM_10006detail8for_each13static_kernelINS2_12policy_hub_t12policy_500_tElN6thrust24THRUST_300001_SM_1000_NS8cuda_cub11__transform17unary_transform_fINS7_6detail15normal_iteratorINS7_10device_ptrIiEEEESF_NS9_14no_stencil_tagENS8_9__replace10constant_fIiEENSB_10functional5actorINSK_9compositeIJNSK_16operator_adaptorIN4cuda3std3__48equal_toIvEEEENSL_INSK_8argumentILj0EEEEENSL_INSK_5valueIiEEEEEEEEEEEEEvT0_T1_:
	.zero		936


//--------------------- .nv.constant0._ZN3cub18CUB_300001_SM_10006detail8for_each13static_kernelINS2_12policy_hub_t12policy_500_tElN6thrust24THRUST_300001_SM_1000_NS8cuda_cub6__fill7functorINS7_6detail15normal_iteratorINS7_10device_ptrIiEEEEiEEEEvT0_T1_ --------------------------
	.section	.nv.constant0._ZN3cub18CUB_300001_SM_10006detail8for_each13static_kernelINS2_12policy_hub_t12policy_500_tElN6thrust24THRUST_300001_SM_1000_NS8cuda_cub6__fill7functorINS7_6detail15normal_iteratorINS7_10device_ptrIiEEEEiEEEEvT0_T1_,"a",@progbits
	.sectionflags	@""
	.align	4
.nv.constant0._ZN3cub18CUB_300001_SM_10006detail8for_each13static_kernelINS2_12policy_hub_t12policy_500_tElN6thrust24THRUST_300001_SM_1000_NS8cuda_cub6__fill7functorINS7_6detail15normal_iteratorINS7_10device_ptrIiEEEEiEEEEvT0_T1_:
	.zero		920


//--------------------- .nv.constant0._ZN3cub18CUB_300001_SM_10006detail8for_each13static_kernelINS2_12policy_hub_t12policy_500_tElN6thrust24THRUST_300001_SM_1000_NS8cuda_cub10__tabulate7functorINS7_6detail15normal_iteratorINS7_10device_ptrIiEEEENS7_6system6detail7generic6detail22compute_sequence_valueIivEElEEEEvT0_T1_ --------------------------
	.section	.nv.constant0._ZN3cub18CUB_300001_SM_10006detail8for_each13static_kernelINS2_12policy_hub_t12policy_500_tElN6thrust24THRUST_300001_SM_1000_NS8cuda_cub10__tabulate7functorINS7_6detail15normal_iteratorINS7_10device_ptrIiEEEENS7_6system6detail7generic6detail22compute_sequence_valueIivEElEEEEvT0_T1_,"a",@progbits
	.sectionflags	@""
	.align	4
.nv.constant0._ZN3cub18CUB_300001_SM_10006detail8for_each13static_kernelINS2_12policy_hub_t12policy_500_tElN6thrust24THRUST_300001_SM_1000_NS8cuda_cub10__tabulate7functorINS7_6detail15normal_iteratorINS7_10device_ptrIiEEEENS7_6system6detail7generic6detail22compute_sequence_valueIivEElEEEEvT0_T1_:
	.zero		920


//--------------------- .nv.constant0._ZN3cub18CUB_300001_SM_10006detail8for_each13static_kernelINS2_12policy_hub_t12policy_500_tEmN6thrust24THRUST_300001_SM_1000_NS8cuda_cub20__uninitialized_fill7functorINS7_10device_ptrIiEEiEEEEvT0_T1_ --------------------------
	.section	.nv.constant0._ZN3cub18CUB_300001_SM_10006detail8for_each13static_kernelINS2_12policy_hub_t12policy_500_tEmN6thrust24THRUST_300001_SM_1000_NS8cuda_cub20__uninitialized_fill7functorINS7_10device_ptrIiEEiEEEEvT0_T1_,"a",@progbits
	.sectionflags	@""
	.align	4
.nv.constant0._ZN3cub18CUB_300001_SM_10006detail8for_each13static_kernelINS2_12policy_hub_t12policy_500_tEmN6thrust24THRUST_300001_SM_1000_NS8cuda_cub20__uninitialized_fill7functorINS7_10device_ptrIiEEiEEEEvT0_T1_:
	.zero		920


//--------------------- .nv.constant0._ZN3cub18CUB_300001_SM_10006detail8for_each13static_kernelINS2_12policy_hub_t12policy_500_tElN6thrust24THRUST_300001_SM_1000_NS8cuda_cub6__fill7functorINS7_6detail15normal_iteratorINS7_10device_ptrIfEEEEfEEEEvT0_T1_ --------------------------
	.section	.nv.constant0._ZN3cub18CUB_300001_SM_10006detail8for_each13static_kernelINS2_12policy_hub_t12policy_500_tElN6thrust24THRUST_300001_SM_1000_NS8cuda_cub6__fill7functorINS7_6detail15normal_iteratorINS7_10device_ptrIfEEEEfEEEEvT0_T1_,"a",@progbits
	.sectionflags	@""
	.align	4
.nv.constant0._ZN3cub18CUB_300001_SM_10006detail8for_each13static_kernelINS2_12policy_hub_t12policy_500_tElN6thrust24THRUST_300001_SM_1000_NS8cuda_cub6__fill7functorINS7_6detail15normal_iteratorINS7_10device_ptrIfEEEEfEEEEvT0_T1_:
	.zero		920


//--------------------- .nv.constant0._ZN3cub18CUB_300001_SM_10006detail8for_each13static_kernelINS2_12policy_hub_t12policy_500_tEmN6thrust24THRUST_300001_SM_1000_NS8cuda_cub20__uninitialized_fill7functorINS7_10device_ptrIfEEfEEEEvT0_T1_ --------------------------
	.section	.nv.constant0._ZN3cub18CUB_300001_SM_10006detail8for_each13static_kernelINS2_12policy_hub_t12policy_500_tEmN6thrust24THRUST_300001_SM_1000_NS8cuda_cub20__uninitialized_fill7functorINS7_10device_ptrIfEEfEEEEvT0_T1_,"a",@progbits
	.sectionflags	@""
	.align	4
.nv.constant0._ZN3cub18CUB_300001_SM_10006detail8for_each13static_kernelINS2_12policy_hub_t12policy_500_tEmN6thrust24THRUST_300001_SM_1000_NS8cuda_cub20__uninitialized_fill7functorINS7_10device_ptrIfEEfEEEEvT0_T1_:
	.zero		920


//--------------------- .nv.constant0._ZN3cub18CUB_300001_SM_10006detail11EmptyKernelIvEEvv --------------------------
	.section	.nv.constant0._ZN3cub18CUB_300001_SM_10006detail11EmptyKernelIvEEvv,"a",@progbits
	.sectionflags	@""
	.align	4
.nv.constant0._ZN3cub18CUB_300001_SM_10006detail11EmptyKernelIvEEvv:
	.zero		896


//--------------------- SYMBOLS --------------------------

	.type		.nv.reservedSmem.offset0,@object
	.size		.nv.reservedSmem.offset0,0x4
	.type		.nv.reservedSmem.cap,@object
	.size		.nv.reservedSmem.cap,0x4
